	.headerflags	@"EF_CUDA_TEXMODE_UNIFIED EF_CUDA_64BIT_ADDRESS EF_CUDA_SM75 EF_CUDA_VIRTUAL_SM(EF_CUDA_SM75)"
	.elftype	@"ET_EXEC"


//--------------------- .nv.info                  --------------------------
	.section	.nv.info,"",@"SHT_CUDA_INFO"
	.align	4


	//----- nvinfo : EIATTR_REGCOUNT
	.align		4
        /*0000*/ 	.byte	0x04, 0x2f
        /*0002*/ 	.short	(.L_4 - .L_3)
	.align		4
.L_3:
        /*0004*/ 	.word	index@(extractFeats_gridded)
        /*0008*/ 	.word	0x00000083


	//----- nvinfo : EIATTR_MAX_STACK_SIZE
	.align		4
.L_4:
        /*000c*/ 	.byte	0x04, 0x23
        /*000e*/ 	.short	(.L_6 - .L_5)
	.align		4
.L_5:
        /*0010*/ 	.word	index@($extractFeats_gridded$__internal_trig_reduction_slowpathd)
        /*0014*/ 	.word	0x00000000


	//----- nvinfo : EIATTR_MIN_STACK_SIZE
	.align		4
.L_6:
        /*0018*/ 	.byte	0x04, 0x12
        /*001a*/ 	.short	(.L_8 - .L_7)
	.align		4
.L_7:
        /*001c*/ 	.word	index@($extractFeats_gridded$__internal_trig_reduction_slowpathd)
        /*0020*/ 	.word	0x00000000


	//----- nvinfo : EIATTR_FRAME_SIZE
	.align		4
.L_8:
        /*0024*/ 	.byte	0x04, 0x11
        /*0026*/ 	.short	(.L_10 - .L_9)
	.align		4
.L_9:
        /*0028*/ 	.word	index@($extractFeats_gridded$__internal_trig_reduction_slowpathd)
        /*002c*/ 	.word	0x00000000


	//----- nvinfo : EIATTR_MAX_STACK_SIZE
	.align		4
.L_10:
        /*0030*/ 	.byte	0x04, 0x23
        /*0032*/ 	.short	(.L_12 - .L_11)
	.align		4
.L_11:
        /*0034*/ 	.word	index@($extractFeats_gridded$__cuda_sm3x_div_rn_noftz_f32_slowpath)
        /*0038*/ 	.word	0x00000000


	//----- nvinfo : EIATTR_MIN_STACK_SIZE
	.align		4
.L_12:
        /*003c*/ 	.byte	0x04, 0x12
        /*003e*/ 	.short	(.L_14 - .L_13)
	.align		4
.L_13:
        /*0040*/ 	.word	index@($extractFeats_gridded$__cuda_sm3x_div_rn_noftz_f32_slowpath)
        /*0044*/ 	.word	0x00000000


	//----- nvinfo : EIATTR_FRAME_SIZE
	.align		4
.L_14:
        /*0048*/ 	.byte	0x04, 0x11
        /*004a*/ 	.short	(.L_16 - .L_15)
	.align		4
.L_15:
        /*004c*/ 	.word	index@($extractFeats_gridded$__cuda_sm3x_div_rn_noftz_f32_slowpath)
        /*0050*/ 	.word	0x00000000


	//----- nvinfo : EIATTR_MAX_STACK_SIZE
	.align		4
.L_16:
        /*0054*/ 	.byte	0x04, 0x23
        /*0056*/ 	.short	(.L_18 - .L_17)
	.align		4
.L_17:
        /*0058*/ 	.word	index@($extractFeats_gridded$__cuda_sm3x_div_rn_noftz_f32)
        /*005c*/ 	.word	0x00000000


	//----- nvinfo : EIATTR_MIN_STACK_SIZE
	.align		4
.L_18:
        /*0060*/ 	.byte	0x04, 0x12
        /*0062*/ 	.short	(.L_20 - .L_19)
	.align		4
.L_19:
        /*0064*/ 	.word	index@($extractFeats_gridded$__cuda_sm3x_div_rn_noftz_f32)
        /*0068*/ 	.word	0x00000000


	//----- nvinfo : EIATTR_FRAME_SIZE
	.align		4
.L_20:
        /*006c*/ 	.byte	0x04, 0x11
        /*006e*/ 	.short	(.L_22 - .L_21)
	.align		4
.L_21:
        /*0070*/ 	.word	index@($extractFeats_gridded$__cuda_sm3x_div_rn_noftz_f32)
        /*0074*/ 	.word	0x00000000


	//----- nvinfo : EIATTR_MAX_STACK_SIZE
	.align		4
.L_22:
        /*0078*/ 	.byte	0x04, 0x23
        /*007a*/ 	.short	(.L_24 - .L_23)
	.align		4
.L_23:
        /*007c*/ 	.word	index@($extractFeats_gridded$__cuda_sm20_sqrt_rn_f32_slowpath)
        /*0080*/ 	.word	0x00000000


	//----- nvinfo : EIATTR_MIN_STACK_SIZE
	.align		4
.L_24:
        /*0084*/ 	.byte	0x04, 0x12
        /*0086*/ 	.short	(.L_26 - .L_25)
	.align		4
.L_25:
        /*0088*/ 	.word	index@($extractFeats_gridded$__cuda_sm20_sqrt_rn_f32_slowpath)
        /*008c*/ 	.word	0x00000000


	//----- nvinfo : EIATTR_FRAME_SIZE
	.align		4
.L_26:
        /*0090*/ 	.byte	0x04, 0x11
        /*0092*/ 	.short	(.L_28 - .L_27)
	.align		4
.L_27:
        /*0094*/ 	.word	index@($extractFeats_gridded$__cuda_sm20_sqrt_rn_f32_slowpath)
        /*0098*/ 	.word	0x00000000


	//----- nvinfo : EIATTR_MAX_STACK_SIZE
	.align		4
.L_28:
        /*009c*/ 	.byte	0x04, 0x23
        /*009e*/ 	.short	(.L_30 - .L_29)
	.align		4
.L_29:
        /*00a0*/ 	.word	index@($extractFeats_gridded$__cuda_sm20_dsqrt_rn_f64_mediumpath_v1)
        /*00a4*/ 	.word	0x00000000


	//----- nvinfo : EIATTR_MIN_STACK_SIZE
	.align		4
.L_30:
        /*00a8*/ 	.byte	0x04, 0x12
        /*00aa*/ 	.short	(.L_32 - .L_31)
	.align		4
.L_31:
        /*00ac*/ 	.word	index@($extractFeats_gridded$__cuda_sm20_dsqrt_rn_f64_mediumpath_v1)
        /*00b0*/ 	.word	0x00000000


	//----- nvinfo : EIATTR_FRAME_SIZE
	.align		4
.L_32:
        /*00b4*/ 	.byte	0x04, 0x11
        /*00b6*/ 	.short	(.L_34 - .L_33)
	.align		4
.L_33:
        /*00b8*/ 	.word	index@($extractFeats_gridded$__cuda_sm20_dsqrt_rn_f64_mediumpath_v1)
        /*00bc*/ 	.word	0x00000000


	//----- nvinfo : EIATTR_MAX_STACK_SIZE
	.align		4
.L_34:
        /*00c0*/ 	.byte	0x04, 0x23
        /*00c2*/ 	.short	(.L_36 - .L_35)
	.align		4
.L_35:
        /*00c4*/ 	.word	index@($extractFeats_gridded$__cuda_sm20_div_f64_slowpath_v2)
        /*00c8*/ 	.word	0x00000000


	//----- nvinfo : EIATTR_MIN_STACK_SIZE
	.align		4
.L_36:
        /*00cc*/ 	.byte	0x04, 0x12
        /*00ce*/ 	.short	(.L_38 - .L_37)
	.align		4
.L_37:
        /*00d0*/ 	.word	index@($extractFeats_gridded$__cuda_sm20_div_f64_slowpath_v2)
        /*00d4*/ 	.word	0x00000000


	//----- nvinfo : EIATTR_FRAME_SIZE
	.align		4
.L_38:
        /*00d8*/ 	.byte	0x04, 0x11
        /*00da*/ 	.short	(.L_40 - .L_39)
	.align		4
.L_39:
        /*00dc*/ 	.word	index@($extractFeats_gridded$__cuda_sm20_div_f64_slowpath_v2)
        /*00e0*/ 	.word	0x00000000


	//----- nvinfo : EIATTR_MAX_STACK_SIZE
	.align		4
.L_40:
        /*00e4*/ 	.byte	0x04, 0x23
        /*00e6*/ 	.short	(.L_42 - .L_41)
	.align		4
.L_41:
        /*00e8*/ 	.word	index@(extractFeats_gridded)
        /*00ec*/ 	.word	0x00000000


	//----- nvinfo : EIATTR_MIN_STACK_SIZE
	.align		4
.L_42:
        /*00f0*/ 	.byte	0x04, 0x12
        /*00f2*/ 	.short	(.L_44 - .L_43)
	.align		4
.L_43:
        /*00f4*/ 	.word	index@(extractFeats_gridded)
        /*00f8*/ 	.word	0x000000d0


	//----- nvinfo : EIATTR_FRAME_SIZE
	.align		4
.L_44:
        /*00fc*/ 	.byte	0x04, 0x11
        /*00fe*/ 	.short	(.L_46 - .L_45)
	.align		4
.L_45:
        /*0100*/ 	.word	index@(extractFeats_gridded)
        /*0104*/ 	.word	0x000000d0


	//----- nvinfo : EIATTR_REGCOUNT
	.align		4
.L_46:
        /*0108*/ 	.byte	0x04, 0x2f
        /*010a*/ 	.short	(.L_48 - .L_47)
	.align		4
.L_47:
        /*010c*/ 	.word	index@(aggregate_feats)
        /*0110*/ 	.word	0x00000040


	//----- nvinfo : EIATTR_MAX_STACK_SIZE
	.align		4
.L_48:
        /*0114*/ 	.byte	0x04, 0x23
        /*0116*/ 	.short	(.L_50 - .L_49)
	.align		4
.L_49:
        /*0118*/ 	.word	index@($aggregate_feats$__cuda_sm20_sqrt_rn_f32_slowpath)
        /*011c*/ 	.word	0x00000000


	//----- nvinfo : EIATTR_MIN_STACK_SIZE
	.align		4
.L_50:
        /*0120*/ 	.byte	0x04, 0x12
        /*0122*/ 	.short	(.L_52 - .L_51)
	.align		4
.L_51:
        /*0124*/ 	.word	index@($aggregate_feats$__cuda_sm20_sqrt_rn_f32_slowpath)
        /*0128*/ 	.word	0x00000000


	//----- nvinfo : EIATTR_FRAME_SIZE
	.align		4
.L_52:
        /*012c*/ 	.byte	0x04, 0x11
        /*012e*/ 	.short	(.L_54 - .L_53)
	.align		4
.L_53:
        /*0130*/ 	.word	index@($aggregate_feats$__cuda_sm20_sqrt_rn_f32_slowpath)
        /*0134*/ 	.word	0x00000000


	//----- nvinfo : EIATTR_MAX_STACK_SIZE
	.align		4
.L_54:
        /*0138*/ 	.byte	0x04, 0x23
        /*013a*/ 	.short	(.L_56 - .L_55)
	.align		4
.L_55:
        /*013c*/ 	.word	index@($aggregate_feats$__cuda_sm20_div_f64_slowpath_v2)
        /*0140*/ 	.word	0x00000000


	//----- nvinfo : EIATTR_MIN_STACK_SIZE
	.align		4
.L_56:
        /*0144*/ 	.byte	0x04, 0x12
        /*0146*/ 	.short	(.L_58 - .L_57)
	.align		4
.L_57:
        /*0148*/ 	.word	index@($aggregate_feats$__cuda_sm20_div_f64_slowpath_v2)
        /*014c*/ 	.word	0x00000000


	//----- nvinfo : EIATTR_FRAME_SIZE
	.align		4
.L_58:
        /*0150*/ 	.byte	0x04, 0x11
        /*0152*/ 	.short	(.L_60 - .L_59)
	.align		4
.L_59:
        /*0154*/ 	.word	index@($aggregate_feats$__cuda_sm20_div_f64_slowpath_v2)
        /*0158*/ 	.word	0x00000000


	//----- nvinfo : EIATTR_MAX_STACK_SIZE
	.align		4
.L_60:
        /*015c*/ 	.byte	0x04, 0x23
        /*015e*/ 	.short	(.L_62 - .L_61)
	.align		4
.L_61:
        /*0160*/ 	.word	index@(aggregate_feats)
        /*0164*/ 	.word	0x00000000


	//----- nvinfo : EIATTR_MIN_STACK_SIZE
	.align		4
.L_62:
        /*0168*/ 	.byte	0x04, 0x12
        /*016a*/ 	.short	(.L_64 - .L_63)
	.align		4
.L_63:
        /*016c*/ 	.word	index@(aggregate_feats)
        /*0170*/ 	.word	0x00000008


	//----- nvinfo : EIATTR_FRAME_SIZE
	.align		4
.L_64:
        /*0174*/ 	.byte	0x04, 0x11
        /*0176*/ 	.short	(.L_66 - .L_65)
	.align		4
.L_65:
        /*0178*/ 	.word	index@(aggregate_feats)
        /*017c*/ 	.word	0x00000008
.L_66:


//--------------------- .nv.info.aggregate_feats  --------------------------
	.section	.nv.info.aggregate_feats,"",@"SHT_CUDA_INFO"
	.align	4


	//----- nvinfo : EIATTR_SW_WAR
	.align		4
        /*0000*/ 	.byte	0x04, 0x36
        /*0002*/ 	.short	(.L_68 - .L_67)
.L_67:
        /*0004*/ 	.word	0x00000001


	//----- nvinfo : EIATTR_CUDA_API_VERSION
	.align		4
.L_68:
        /*0008*/ 	.byte	0x04, 0x37
        /*000a*/ 	.short	(.L_70 - .L_69)
.L_69:
        /*000c*/ 	.word	0x00000070


	//----- nvinfo : EIATTR_PARAM_CBANK
	.align		4
.L_70:
        /*0010*/ 	.byte	0x04, 0x0a
        /*0012*/ 	.short	(.L_72 - .L_71)
	.align		4
.L_71:
        /*0014*/ 	.word	index@(.nv.constant0.aggregate_feats)
        /*0018*/ 	.short	0x0160
        /*001a*/ 	.short	0x0024


	//----- nvinfo : EIATTR_CBANK_PARAM_SIZE
	.align		4
.L_72:
        /*001c*/ 	.byte	0x03, 0x19
        /*001e*/ 	.short	0x0024


	//----- nvinfo : EIATTR_KPARAM_INFO
	.align		4
        /*0020*/ 	.byte	0x04, 0x17
        /*0022*/ 	.short	(.L_74 - .L_73)
.L_73:
        /*0024*/ 	.word	0x00000000
        /*0028*/ 	.short	0x0005
        /*002a*/ 	.short	0x0020
        /*002c*/ 	.byte	0x00, 0xf0, 0x11, 0x00


	//----- nvinfo : EIATTR_KPARAM_INFO
	.align		4
.L_74:
        /*0030*/ 	.byte	0x04, 0x17
        /*0032*/ 	.short	(.L_76 - .L_75)
.L_75:
        /*0034*/ 	.word	0x00000000
        /*0038*/ 	.short	0x0004
        /*003a*/ 	.short	0x001c
        /*003c*/ 	.byte	0x00, 0xf0, 0x11, 0x00


	//----- nvinfo : EIATTR_KPARAM_INFO
	.align		4
.L_76:
        /*0040*/ 	.byte	0x04, 0x17
        /*0042*/ 	.short	(.L_78 - .L_77)
.L_77:
        /*0044*/ 	.word	0x00000000
        /*0048*/ 	.short	0x0003
        /*004a*/ 	.short	0x0018
        /*004c*/ 	.byte	0x00, 0xf0, 0x11, 0x00


	//----- nvinfo : EIATTR_KPARAM_INFO
	.align		4
.L_78:
        /*0050*/ 	.byte	0x04, 0x17
        /*0052*/ 	.short	(.L_80 - .L_79)
.L_79:
        /*0054*/ 	.word	0x00000000
        /*0058*/ 	.short	0x0002
        /*005a*/ 	.short	0x0010
        /*005c*/ 	.byte	0x00, 0xf0, 0x21, 0x00


	//----- nvinfo : EIATTR_KPARAM_INFO
	.align		4
.L_80:
        /*0060*/ 	.byte	0x04, 0x17
        /*0062*/ 	.short	(.L_82 - .L_81)
.L_81:
        /*0064*/ 	.word	0x00000000
        /*0068*/ 	.short	0x0001
        /*006a*/ 	.short	0x0008
        /*006c*/ 	.byte	0x00, 0xf0, 0x21, 0x00


	//----- nvinfo : EIATTR_KPARAM_INFO
	.align		4
.L_82:
        /*0070*/ 	.byte	0x04, 0x17
        /*0072*/ 	.short	(.L_84 - .L_83)
.L_83:
        /*0074*/ 	.word	0x00000000
        /*0078*/ 	.short	0x0000
        /*007a*/ 	.short	0x0000
        /*007c*/ 	.byte	0x00, 0xf0, 0x21, 0x00


	//----- nvinfo : EIATTR_MAXREG_COUNT
	.align		4
.L_84:
        /*0080*/ 	.byte	0x03, 0x1b
        /*0082*/ 	.short	0x00ff


	//----- nvinfo : EIATTR_EXTERNS
	.align		4
        /*0084*/ 	.byte	0x04, 0x0f
        /*0086*/ 	.short	(.L_86 - .L_85)


	//   ....[0]....
	.align		4
.L_85:
        /*0088*/ 	.word	index@(vprintf)


	//----- nvinfo : EIATTR_EXIT_INSTR_OFFSETS
	.align		4
.L_86:
        /*008c*/ 	.byte	0x04, 0x1c
        /*008e*/ 	.short	(.L_88 - .L_87)


	//   ....[0]....
.L_87:
        /*0090*/ 	.word	0x000044d0


	//   ....[1]....
        /*0094*/ 	.word	0x000045c0


	//----- nvinfo : EIATTR_CRS_STACK_SIZE
	.align		4
.L_88:
        /*0098*/ 	.byte	0x04, 0x1e
        /*009a*/ 	.short	(.L_90 - .L_89)
.L_89:
        /*009c*/ 	.word	0x00000000
.L_90:


//--------------------- .nv.info.extractFeats_gridded --------------------------
	.section	.nv.info.extractFeats_gridded,"",@"SHT_CUDA_INFO"
	.align	4


	//----- nvinfo : EIATTR_SW_WAR
	.align		4
        /*0000*/ 	.byte	0x04, 0x36
        /*0002*/ 	.short	(.L_92 - .L_91)
.L_91:
        /*0004*/ 	.word	0x00000001


	//----- nvinfo : EIATTR_CUDA_API_VERSION
	.align		4
.L_92:
        /*0008*/ 	.byte	0x04, 0x37
        /*000a*/ 	.short	(.L_94 - .L_93)
.L_93:
        /*000c*/ 	.word	0x00000070


	//----- nvinfo : EIATTR_PARAM_CBANK
	.align		4
.L_94:
        /*0010*/ 	.byte	0x04, 0x0a
        /*0012*/ 	.short	(.L_96 - .L_95)
	.align		4
.L_95:
        /*0014*/ 	.word	index@(.nv.constant0.extractFeats_gridded)
        /*0018*/ 	.short	0x0160
        /*001a*/ 	.short	0x0088


	//----- nvinfo : EIATTR_CBANK_PARAM_SIZE
	.align		4
.L_96:
        /*001c*/ 	.byte	0x03, 0x19
        /*001e*/ 	.short	0x0088


	//----- nvinfo : EIATTR_KPARAM_INFO
	.align		4
        /*0020*/ 	.byte	0x04, 0x17
        /*0022*/ 	.short	(.L_98 - .L_97)
.L_97:
        /*0024*/ 	.word	0x00000000
        /*0028*/ 	.short	0x0019
        /*002a*/ 	.short	0x0084
        /*002c*/ 	.byte	0x00, 0xf0, 0x11, 0x00


	//----- nvinfo : EIATTR_KPARAM_INFO
	.align		4
.L_98:
        /*0030*/ 	.byte	0x04, 0x17
        /*0032*/ 	.short	(.L_100 - .L_99)
.L_99:
        /*0034*/ 	.word	0x00000000
        /*0038*/ 	.short	0x0018
        /*003a*/ 	.short	0x0080
        /*003c*/ 	.byte	0x00, 0xf0, 0x11, 0x00


	//----- nvinfo : EIATTR_KPARAM_INFO
	.align		4
.L_100:
        /*0040*/ 	.byte	0x04, 0x17
        /*0042*/ 	.short	(.L_102 - .L_101)
.L_101:
        /*0044*/ 	.word	0x00000000
        /*0048*/ 	.short	0x0017
        /*004a*/ 	.short	0x007c
        /*004c*/ 	.byte	0x00, 0xf0, 0x11, 0x00


	//----- nvinfo : EIATTR_KPARAM_INFO
	.align		4
.L_102:
        /*0050*/ 	.byte	0x04, 0x17
        /*0052*/ 	.short	(.L_104 - .L_103)
.L_103:
        /*0054*/ 	.word	0x00000000
        /*0058*/ 	.short	0x0016
        /*005a*/ 	.short	0x0078
        /*005c*/ 	.byte	0x00, 0xf0, 0x11, 0x00


	//----- nvinfo : EIATTR_KPARAM_INFO
	.align		4
.L_104:
        /*0060*/ 	.byte	0x04, 0x17
        /*0062*/ 	.short	(.L_106 - .L_105)
.L_105:
        /*0064*/ 	.word	0x00000000
        /*0068*/ 	.short	0x0015
        /*006a*/ 	.short	0x0074
        /*006c*/ 	.byte	0x00, 0xf0, 0x11, 0x00


	//----- nvinfo : EIATTR_KPARAM_INFO
	.align		4
.L_106:
        /*0070*/ 	.byte	0x04, 0x17
        /*0072*/ 	.short	(.L_108 - .L_107)
.L_107:
        /*0074*/ 	.word	0x00000000
        /*0078*/ 	.short	0x0014
        /*007a*/ 	.short	0x0070
        /*007c*/ 	.byte	0x00, 0xf0, 0x11, 0x00


	//----- nvinfo : EIATTR_KPARAM_INFO
	.align		4
.L_108:
        /*0080*/ 	.byte	0x04, 0x17
        /*0082*/ 	.short	(.L_110 - .L_109)
.L_109:
        /*0084*/ 	.word	0x00000000
        /*0088*/ 	.short	0x0013
        /*008a*/ 	.short	0x006c
        /*008c*/ 	.byte	0x00, 0xf0, 0x11, 0x00


	//----- nvinfo : EIATTR_KPARAM_INFO
	.align		4
.L_110:
        /*0090*/ 	.byte	0x04, 0x17
        /*0092*/ 	.short	(.L_112 - .L_111)
.L_111:
        /*0094*/ 	.word	0x00000000
        /*0098*/ 	.short	0x0012
        /*009a*/ 	.short	0x0068
        /*009c*/ 	.byte	0x00, 0xf0, 0x11, 0x00


	//----- nvinfo : EIATTR_KPARAM_INFO
	.align		4
.L_112:
        /*00a0*/ 	.byte	0x04, 0x17
        /*00a2*/ 	.short	(.L_114 - .L_113)
.L_113:
        /*00a4*/ 	.word	0x00000000
        /*00a8*/ 	.short	0x0011
        /*00aa*/ 	.short	0x0064
        /*00ac*/ 	.byte	0x00, 0xf0, 0x11, 0x00


	//----- nvinfo : EIATTR_KPARAM_INFO
	.align		4
.L_114:
        /*00b0*/ 	.byte	0x04, 0x17
        /*00b2*/ 	.short	(.L_116 - .L_115)
.L_115:
        /*00b4*/ 	.word	0x00000000
        /*00b8*/ 	.short	0x0010
        /*00ba*/ 	.short	0x0060
        /*00bc*/ 	.byte	0x00, 0xf0, 0x11, 0x00


	//----- nvinfo : EIATTR_KPARAM_INFO
	.align		4
.L_116:
        /*00c0*/ 	.byte	0x04, 0x17
        /*00c2*/ 	.short	(.L_118 - .L_117)
.L_117:
        /*00c4*/ 	.word	0x00000000
        /*00c8*/ 	.short	0x000f
        /*00ca*/ 	.short	0x005c
        /*00cc*/ 	.byte	0x00, 0xf0, 0x11, 0x00


	//----- nvinfo : EIATTR_KPARAM_INFO
	.align		4
.L_118:
        /*00d0*/ 	.byte	0x04, 0x17
        /*00d2*/ 	.short	(.L_120 - .L_119)
.L_119:
        /*00d4*/ 	.word	0x00000000
        /*00d8*/ 	.short	0x000e
        /*00da*/ 	.short	0x0058
        /*00dc*/ 	.byte	0x00, 0xf0, 0x11, 0x00


	//----- nvinfo : EIATTR_KPARAM_INFO
	.align		4
.L_120:
        /*00e0*/ 	.byte	0x04, 0x17
        /*00e2*/ 	.short	(.L_122 - .L_121)
.L_121:
        /*00e4*/ 	.word	0x00000000
        /*00e8*/ 	.short	0x000d
        /*00ea*/ 	.short	0x0054
        /*00ec*/ 	.byte	0x00, 0xf0, 0x11, 0x00


	//----- nvinfo : EIATTR_KPARAM_INFO
	.align		4
.L_122:
        /*00f0*/ 	.byte	0x04, 0x17
        /*00f2*/ 	.short	(.L_124 - .L_123)
.L_123:
        /*00f4*/ 	.word	0x00000000
        /*00f8*/ 	.short	0x000c
        /*00fa*/ 	.short	0x0050
        /*00fc*/ 	.byte	0x00, 0xf0, 0x11, 0x00


	//----- nvinfo : EIATTR_KPARAM_INFO
	.align		4
.L_124:
        /*0100*/ 	.byte	0x04, 0x17
        /*0102*/ 	.short	(.L_126 - .L_125)
.L_125:
        /*0104*/ 	.word	0x00000000
        /*0108*/ 	.short	0x000b
        /*010a*/ 	.short	0x004c
        /*010c*/ 	.byte	0x00, 0xf0, 0x11, 0x00


	//----- nvinfo : EIATTR_KPARAM_INFO
	.align		4
.L_126:
        /*0110*/ 	.byte	0x04, 0x17
        /*0112*/ 	.short	(.L_128 - .L_127)
.L_127:
        /*0114*/ 	.word	0x00000000
        /*0118*/ 	.short	0x000a
        /*011a*/ 	.short	0x0048
        /*011c*/ 	.byte	0x00, 0xf0, 0x11, 0x00


	//----- nvinfo : EIATTR_KPARAM_INFO
	.align		4
.L_128:
        /*0120*/ 	.byte	0x04, 0x17
        /*0122*/ 	.short	(.L_130 - .L_129)
.L_129:
        /*0124*/ 	.word	0x00000000
        /*0128*/ 	.short	0x0009
        /*012a*/ 	.short	0x0044
        /*012c*/ 	.byte	0x00, 0xf0, 0x11, 0x00


	//----- nvinfo : EIATTR_KPARAM_INFO
	.align		4
.L_130:
        /*0130*/ 	.byte	0x04, 0x17
        /*0132*/ 	.short	(.L_132 - .L_131)
.L_131:
        /*0134*/ 	.word	0x00000000
        /*0138*/ 	.short	0x0008
        /*013a*/ 	.short	0x0040
        /*013c*/ 	.byte	0x00, 0xf0, 0x11, 0x00


	//----- nvinfo : EIATTR_KPARAM_INFO
	.align		4
.L_132:
        /*0140*/ 	.byte	0x04, 0x17
        /*0142*/ 	.short	(.L_134 - .L_133)
.L_133:
        /*0144*/ 	.word	0x00000000
        /*0148*/ 	.short	0x0007
        /*014a*/ 	.short	0x0038
        /*014c*/ 	.byte	0x00, 0xf0, 0x21, 0x00


	//----- nvinfo : EIATTR_KPARAM_INFO
	.align		4
.L_134:
        /*0150*/ 	.byte	0x04, 0x17
        /*0152*/ 	.short	(.L_136 - .L_135)
.L_135:
        /*0154*/ 	.word	0x00000000
        /*0158*/ 	.short	0x0006
        /*015a*/ 	.short	0x0030
        /*015c*/ 	.byte	0x00, 0xf0, 0x21, 0x00


	//----- nvinfo : EIATTR_KPARAM_INFO
	.align		4
.L_136:
        /*0160*/ 	.byte	0x04, 0x17
        /*0162*/ 	.short	(.L_138 - .L_137)
.L_137:
        /*0164*/ 	.word	0x00000000
        /*0168*/ 	.short	0x0005
        /*016a*/ 	.short	0x0028
        /*016c*/ 	.byte	0x00, 0xf0, 0x21, 0x00


	//----- nvinfo : EIATTR_KPARAM_INFO
	.align		4
.L_138:
        /*0170*/ 	.byte	0x04, 0x17
        /*0172*/ 	.short	(.L_140 - .L_139)
.L_139:
        /*0174*/ 	.word	0x00000000
        /*0178*/ 	.short	0x0004
        /*017a*/ 	.short	0x0020
        /*017c*/ 	.byte	0x00, 0xf0, 0x21, 0x00


	//----- nvinfo : EIATTR_KPARAM_INFO
	.align		4
.L_140:
        /*0180*/ 	.byte	0x04, 0x17
        /*0182*/ 	.short	(.L_142 - .L_141)
.L_141:
        /*0184*/ 	.word	0x00000000
        /*0188*/ 	.short	0x0003
        /*018a*/ 	.short	0x0018
        /*018c*/ 	.byte	0x00, 0xf0, 0x21, 0x00


	//----- nvinfo : EIATTR_KPARAM_INFO
	.align		4
.L_142:
        /*0190*/ 	.byte	0x04, 0x17
        /*0192*/ 	.short	(.L_144 - .L_143)
.L_143:
        /*0194*/ 	.word	0x00000000
        /*0198*/ 	.short	0x0002
        /*019a*/ 	.short	0x0010
        /*019c*/ 	.byte	0x00, 0xf0, 0x21, 0x00


	//----- nvinfo : EIATTR_KPARAM_INFO
	.align		4
.L_144:
        /*01a0*/ 	.byte	0x04, 0x17
        /*01a2*/ 	.short	(.L_146 - .L_145)
.L_145:
        /*01a4*/ 	.word	0x00000000
        /*01a8*/ 	.short	0x0001
        /*01aa*/ 	.short	0x0008
        /*01ac*/ 	.byte	0x00, 0xf0, 0x21, 0x00


	//----- nvinfo : EIATTR_KPARAM_INFO
	.align		4
.L_146:
        /*01b0*/ 	.byte	0x04, 0x17
        /*01b2*/ 	.short	(.L_148 - .L_147)
.L_147:
        /*01b4*/ 	.word	0x00000000
        /*01b8*/ 	.short	0x0000
        /*01ba*/ 	.short	0x0000
        /*01bc*/ 	.byte	0x00, 0xf0, 0x21, 0x00


	//----- nvinfo : EIATTR_MAXREG_COUNT
	.align		4
.L_148:
        /*01c0*/ 	.byte	0x03, 0x1b
        /*01c2*/ 	.short	0x00ff


	//----- nvinfo : EIATTR_EXIT_INSTR_OFFSETS
	.align		4
        /*01c4*/ 	.byte	0x04, 0x1c
        /*01c6*/ 	.short	(.L_150 - .L_149)


	//   ....[0]....
.L_149:
        /*01c8*/ 	.word	0x0001c3b0


	//----- nvinfo : EIATTR_CRS_STACK_SIZE
	.align		4
.L_150:
        /*01cc*/ 	.byte	0x04, 0x1e
        /*01ce*/ 	.short	(.L_152 - .L_151)
.L_151:
        /*01d0*/ 	.word	0x00000000
.L_152:


//--------------------- .nv.rel.action            --------------------------
	.section	.nv.rel.action,"",@"SHT_CUDA_RELOCINFO"
	.align	8
	.sectionentsize	8
        /*0000*/ 	.byte	0x4b, 0x00, 0x00, 0x00, 0x00, 0x00, 0x00, 0x00, 0x00, 0x02, 0x02, 0x08, 0x10, 0x0a, 0x2f, 0x22
        /* <DEDUP_REMOVED lines=12> */


//--------------------- .nv.constant2.aggregate_feats --------------------------
	.section	.nv.constant2.aggregate_feats,"a",@progbits
	.align	4
.nv.constant2.aggregate_feats:
        /*0000*/ 	.byte	0x55, 0x55, 0x55, 0x55, 0x55, 0x55, 0xd5, 0x3f


//--------------------- .nv.constant0.aggregate_feats --------------------------
	.section	.nv.constant0.aggregate_feats,"a",@progbits
	.align	4
.nv.constant0.aggregate_feats:
	.zero		388


//--------------------- .nv.constant2.extractFeats_gridded --------------------------
	.section	.nv.constant2.extractFeats_gridded,"a",@progbits
	.align	4
.nv.constant2.extractFeats_gridded:
        /* <DEDUP_REMOVED lines=15> */


//--------------------- .nv.constant0.extractFeats_gridded --------------------------
	.section	.nv.constant0.extractFeats_gridded,"a",@progbits
	.align	4
.nv.constant0.extractFeats_gridded:
	.zero		488


//--------------------- .text.aggregate_feats     --------------------------
	.section	.text.aggregate_feats,"ax",@progbits
	.sectionflags	@"SHF_BARRIERS=1"
	.sectioninfo	@"SHI_REGISTERS=64"
	.align	128
        .global         aggregate_feats
        .type           aggregate_feats,@function
        .size           aggregate_feats,(.L_x_699 - aggregate_feats)
        .other          aggregate_feats,@"STO_CUDA_ENTRY STV_DEFAULT"
aggregate_feats:
.text.aggregate_feats:
[----:B------:R-:W-:-:S04]  /*0000*/  IMAD.MOV.U32 R1, RZ, RZ, c[0x0][0x28] ;  /* 0x00000a00ff017624 */ /* 0x000fc800078e00ff */
[----:B------:R-:W0:Y:S01]  /*0010*/  S2R R16, SR_TID.X ;  /* 0x0000000000107919 */ /* 0x000e220000002100 */
[----:B------:R-:W-:Y:S02]  /*0020*/  IADD3 R1, R1, -0x8, RZ ;  /* 0xfffffff801017810 */ /* 0x000fe40007ffe0ff */
[----:B0-----:R-:W-:-:S12]  /*0030*/  ISETP.GT.U32.AND P0, PT, R16, c[0x0][0x178], PT ;  /* 0x00005e0010007a0c */ /* 0x001fd80003f04070 */
[----:B------:R-:W-:-:S04]  /*0040*/  @!P0 IMAD.MOV.U32 R3, RZ, RZ, 0x4 ;  /* 0x00000004ff038424 */ /* 0x000fc800078e00ff */
[----:B------:R-:W-:-:S08]  /*0050*/  @!P0 IMAD.WIDE.U32 R2, R16, R3, c[0x0][0x170] ;  /* 0x00005c0010028625 */ /* 0x000fd000078e0003 */
[----:B------:R0:W2:Y:S01]  /*0060*/  @!P0 LDG.E.SYS R0, [R2] ;  /* 0x0000000002008381 */ /* 0x0000a200001ee900 */
[----:B------:R-:W-:Y:S01]  /*0070*/  IMAD.MOV.U32 R6, RZ, RZ, c[0x0][0x17c] ;  /* 0x00005f00ff067624 */ /* 0x000fe200078e00ff */
[----:B------:R-:W-:Y:S02]  /*0080*/  IABS R8, c[0x0][0x178] ;  /* 0x00005e0000087a13 */ /* 0x000fe40000000000 */
[----:B------:R-:W1:Y:S01]  /*0090*/  S2UR UR4, SR_CTAID.X ;  /* 0x00000000000479c3 */ /* 0x000e620000002500 */
[----:B------:R-:W-:-:S05]  /*00a0*/  IMAD R6, R6, c[0x0][0x178], RZ ;  /* 0x00005e0006067a24 */ /* 0x000fca00078e02ff */
[----:B------:R-:W-:Y:S01]  /*00b0*/  IADD3 R9, RZ, -R6, RZ ;  /* 0x80000006ff097210 */ /* 0x000fe20007ffe0ff */
[----:B------:R-:W3:Y:S01]  /*00c0*/  I2F.U32.RP R7, R6 ;  /* 0x0000000600077306 */ /* 0x000ee20000209000 */
[----:B------:R-:W-:Y:S01]  /*00d0*/  ISETP.NE.U32.AND P3, PT, R6, RZ, PT ;  /* 0x000000ff0600720c */ /* 0x000fe20003f65070 */
[----:B---3--:R-:W3:Y:S02]  /*00e0*/  MUFU.RCP R7, R7 ;  /* 0x0000000700077308 */ /* 0x008ee40000001000 */
[----:B---3--:R-:W-:Y:S02]  /*00f0*/  IADD3 R4, R7, 0xffffffe, RZ ;  /* 0x0ffffffe07047810 */ /* 0x008fe40007ffe0ff */
[----:B------:R-:W3:Y:S04]  /*0100*/  I2F.RP R7, R8 ;  /* 0x0000000800077306 */ /* 0x000ee80000209400 */
[----:B------:R4:W0:Y:S02]  /*0110*/  F2I.FTZ.U32.TRUNC.NTZ R5, R4 ;  /* 0x0000000400057305 */ /* 0x000824000021f000 */
[----:B----4-:R-:W-:Y:S01]  /*0120*/  IMAD.MOV.U32 R4, RZ, RZ, RZ ;  /* 0x000000ffff047224 */ /* 0x010fe200078e00ff */
[----:B---3--:R-:W3:Y:S01]  /*0130*/  MUFU.RCP R7, R7 ;  /* 0x0000000700077308 */ /* 0x008ee20000001000 */
[----:B0-----:R-:W-:-:S04]  /*0140*/  IMAD R3, R9, R5, RZ ;  /* 0x0000000509037224 */ /* 0x001fc800078e02ff */
[----:B------:R-:W-:-:S08]  /*0150*/  IMAD.HI.U32 R5, R5, R3, R4 ;  /* 0x0000000305057227 */ /* 0x000fd000078e0004 */
[----:B-1----:R-:W-:Y:S01]  /*0160*/  IMAD.HI.U32 R17, R5, UR4, RZ ;  /* 0x0000000405117c27 */ /* 0x002fe2000f8e00ff */
[----:B---3--:R-:W-:-:S05]  /*0170*/  IADD3 R2, R7, 0xffffffe, RZ ;  /* 0x0ffffffe07027810 */ /* 0x008fca0007ffe0ff */
[----:B------:R-:W-:-:S04]  /*0180*/  IMAD.MOV R3, RZ, RZ, -R17 ;  /* 0x000000ffff037224 */ /* 0x000fc800078e0a11 */
[----:B------:R-:W-:-:S05]  /*0190*/  IMAD R3, R6, R3, UR4 ;  /* 0x0000000406037e24 */ /* 0x000fca000f8e0203 */
[----:B------:R-:W-:-:S12]  /*01a0*/  ISETP.GE.U32.AND P1, PT, R3, R6, PT ;  /* 0x000000060300720c */ /* 0x000fd80003f26070 */
[----:B------:R-:W-:Y:S01]  /*01b0*/  @P1 IMAD.IADD R3, R3, 0x1, -R6 ;  /* 0x0000000103031824 */ /* 0x000fe200078e0a06 */
[----:B------:R-:W-:-:S04]  /*01c0*/  @P1 IADD3 R17, R17, 0x1, RZ ;  /* 0x0000000111111810 */ /* 0x000fc80007ffe0ff */
[----:B------:R-:W-:Y:S02]  /*01d0*/  ISETP.GE.U32.AND P2, PT, R3, R6, PT ;  /* 0x000000060300720c */ /* 0x000fe40003f46070 */
[----:B------:R0:W1:Y:S02]  /*01e0*/  F2I.FTZ.U32.TRUNC.NTZ R3, R2 ;  /* 0x0000000200037305 */ /* 0x000064000021f000 */
[----:B0-----:R-:W-:-:S08]  /*01f0*/  IMAD.MOV.U32 R2, RZ, RZ, RZ ;  /* 0x000000ffff027224 */ /* 0x001fd000078e00ff */
[----:B------:R-:W-:-:S04]  /*0200*/  @P2 IADD3 R17, R17, 0x1, RZ ;  /* 0x0000000111112810 */ /* 0x000fc80007ffe0ff */
[----:B------:R-:W-:Y:S02]  /*0210*/  @!P3 LOP3.LUT R17, RZ, R6, RZ, 0x33, !PT ;  /* 0x00000006ff11b212 */ /* 0x000fe400078e33ff */
[----:B-1----:R-:W-:-:S03]  /*0220*/  IADD3 R7, RZ, -R3, RZ ;  /* 0x80000003ff077210 */ /* 0x002fc60007ffe0ff */
[----:B------:R-:W-:-:S04]  /*0230*/  IMAD.MOV R5, RZ, RZ, -R17 ;  /* 0x000000ffff057224 */ /* 0x000fc800078e0a11 */
[----:B------:R-:W-:Y:S01]  /*0240*/  IMAD R6, R6, R5, UR4 ;  /* 0x0000000406067e24 */ /* 0x000fe2000f8e0205 */
[----:B------:R-:W-:Y:S01]  /*0250*/  ULDC UR4, c[0x0][0x178] ;  /* 0x00005e0000047ab9 */ /* 0x000fe20000000800 */
[----:B------:R-:W-:Y:S01]  /*0260*/  IMAD R5, R7, R8, RZ ;  /* 0x0000000807057224 */ /* 0x000fe200078e02ff */
[----:B------:R-:W-:Y:S02]  /*0270*/  USHF.L.U32 UR4, UR4, 0x2, URZ ;  /* 0x0000000204047899 */ /* 0x000fe4000800063f */
[----:B------:R-:W-:Y:S01]  /*0280*/  IABS R4, R6 ;  /* 0x0000000600047213 */ /* 0x000fe20000000000 */
[----:B------:R-:W-:-:S04]  /*0290*/  IMAD.HI.U32 R2, R3, R5, R2 ;  /* 0x0000000503027227 */ /* 0x000fc800078e0002 */
[----:B------:R-:W-:-:S04]  /*02a0*/  IMAD.MOV.U32 R3, RZ, RZ, R4 ;  /* 0x000000ffff037224 */ /* 0x000fc800078e0004 */
[----:B------:R-:W-:-:S07]  /*02b0*/  IMAD.HI.U32 R2, R2, R3, RZ ;  /* 0x0000000302027227 */ /* 0x000fce00078e00ff */
[----:B------:R-:W-:-:S05]  /*02c0*/  IADD3 R4, -R2, RZ, RZ ;  /* 0x000000ff02047210 */ /* 0x000fca0007ffe1ff */
[----:B------:R-:W-:-:S05]  /*02d0*/  IMAD R3, R8, R4, R3 ;  /* 0x0000000408037224 */ /* 0x000fca00078e0203 */
[----:B------:R-:W-:-:S12]  /*02e0*/  ISETP.GT.U32.AND P2, PT, R8, R3, PT ;  /* 0x000000030800720c */ /* 0x000fd80003f44070 */
[----:B------:R-:W-:Y:S01]  /*02f0*/  @!P2 IMAD.IADD R3, R3, 0x1, -R8 ;  /* 0x000000010303a824 */ /* 0x000fe200078e0a08 */
[----:B------:R-:W-:Y:S02]  /*0300*/  @!P2 IADD3 R2, R2, 0x1, RZ ;  /* 0x000000010202a810 */ /* 0x000fe40007ffe0ff */
[----:B------:R-:W-:Y:S02]  /*0310*/  ISETP.NE.AND P2, PT, RZ, c[0x0][0x178], PT ;  /* 0x00005e00ff007a0c */ /* 0x000fe40003f45270 */
[----:B------:R-:W-:Y:S02]  /*0320*/  ISETP.GE.U32.AND P1, PT, R3, R8, PT ;  /* 0x000000080300720c */ /* 0x000fe40003f26070 */
[----:B------:R-:W-:-:S04]  /*0330*/  LOP3.LUT R3, R6, c[0x0][0x178], RZ, 0x3c, !PT ;  /* 0x00005e0006037a12 */ /* 0x000fc800078e3cff */
[----:B------:R-:W-:-:S06]  /*0340*/  ISETP.GE.AND P3, PT, R3, RZ, PT ;  /* 0x000000ff0300720c */ /* 0x000fcc0003f66270 */
[----:B------:R-:W-:-:S06]  /*0350*/  @P1 IADD3 R2, R2, 0x1, RZ ;  /* 0x0000000102021810 */ /* 0x000fcc0007ffe0ff */
[----:B------:R-:W-:-:S05]  /*0360*/  @!P3 IMAD.MOV R2, RZ, RZ, -R2 ;  /* 0x000000ffff02b224 */ /* 0x000fca00078e0a02 */
[----:B------:R-:W-:-:S05]  /*0370*/  @!P2 LOP3.LUT R2, RZ, c[0x0][0x178], RZ, 0x33, !PT ;  /* 0x00005e00ff02aa12 */ /* 0x000fca00078e33ff */
[----:B------:R-:W-:-:S04]  /*0380*/  IMAD.MOV R3, RZ, RZ, -R2 ;  /* 0x000000ffff037224 */ /* 0x000fc800078e0a02 */
[----:B------:R-:W-:Y:S02]  /*0390*/  IMAD R6, R3, c[0x0][0x178], R6 ;  /* 0x00005e0003067a24 */ /* 0x000fe400078e0206 */
[----:B------:R-:W-:-:S03]  /*03a0*/  IMAD.MOV.U32 R3, RZ, RZ, c[0x0][0x0] ;  /* 0x00000000ff037624 */ /* 0x000fc600078e00ff */
[----:B------:R-:W-:Y:S01]  /*03b0*/  SHF.L.U32 R10, R6, 0x2, RZ ;  /* 0x00000002060a7819 */ /* 0x000fe200000006ff */
[----:B------:R-:W-:-:S06]  /*03c0*/  IMAD.SHL.U32 R3, R3, 0x2, RZ ;  /* 0x0000000203037824 */ /* 0x000fcc00078e00ff */
[----:B------:R-:W0:Y:S02]  /*03d0*/  I2F.F64 R24, R3 ;  /* 0x0000000300187312 */ /* 0x000e240000201c00 */
[----:B0-----:R-:W0:Y:S01]  /*03e0*/  MUFU.RCP64H R5, R25 ;  /* 0x0000001900057308 */ /* 0x001e220000001800 */
[----:B--2---:R1:W2:Y:S02]  /*03f0*/  @!P0 I2F R7, R0 ;  /* 0x0000000000078306 */ /* 0x0042a40000201400 */
[----:B-1----:R-:W-:Y:S01]  /*0400*/  IMAD R0, R17, c[0x0][0x17c], R2 ;  /* 0x00005f0011007a24 */ /* 0x002fe200078e0202 */
[----:B--2---:R-:W-:Y:S04]  /*0410*/  @!P0 STS [R16.X4], R7 ;  /* 0x0000000710008388 */ /* 0x004fe80000004800 */
[----:B------:R-:W-:Y:S05]  /*0420*/  BAR.SYNC 0x0 ;  /* 0x0000000000007b1d */ /* 0x000fea0000000000 */
[----:B------:R-:W-:Y:S01]  /*0430*/  LDS.U R13, [R10] ;  /* 0x000000000a0d7984 */ /* 0x000fe20000001800 */
[----:B------:R-:W-:-:S03]  /*0440*/  IMAD.SHL.U32 R7, R16, 0x4, RZ ;  /* 0x0000000410077824 */ /* 0x000fc600078e00ff */
[----:B------:R-:W1:Y:S04]  /*0450*/  LDS.U R4, [R10+0x4] ;  /* 0x000004000a047984 */ /* 0x000e680000001800 */
[----:B------:R-:W2:Y:S01]  /*0460*/  LDS.U R12, [UR4] ;  /* 0x00000004ff0c7984 */ /* 0x000ea20008001800 */
[----:B-1----:R-:W-:Y:S02]  /*0470*/  FADD R6, -R13, R4 ;  /* 0x000000040d067221 */ /* 0x002fe40000000100 */
[----:B------:R-:W-:Y:S01]  /*0480*/  IMAD.MOV.U32 R4, RZ, RZ, 0x1 ;  /* 0x00000001ff047424 */ /* 0x000fe200078e00ff */
[----:B--2---:R-:W1:Y:S03]  /*0490*/  F2I.TRUNC.NTZ R12, R12 ;  /* 0x0000000c000c7305 */ /* 0x004e66000020f100 */
[----:B------:R-:W2:Y:S02]  /*04a0*/  F2I.TRUNC.NTZ R6, R6 ;  /* 0x0000000600067305 */ /* 0x000ea4000020f100 */
[----:B0-----:R-:W0:-:S08]  /*04b0*/  DFMA R8, -R24, R4, 1 ;  /* 0x3ff000001808742b */ /* 0x001e100000000104 */
[----:B0-----:R-:W0:Y:S01]  /*04c0*/  DFMA R8, R8, R8, R8 ;  /* 0x000000080808722b */ /* 0x001e220000000008 */
[----:B--2---:R-:W2:Y:S07]  /*04d0*/  I2F.F64 R52, R6 ;  /* 0x0000000600347312 */ /* 0x004eae0000201c00 */
[----:B0-----:R-:W2:-:S08]  /*04e0*/  DFMA R8, R4, R8, R4 ;  /* 0x000000080408722b */ /* 0x001e900000000004 */
[----:B--2---:R-:W0:Y:S01]  /*04f0*/  DMUL R4, R52, R8 ;  /* 0x0000000834047228 */ /* 0x004e220000000000 */
[----:B------:R-:W-:-:S07]  /*0500*/  FSETP.GTU.AND P1, PT, |R53|, 6.4490557925156731238e-37, PT ;  /* 0x035b73333500780b */ /* 0x000fce0003f2c200 */
[----:B0-----:R-:W0:-:S08]  /*0510*/  DFMA R10, -R24, R4, R52 ;  /* 0x00000004180a722b */ /* 0x001e100000000134 */
[----:B0-----:R0:W2:Y:S02]  /*0520*/  DFMA R8, R8, R10, R4 ;  /* 0x0000000a0808722b */ /* 0x0010a40000000004 */
[----:B0-----:R-:W1:Y:S07]  /*0530*/  F2I.TRUNC.NTZ R5, R13 ;  /* 0x0000000d00057305 */ /* 0x001e6e000020f100 */
[----:B--2---:R-:W-:-:S05]  /*0540*/  FFMA R4, RZ, R25, R9 ;  /* 0x00000019ff047223 */ /* 0x004fca0000000009 */
[----:B------:R-:W-:Y:S01]  /*0550*/  FSETP.GT.AND P0, PT, |R4|, 4.8978884574313168671e-40, PT ;  /* 0x000555550400780b */ /* 0x000fe20003f04200 */
[----:B-1----:R-:W-:Y:S01]  /*0560*/  IMAD R5, R12, R0, R5 ;  /* 0x000000000c057224 */ /* 0x002fe200078e0205 */
[----:B------:R-:W-:-:S10]  /*0570*/  MOV R0, RZ ;  /* 0x000000ff00007202 */ /* 0x000fd40000000f00 */
[----:B------:R-:W-:Y:S05]  /*0580*/  @P0 BRA P1, `(.L_x_1) ;  /* 0x0000006000000947 */ /* 0x000fea0000800000 */
[----:B------:R-:W-:Y:S01]  /*0590*/  IMAD.MOV.U32 R44, RZ, RZ, R24 ;  /* 0x000000ffff2c7224 */ /* 0x000fe200078e0018 */
[----:B------:R-:W-:Y:S01]  /*05a0*/  MOV R4, 0x5d0 ;  /* 0x000005d000047802 */ /* 0x000fe20000000f00 */
[----:B------:R-:W-:-:S03]  /*05b0*/  IMAD.MOV.U32 R45, RZ, RZ, R25 ;  /* 0x000000ffff2d7224 */ /* 0x000fc600078e0019 */
[----:B------:R-:W-:Y:S05]  /*05c0*/  CALL.REL.NOINC `($aggregate_feats$__cuda_sm20_div_f64_slowpath_v2) ;  /* 0x0000400000007944 */ /* 0x000fea0003c00000 */
[----:B------:R-:W-:Y:S01]  /*05d0*/  MOV R8, R52 ;  /* 0x0000003400087202 */ /* 0x000fe20000000f00 */
[----:B------:R-:W-:-:S06]  /*05e0*/  IMAD.MOV.U32 R9, RZ, RZ, R53 ;  /* 0x000000ffff097224 */ /* 0x000fcc00078e0035 */
.L_x_1:
[----:B------:R-:W0:Y:S01]  /*05f0*/  F2I.F64.CEIL R4, R8 ;  /* 0x0000000800047311 */ /* 0x000e220000309100 */
[----:B------:R-:W-:Y:S01]  /*0600*/  BMOV.32.CLEAR RZ, B0 ;  /* 0x0000000000ff7355 */ /* 0x000fe20000100000 */
[----:B------:R-:W-:Y:S05]  /*0610*/  BAR.SYNC 0x0 ;  /* 0x0000000000007b1d */ /* 0x000fea0000000000 */
[----:B------:R-:W-:Y:S01]  /*0620*/  BSSY B0, `(.L_x_2) ;  /* 0x00002dc000007945 */ /* 0x000fe20003800000 */
[----:B------:R-:W-:Y:S01]  /*0630*/  CS2R R26, SRZ ;  /* 0x00000000001a7805 */ /* 0x000fe2000001ff00 */
[----:B------:R-:W-:Y:S01]  /*0640*/  CS2R R28, SRZ ;  /* 0x00000000001c7805 */ /* 0x000fe2000001ff00 */
[----:B------:R-:W-:Y:S01]  /*0650*/  CS2R R30, SRZ ;  /* 0x00000000001e7805 */ /* 0x000fe2000001ff00 */
[----:B------:R-:W-:Y:S01]  /*0660*/  CS2R R32, SRZ ;  /* 0x0000000000207805 */ /* 0x000fe2000001ff00 */
[----:B------:R-:W-:Y:S01]  /*0670*/  CS2R R34, SRZ ;  /* 0x0000000000227805 */ /* 0x000fe2000001ff00 */
[----:B0-----:R-:W-:-:S12]  /*0680*/  ISETP.GE.AND P0, PT, R4, 0x1, PT ;  /* 0x000000010400780c */ /* 0x001fd80003f06270 */
[----:B------:R-:W-:Y:S05]  /*0690*/  @!P0 BRA `(.L_x_3) ;  /* 0x00002d4000008947 */ /* 0x000fea0003800000 */
[----:B------:R-:W0:Y:S01]  /*06a0*/  MUFU.RCP64H R11, 3 ;  /* 0x40080000000b7908 */ /* 0x000e220000001800 */
[----:B------:R-:W-:Y:S01]  /*06b0*/  IADD3 R9, R16, -0x4, RZ ;  /* 0xfffffffc10097810 */ /* 0x000fe20007ffe0ff */
[----:B------:R-:W-:Y:S01]  /*06c0*/  IMAD.MOV.U32 R52, RZ, RZ, 0x0 ;  /* 0x00000000ff347424 */ /* 0x000fe200078e00ff */
[----:B------:R-:W-:Y:S01]  /*06d0*/  MOV R10, 0x1 ;  /* 0x00000001000a7802 */ /* 0x000fe20000000f00 */
[----:B------:R-:W-:Y:S01]  /*06e0*/  IMAD.MOV.U32 R53, RZ, RZ, 0x3ff00000 ;  /* 0x3ff00000ff357424 */ /* 0x000fe200078e00ff */
[----:B------:R-:W-:Y:S01]  /*06f0*/  BMOV.32.CLEAR RZ, B1 ;  /* 0x0000000001ff7355 */ /* 0x000fe20000100000 */
[----:B------:R-:W-:Y:S01]  /*0700*/  IMAD.MOV.U32 R14, RZ, RZ, c[0x0][0x0] ;  /* 0x00000000ff0e7624 */ /* 0x000fe200078e00ff */
[----:B------:R-:W1:Y:S01]  /*0710*/  I2F.F64.U32 R36, R9 ;  /* 0x0000000900247312 */ /* 0x000e620000201800 */
[----:B------:R-:W-:Y:S02]  /*0720*/  BSSY B1, `(.L_x_4) ;  /* 0x0000018000017945 */ /* 0x000fe40003800000 */
[----:B------:R-:W-:Y:S01]  /*0730*/  IMAD.SHL.U32 R8, R14, 0x4, RZ ;  /* 0x000000040e087824 */ /* 0x000fe200078e00ff */
[----:B0-----:R-:W0:-:S04]  /*0740*/  DFMA R12, R10, -3, R52 ;  /* 0xc00800000a0c782b */ /* 0x001e080000000034 */
[----:B-1----:R-:W1:-:S04]  /*0750*/  DFMA R52, R36, 0.25, R52 ;  /* 0x3fd000002434782b */ /* 0x002e480000000034 */
[----:B0-----:R-:W0:-:S05]  /*0760*/  DFMA R12, R12, R12, R12 ;  /* 0x0000000c0c0c722b */ /* 0x001e0a000000000c */
[----:B-1----:R-:W-:-:S03]  /*0770*/  FSETP.GTU.AND P1, PT, |R53|, 6.4490557925156731238e-37, PT ;  /* 0x035b73333500780b */ /* 0x002fc60003f2c200 */
[----:B0-----:R-:W0:-:S08]  /*0780*/  DFMA R12, R10, R12, R10 ;  /* 0x0000000c0a0c722b */ /* 0x001e10000000000a */
[----:B0-----:R-:W0:-:S08]  /*0790*/  DMUL R38, R52, R12 ;  /* 0x0000000c34267228 */ /* 0x001e100000000000 */
[----:B0-----:R-:W0:-:S08]  /*07a0*/  DFMA R10, R38, -3, R52 ;  /* 0xc0080000260a782b */ /* 0x001e100000000034 */
[----:B0-----:R0:W1:Y:S02]  /*07b0*/  DFMA R38, R12, R10, R38 ;  /* 0x0000000a0c26722b */ /* 0x0010640000000026 */
[----:B0-----:R-:W-:Y:S01]  /*07c0*/  IMAD.IADD R11, R7, 0x1, R8 ;  /* 0x00000001070b7824 */ /* 0x001fe200078e0208 */
[----:B------:R-:W-:Y:S02]  /*07d0*/  MOV R10, R4 ;  /* 0x00000004000a7202 */ /* 0x000fe40000000f00 */
[----:B------:R-:W-:Y:S01]  /*07e0*/  IADD3 R12, R16, c[0x0][0x0], RZ ;  /* 0x00000000100c7a10 */ /* 0x000fe20007ffe0ff */
[--C-:B------:R-:W-:Y:S02]  /*07f0*/  IMAD R13, R14, 0x8, R11.reuse ;  /* 0x000000080e0d7824 */ /* 0x100fe400078e020b */
[----:B------:R-:W-:Y:S02]  /*0800*/  IMAD.IADD R14, R8, 0x1, R11 ;  /* 0x00000001080e7824 */ /* 0x000fe400078e020b */
[----:B-1----:R-:W-:-:S05]  /*0810*/  FFMA R0, RZ, 2.125, R39 ;  /* 0x40080000ff007823 */ /* 0x002fca0000000027 */
[----:B------:R-:W-:-:S12]  /*0820*/  FSETP.GT.AND P0, PT, |R0|, 4.8978884574313168671e-40, PT ;  /* 0x000555550000780b */ /* 0x000fd80003f04200 */
[----:B------:R-:W-:Y:S05]  /*0830*/  @P0 BRA P1, `(.L_x_5) ;  /* 0x0000006000000947 */ /* 0x000fea0000800000 */
[----:B------:R-:W-:Y:S01]  /*0840*/  IMAD.MOV.U32 R44, RZ, RZ, RZ ;  /* 0x000000ffff2c7224 */ /* 0x000fe200078e00ff */
[----:B------:R-:W-:Y:S02]  /*0850*/  MOV R45, 0x40080000 ;  /* 0x40080000002d7802 */ /* 0x000fe40000000f00 */
[----:B------:R-:W-:-:S03]  /*0860*/  MOV R4, 0x880 ;  /* 0x0000088000047802 */ /* 0x000fc60000000f00 */
[----:B------:R-:W-:Y:S05]  /*0870*/  CALL.REL.NOINC `($aggregate_feats$__cuda_sm20_div_f64_slowpath_v2) ;  /* 0x00003d5000007944 */ /* 0x000fea0003c00000 */
[----:B------:R-:W-:Y:S02]  /*0880*/  IMAD.MOV.U32 R38, RZ, RZ, R52 ;  /* 0x000000ffff267224 */ /* 0x000fe400078e0034 */
[----:B------:R-:W-:-:S03]  /*0890*/  IMAD.MOV.U32 R39, RZ, RZ, R53 ;  /* 0x000000ffff277224 */ /* 0x000fc600078e0035 */
.L_x_5:
[----:B------:R-:W-:Y:S05]  /*08a0*/  BSYNC B1 ;  /* 0x0000000000017941 */ /* 0x000fea0003800000 */
.L_x_4:
[----:B------:R-:W0:Y:S01]  /*08b0*/  I2F.F64.U32 R40, c[0x0][0x0] ;  /* 0x0000000000287b12 */ /* 0x000e220000201800 */
[----:B------:R-:W-:Y:S01]  /*08c0*/  ISETP.GT.U32.AND P1, PT, R9, 0x4, PT ;  /* 0x000000040900780c */ /* 0x000fe20003f24070 */
[----:B------:R-:W-:Y:S01]  /*08d0*/  IMAD.MOV.U32 R0, RZ, RZ, RZ ;  /* 0x000000ffff007224 */ /* 0x000fe200078e00ff */
[----:B------:R-:W-:Y:S01]  /*08e0*/  CS2R R26, SRZ ;  /* 0x00000000001a7805 */ /* 0x000fe2000001ff00 */
[----:B------:R-:W-:Y:S01]  /*08f0*/  CS2R R28, SRZ ;  /* 0x00000000001c7805 */ /* 0x000fe2000001ff00 */
[----:B------:R-:W-:Y:S01]  /*0900*/  CS2R R30, SRZ ;  /* 0x00000000001e7805 */ /* 0x000fe2000001ff00 */
[----:B------:R-:W-:Y:S01]  /*0910*/  CS2R R32, SRZ ;  /* 0x0000000000207805 */ /* 0x000fe2000001ff00 */
[----:B------:R-:W-:-:S02]  /*0920*/  CS2R R34, SRZ ;  /* 0x0000000000227805 */ /* 0x000fc4000001ff00 */
.L_x_74:
[----:B------:R-:W-:-:S04]  /*0930*/  IADD3 R46, R10, -0x1, RZ ;  /* 0xffffffff0a2e7810 */ /* 0x000fc80007ffe0ff */
[C---:B------:R-:W-:Y:S01]  /*0940*/  IADD3 R4, -R46.reuse, RZ, RZ ;  /* 0x000000ff2e047210 */ /* 0x040fe20007ffe1ff */
[----:B------:R-:W-:-:S04]  /*0950*/  IMAD R22, R46, R3, R16 ;  /* 0x000000032e167224 */ /* 0x000fc800078e0210 */
[----:B------:R-:W-:-:S05]  /*0960*/  IMAD R4, R3, R4, R6 ;  /* 0x0000000403047224 */ /* 0x000fca00078e0206 */
[----:B------:R-:W-:-:S04]  /*0970*/  IMNMX R15, R4, R3, PT ;  /* 0x00000003040f7217 */ /* 0x000fc80003800200 */
[-C--:B------:R-:W-:Y:S02]  /*0980*/  ISETP.GE.U32.AND P0, PT, R16, R15.reuse, PT ;  /* 0x0000000f1000720c */ /* 0x080fe40003f06070 */
[----:B------:R-:W-:-:S10]  /*0990*/  ISETP.GE.U32.AND P2, PT, R12, R15, PT ;  /* 0x0000000f0c00720c */ /* 0x000fd40003f46070 */
[----:B-1----:R-:W-:Y:S02]  /*09a0*/  @!P0 IMAD.IADD R20, R5, 0x1, R22 ;  /* 0x0000000105148824 */ /* 0x002fe400078e0216 */
[----:B------:R-:W-:Y:S01]  /*09b0*/  @!P0 IMAD.MOV.U32 R21, RZ, RZ, 0x4 ;  /* 0x00000004ff158424 */ /* 0x000fe200078e00ff */
[----:B------:R-:W-:Y:S01]  /*09c0*/  @!P2 IADD3 R22, R22, c[0x0][0x0], R5 ;  /* 0x000000001616aa10 */ /* 0x000fe20007ffe005 */
[----:B------:R-:W-:Y:S02]  /*09d0*/  @!P2 IMAD.MOV.U32 R23, RZ, RZ, 0x4 ;  /* 0x00000004ff17a424 */ /* 0x000fe400078e00ff */
[----:B------:R-:W-:-:S04]  /*09e0*/  @!P0 IMAD.WIDE R20, R20, R21, c[0x0][0x168] ;  /* 0x00005a0014148625 */ /* 0x000fc800078e0215 */
[----:B------:R-:W-:-:S04]  /*09f0*/  @!P2 IMAD.WIDE R22, R22, R23, c[0x0][0x168] ;  /* 0x00005a001616a625 */ /* 0x000fc800078e0217 */
[----:B--2---:R-:W2:Y:S04]  /*0a00*/  @!P0 LDG.E.SYS R21, [R20] ;  /* 0x0000000014158381 */ /* 0x004ea800001ee900 */
[----:B---3--:R-:W3:Y:S01]  /*0a10*/  @!P2 LDG.E.SYS R22, [R22] ;  /* 0x000000001616a381 */ /* 0x008ee200001ee900 */
[----:B------:R-:W-:Y:S04]  /*0a20*/  WARPSYNC 0xffffffff ;  /* 0xffffffff00007948 */ /* 0x000fe80003800000 */
[----:B------:R-:W-:Y:S01]  /*0a30*/  BMOV.32.CLEAR RZ, B1 ;  /* 0x0000000001ff7355 */ /* 0x000fe20000100000 */
[----:B------:R-:W-:Y:S01]  /*0a40*/  BSSY B1, `(.L_x_6) ;  /* 0x0000296000017945 */ /* 0x000fe20003800000 */
[----:B------:R-:W-:Y:S01]  /*0a50*/  BMOV.32.CLEAR RZ, B2 ;  /* 0x0000000002ff7355 */ /* 0x000fe20000100000 */
[----:B------:R-:W-:Y:S01]  /*0a60*/  BSSY B2, `(.L_x_7) ;  /* 0x0000039000027945 */ /* 0x000fe20003800000 */
[----:B--2---:R-:W-:Y:S01]  /*0a70*/  @!P0 STS [R16.X4], R21 ;  /* 0x0000001510008388 */ /* 0x004fe20000004800 */
[----:B------:R-:W-:-:S03]  /*0a80*/  ISETP.NE.AND P0, PT, R0, RZ, PT ;  /* 0x000000ff0000720c */ /* 0x000fc60003f05270 */
[----:B---3--:R-:W-:Y:S04]  /*0a90*/  @!P2 STS [R11], R22 ;  /* 0x000000160b00a388 */ /* 0x008fe80000000800 */
[----:B------:R-:W-:Y:S05]  /*0aa0*/  BAR.SYNC 0x0 ;  /* 0x0000000000007b1d */ /* 0x000fea0000000000 */
[----:B0---4-:R-:W-:Y:S05]  /*0ab0*/  @P0 BRA `(.L_x_8) ;  /* 0x0000030000000947 */ /* 0x011fea0003800000 */
[----:B------:R-:W1:Y:S02]  /*0ac0*/  LDS.U R0, [RZ] ;  /* 0x00000000ff007984 */ /* 0x000e640000001800 */
[----:B-1----:R-:W-:-:S02]  /*0ad0*/  FSETP.NEU.AND P0, PT, R0, 2.00000000000000000000e+09, PT ;  /* 0x4eee6b280000780b */ /* 0x002fc40003f0d000 */
[----:B------:R-:W-:-:S10]  /*0ae0*/  MOV R0, RZ ;  /* 0x000000ff00007202 */ /* 0x000fd40000000f00 */
[----:B------:R-:W-:Y:S01]  /*0af0*/  @!P0 BREAK B2 ;  /* 0x0000000000028942 */ /* 0x000fe20003800000 */
[----:B------:R-:W-:Y:S05]  /*0b00*/  @!P0 BRA `(.L_x_9) ;  /* 0x0000289000008947 */ /* 0x000fea0003800000 */
[----:B------:R-:W-:Y:S01]  /*0b10*/  BMOV.32.CLEAR RZ, B3 ;  /* 0x0000000003ff7355 */ /* 0x000fe20000100000 */
[----:B------:R-:W-:Y:S01]  /*0b20*/  BSSY B3, `(.L_x_10) ;  /* 0x0000009000037945 */ /* 0x000fe20003800000 */
[----:B------:R-:W-:-:S05]  /*0b30*/  IMAD.MOV.U32 R0, RZ, RZ, R15 ;  /* 0x000000ffff007224 */ /* 0x000fca00078e000f */
.L_x_12:
[----:B------:R-:W-:Y:S01]  /*0b40*/  ISETP.GE.AND P0, PT, R0, 0x1, PT ;  /* 0x000000010000780c */ /* 0x000fe20003f06270 */
[----:B------:R-:W-:-:S11]  /*0b50*/  IMAD.MOV.U32 R15, RZ, RZ, R0 ;  /* 0x000000ffff0f7224 */ /* 0x000fd600078e0000 */
[----:B------:R-:W-:Y:S05]  /*0b60*/  @!P0 BRA `(.L_x_11) ;  /* 0x0000004000008947 */ /* 0x000fea0003800000 */
[----:B------:R-:W1:Y:S02]  /*0b70*/  LDS.U R0, [R15.X4+-0x4] ;  /* 0xfffffc000f007984 */ /* 0x000e640000005800 */
[----:B-1----:R-:W-:Y:S02]  /*0b80*/  FSETP.NEU.AND P0, PT, R0, 2.00000000000000000000e+09, PT ;  /* 0x4eee6b280000780b */ /* 0x002fe40003f0d000 */
[----:B------:R-:W-:-:S10]  /*0b90*/  IADD3 R0, R15, -0x1, RZ ;  /* 0xffffffff0f007810 */ /* 0x000fd40007ffe0ff */
[----:B------:R-:W-:Y:S05]  /*0ba0*/  @!P0 BRA `(.L_x_12) ;  /* 0xffffff9000008947 */ /* 0x000fea000383ffff */
.L_x_11:
[----:B------:R-:W-:Y:S05]  /*0bb0*/  BSYNC B3 ;  /* 0x0000000000037941 */ /* 0x000fea0003800000 */
.L_x_10:
[----:B------:R-:W-:Y:S01]  /*0bc0*/  IADD3 R46, R10, -0x1, RZ ;  /* 0xffffffff0a2e7810 */ /* 0x000fe20007ffe0ff */
[----:B------:R-:W-:Y:S01]  /*0bd0*/  BMOV.32.CLEAR RZ, B3 ;  /* 0x0000000003ff7355 */ /* 0x000fe20000100000 */
[----:B------:R-:W-:Y:S03]  /*0be0*/  BSSY B3, `(.L_x_8) ;  /* 0x000001d000037945 */ /* 0x000fe60003800000 */
[----:B------:R-:W-:-:S05]  /*0bf0*/  IMAD R0, R46, R3, R15 ;  /* 0x000000032e007224 */ /* 0x000fca00078e020f */
[----:B------:R-:W-:-:S04]  /*0c00*/  ISETP.GE.AND P0, PT, R0, c[0x0][0x180], PT ;  /* 0x0000600000007a0c */ /* 0x000fc80003f06270 */
[----:B------:R-:W-:-:S12]  /*0c10*/  ISETP.GT.U32.OR P0, PT, R9, 0x4, !P0 ;  /* 0x000000040900780c */ /* 0x000fd80004704470 */
[----:B------:R-:W-:Y:S05]  /*0c20*/  @P0 BRA `(.L_x_13) ;  /* 0x0000018000000947 */ /* 0x000fea0003800000 */
[----:B------:R-:W1:Y:S01]  /*0c30*/  I2F.F64 R18, R0 ;  /* 0x0000000000127312 */ /* 0x000e620000201c00 */
[----:B------:R-:W-:Y:S01]  /*0c40*/  IMAD.MOV.U32 R20, RZ, RZ, 0x0 ;  /* 0x00000000ff147424 */ /* 0x000fe200078e00ff */
[----:B------:R-:W-:Y:S01]  /*0c50*/  MOV R21, 0x3fd00000 ;  /* 0x3fd0000000157802 */ /* 0x000fe20000000f00 */
[----:B------:R-:W-:Y:S01]  /*0c60*/  CS2R R42, SRZ ;  /* 0x00000000002a7805 */ /* 0x000fe2000001ff00 */
[----:B-1----:R-:W1:-:S08]  /*0c70*/  DADD R18, R18, c[0x2][0x0] ;  /* 0x0080000012127629 */ /* 0x002e500000000000 */
[----:B-1----:R-:W1:-:S08]  /*0c80*/  DMUL R18, R36, R18 ;  /* 0x0000001224127228 */ /* 0x002e500000000000 */
[----:B-1----:R1:W2:Y:S02]  /*0c90*/  DFMA R20, R18, R20, c[0x2][0x0] ;  /* 0x008000001214762b */ /* 0x0022a40000000014 */
[----:B-1----:R-:W-:-:S07]  /*0ca0*/  IMAD.MOV.U32 R18, RZ, RZ, 0x1 ;  /* 0x00000001ff127424 */ /* 0x002fce00078e00ff */
[----:B--2---:R-:W1:Y:S02]  /*0cb0*/  F2I.F64.FLOOR R23, R20 ;  /* 0x0000001400177311 */ /* 0x004e640000305100 */
[----:B-1----:R-:W-:-:S04]  /*0cc0*/  ISETP.GE.AND P0, PT, R23, 0x1, PT ;  /* 0x000000011700780c */ /* 0x002fc80003f06270 */
[----:B------:R-:W-:-:S12]  /*0cd0*/  ISETP.EQ.OR P0, PT, R16, 0x4, !P0 ;  /* 0x000000041000780c */ /* 0x000fd80004702670 */
[----:B------:R-:W-:Y:S05]  /*0ce0*/  @P0 BRA `(.L_x_13) ;  /* 0x000000c000000947 */ /* 0x000fea0003800000 */
[----:B------:R-:W-:-:S04]  /*0cf0*/  ISETP.GE.AND P0, PT, R23, R0, PT ;  /* 0x000000001700720c */ /* 0x000fc80003f06270 */
[----:B------:R-:W-:-:S12]  /*0d00*/  ISETP.EQ.OR P0, PT, R16, 0x8, P0 ;  /* 0x000000081000780c */ /* 0x000fd80000702670 */
[----:B------:R-:W-:Y:S01]  /*0d10*/  @!P0 IADD3 R9, R16, -0x4, RZ ;  /* 0xfffffffc10098810 */ /* 0x000fe20007ffe0ff */
[----:B------:R-:W1:Y:S04]  /*0d20*/  @!P0 I2F.F64 R20, R23 ;  /* 0x0000001700148312 */ /* 0x000e680000201c00 */
[----:B------:R-:W-:-:S06]  /*0d30*/  @!P0 IMAD R4, R0, R9, RZ ;  /* 0x0000000900048224 */ /* 0x000fcc00078e02ff */
[----:B------:R-:W1:Y:S02]  /*0d40*/  @!P0 I2F.F64.U32 R18, R4 ;  /* 0x0000000400128312 */ /* 0x000e640000201800 */
[----:B-1----:R-:W1:-:S08]  /*0d50*/  @!P0 DFMA R18, R18, 0.25, -R20 ;  /* 0x3fd000001212882b */ /* 0x002e500000000814 */
[----:B-1----:R1:W2:Y:S02]  /*0d60*/  @!P0 DADD R42, R18, R38 ;  /* 0x00000000122a8229 */ /* 0x0022a40000000026 */
[----:B-1----:R-:W-:-:S05]  /*0d70*/  @!P0 IMAD.MOV.U32 R18, RZ, RZ, R23 ;  /* 0x000000ffff128224 */ /* 0x002fca00078e0017 */
[----:B------:R-:W-:Y:S02]  /*0d80*/  @P0 IADD3 R18, R0, -0x1, RZ ;  /* 0xffffffff00120810 */ /* 0x000fe40007ffe0ff */
[----:B------:R-:W-:Y:S01]  /*0d90*/  @P0 IMAD.MOV.U32 R42, RZ, RZ, 0x0 ;  /* 0x00000000ff2a0424 */ /* 0x000fe200078e00ff */
[----:B------:R-:W-:-:S03]  /*0da0*/  @P0 MOV R43, 0x3ff00000 ;  /* 0x3ff00000002b0802 */ /* 0x000fc60000000f00 */
.L_x_13:
[----:B--2---:R-:W-:Y:S05]  /*0db0*/  BSYNC B3 ;  /* 0x0000000000037941 */ /* 0x004fea0003800000 */
.L_x_8:
[----:B------:R-:W-:-:S12]  /*0dc0*/  ISETP.GE.AND P0, PT, R0, c[0x0][0x180], PT ;  /* 0x0000600000007a0c */ /* 0x000fd80003f06270 */
[----:B------:R-:W-:Y:S01]  /*0dd0*/  @!P0 BREAK B2 ;  /* 0x0000000000028942 */ /* 0x000fe20003800000 */
[----:B------:R-:W-:Y:S05]  /*0de0*/  @!P0 BRA `(.L_x_9) ;  /* 0x000025b000008947 */ /* 0x000fea0003800000 */
[----:B------:R-:W-:Y:S05]  /*0df0*/  BSYNC B2 ;  /* 0x0000000000027941 */ /* 0x000fea0003800000 */
.L_x_7:
[----:B------:R-:W-:Y:S01]  /*0e00*/  BMOV.32.CLEAR RZ, B3 ;  /* 0x0000000003ff7355 */ /* 0x000fe20000100000 */
[----:B------:R-:W-:Y:S01]  /*0e10*/  BSSY B3, `(.L_x_14) ;  /* 0x000006f000037945 */ /* 0x000fe20003800000 */
[----:B------:R-:W-:Y:S05]  /*0e20*/  @P1 BRA `(.L_x_15) ;  /* 0x000006d000001947 */ /* 0x000fea0003800000 */
[----:B------:R-:W1:Y:S01]  /*0e30*/  MUFU.RCP64H R21, R25 ;  /* 0x0000001900157308 */ /* 0x000e620000001800 */
[----:B------:R-:W-:Y:S01]  /*0e40*/  IMAD.MOV.U32 R20, RZ, RZ, 0x1 ;  /* 0x00000001ff147424 */ /* 0x000fe200078e00ff */
[----:B------:R-:W-:Y:S01]  /*0e50*/  IADD3 R19, R18, -0x1, RZ ;  /* 0xffffffff12137810 */ /* 0x000fe20007ffe0ff */
[----:B------:R-:W-:Y:S01]  /*0e60*/  BMOV.32.CLEAR RZ, B4 ;  /* 0x0000000004ff7355 */ /* 0x000fe20000100000 */
[----:B------:R-:W-:Y:S04]  /*0e70*/  BSSY B4, `(.L_x_16) ;  /* 0x0000013000047945 */ /* 0x000fe80003800000 */
[----:B------:R-:W2:Y:S01]  /*0e80*/  I2F.F64 R52, R19 ;  /* 0x0000001300347312 */ /* 0x000ea20000201c00 */
[----:B-1----:R-:W1:-:S08]  /*0e90*/  DFMA R22, -R24, R20, 1 ;  /* 0x3ff000001816742b */ /* 0x002e500000000114 */
[----:B-1----:R-:W1:Y:S01]  /*0ea0*/  DFMA R22, R22, R22, R22 ;  /* 0x000000161616722b */ /* 0x002e620000000016 */
[----:B--2---:R-:W-:-:S07]  /*0eb0*/  FSETP.GTU.AND P2, PT, |R53|, 6.4490557925156731238e-37, PT ;  /* 0x035b73333500780b */ /* 0x004fce0003f4c200 */
[----:B-1----:R-:W1:-:S08]  /*0ec0*/  DFMA R44, R20, R22, R20 ;  /* 0x00000016142c722b */ /* 0x002e500000000014 */
[----:B-1----:R-:W1:-:S08]  /*0ed0*/  DMUL R20, R44, R52 ;  /* 0x000000342c147228 */ /* 0x002e500000000000 */
[----:B-1----:R-:W1:-:S08]  /*0ee0*/  DFMA R22, -R24, R20, R52 ;  /* 0x000000141816722b */ /* 0x002e500000000134 */
[----:B-1----:R1:W2:Y:S02]  /*0ef0*/  DFMA R44, R44, R22, R20 ;  /* 0x000000162c2c722b */ /* 0x0022a40000000014 */
[----:B-1----:R1:W3:Y:S07]  /*0f00*/  I2F.F64 R20, R46 ;  /* 0x0000002e00147312 */ /* 0x0022ee0000201c00 */
[----:B--2---:R-:W-:-:S05]  /*0f10*/  FFMA R4, RZ, R25, R45 ;  /* 0x00000019ff047223 */ /* 0x004fca000000002d */
[----:B------:R-:W-:-:S12]  /*0f20*/  FSETP.GT.AND P0, PT, |R4|, 4.8978884574313168671e-40, PT ;  /* 0x000555550400780b */ /* 0x000fd80003f04200 */
[----:B------:R-:W-:Y:S05]  /*0f30*/  @P0 BRA P2, `(.L_x_17) ;  /* 0x0000006000000947 */ /* 0x000fea0001000000 */
[----:B-1-3--:R-:W-:Y:S01]  /*0f40*/  IMAD.MOV.U32 R44, RZ, RZ, R24 ;  /* 0x000000ffff2c7224 */ /* 0x00afe200078e0018 */
[----:B------:R-:W-:Y:S01]  /*0f50*/  MOV R4, 0xf80 ;  /* 0x00000f8000047802 */ /* 0x000fe20000000f00 */
[----:B------:R-:W-:-:S03]  /*0f60*/  IMAD.MOV.U32 R45, RZ, RZ, R25 ;  /* 0x000000ffff2d7224 */ /* 0x000fc600078e0019 */
[----:B0-----:R-:W-:Y:S05]  /*0f70*/  CALL.REL.NOINC `($aggregate_feats$__cuda_sm20_div_f64_slowpath_v2) ;  /* 0x0000365000007944 */ /* 0x001fea0003c00000 */
[----:B------:R-:W-:Y:S01]  /*0f80*/  MOV R44, R52 ;  /* 0x00000034002c7202 */ /* 0x000fe20000000f00 */
[----:B------:R-:W-:-:S03]  /*0f90*/  IMAD.MOV.U32 R45, RZ, RZ, R53 ;  /* 0x000000ffff2d7224 */ /* 0x000fc600078e0035 */
.L_x_17:
[----:B-1-3--:R-:W-:Y:S05]  /*0fa0*/  BSYNC B4 ;  /* 0x0000000000047941 */ /* 0x00afea0003800000 */
.L_x_16:
[----:B------:R-:W1:Y:S01]  /*0fb0*/  MUFU.RCP64H R23, R25 ;  /* 0x0000001900177308 */ /* 0x000e620000001800 */
[----:B------:R-:W-:Y:S01]  /*0fc0*/  IMAD.MOV.U32 R22, RZ, RZ, 0x1 ;  /* 0x00000001ff167424 */ /* 0x000fe200078e00ff */
[----:B------:R-:W2:Y:S01]  /*0fd0*/  I2F.F64 R52, R18 ;  /* 0x0000001200347312 */ /* 0x000ea20000201c00 */
[----:B------:R-:W3:Y:S01]  /*0fe0*/  FRND.F64.FLOOR R44, R44 ;  /* 0x0000002c002c7313 */ /* 0x000ee20000305800 */
[----:B------:R-:W-:Y:S01]  /*0ff0*/  BMOV.32.CLEAR RZ, B2 ;  /* 0x0000000002ff7355 */ /* 0x000fe20000100000 */
[----:B------:R-:W-:Y:S02]  /*1000*/  BSSY B2, `(.L_x_18) ;  /* 0x0000027000027945 */ /* 0x000fe40003800000 */
[----:B-1----:R-:W1:Y:S01]  /*1010*/  DFMA R46, -R24, R22, 1 ;  /* 0x3ff00000182e742b */ /* 0x002e620000000116 */
[----:B--2---:R-:W-:-:S03]  /*1020*/  FSETP.GTU.AND P0, PT, |R53|, 6.4490557925156731238e-37, PT ;  /* 0x035b73333500780b */ /* 0x004fc60003f0c200 */
[----:B---3--:R-:W-:-:S04]  /*1030*/  DSETP.NEU.AND P3, PT, R44, R20, PT ;  /* 0x000000142c00722a */ /* 0x008fc80003f6d000 */
[----:B-1----:R-:W1:-:S08]  /*1040*/  DFMA R46, R46, R46, R46 ;  /* 0x0000002e2e2e722b */ /* 0x002e50000000002e */
[----:B-1----:R-:W1:-:S08]  /*1050*/  DFMA R48, R22, R46, R22 ;  /* 0x0000002e1630722b */ /* 0x002e500000000016 */
[----:B-1----:R-:W1:-:S08]  /*1060*/  DMUL R22, R48, R52 ;  /* 0x0000003430167228 */ /* 0x002e500000000000 */
[----:B-1----:R-:W1:-:S08]  /*1070*/  DFMA R46, -R24, R22, R52 ;  /* 0x00000016182e722b */ /* 0x002e500000000134 */
[----:B-1----:R-:W1:-:S09]  /*1080*/  DFMA R22, R48, R46, R22 ;  /* 0x0000002e3016722b */ /* 0x002e520000000016 */
[----:B-1----:R-:W-:-:S05]  /*1090*/  FFMA R4, RZ, R25, R23 ;  /* 0x00000019ff047223 */ /* 0x002fca0000000017 */
[----:B------:R-:W-:Y:S01]  /*10a0*/  FSETP.GT.AND P2, PT, |R4|, 4.8978884574313168671e-40, PT ;  /* 0x000555550400780b */ /* 0x000fe20003f44200 */
[----:B------:R-:W-:Y:S06]  /*10b0*/  @P3 BRA `(.L_x_19) ;  /* 0x000001b000003947 */ /* 0x000fec0003800000 */
[----:B------:R-:W-:Y:S02]  /*10c0*/  IABS R46, R3 ;  /* 0x00000003002e7213 */ /* 0x000fe40000000000 */
[----:B------:R-:W-:Y:S02]  /*10d0*/  IABS R48, R19 ;  /* 0x0000001300307213 */ /* 0x000fe40000000000 */
[----:B------:R-:W-:Y:S02]  /*10e0*/  ISETP.GE.AND P5, PT, R19, RZ, PT ;  /* 0x000000ff1300720c */ /* 0x000fe40003fa6270 */
[----:B------:R-:W1:Y:S02]  /*10f0*/  I2F.RP R4, R46 ;  /* 0x0000002e00047306 */ /* 0x000e640000209400 */
[----:B-1----:R-:W1:Y:S02]  /*1100*/  MUFU.RCP R4, R4 ;  /* 0x0000000400047308 */ /* 0x002e640000001000 */
[----:B-1----:R-:W-:-:S06]  /*1110*/  IADD3 R44, R4, 0xffffffe, RZ ;  /* 0x0ffffffe042c7810 */ /* 0x002fcc0007ffe0ff */
[----:B------:R1:W2:Y:S02]  /*1120*/  F2I.FTZ.U32.TRUNC.NTZ R45, R44 ;  /* 0x0000002c002d7305 */ /* 0x0002a4000021f000 */
[----:B-1----:R-:W-:Y:S01]  /*1130*/  MOV R44, RZ ;  /* 0x000000ff002c7202 */ /* 0x002fe20000000f00 */
[----:B--2---:R-:W-:-:S04]  /*1140*/  IMAD.MOV R47, RZ, RZ, -R45 ;  /* 0x000000ffff2f7224 */ /* 0x004fc800078e0a2d */
[----:B------:R-:W-:-:S04]  /*1150*/  IMAD R47, R47, R46, RZ ;  /* 0x0000002e2f2f7224 */ /* 0x000fc800078e02ff */
[----:B------:R-:W-:Y:S01]  /*1160*/  IMAD.HI.U32 R45, R45, R47, R44 ;  /* 0x0000002f2d2d7227 */ /* 0x000fe200078e002c */
[----:B------:R-:W-:-:S05]  /*1170*/  IABS R47, R3 ;  /* 0x00000003002f7213 */ /* 0x000fca0000000000 */
[----:B------:R-:W-:Y:S02]  /*1180*/  IMAD.MOV R4, RZ, RZ, -R47 ;  /* 0x000000ffff047224 */ /* 0x000fe400078e0a2f */
[----:B------:R-:W-:-:S06]  /*1190*/  IMAD.HI.U32 R45, R45, R48, RZ ;  /* 0x000000302d2d7227 */ /* 0x000fcc00078e00ff */
[----:B------:R-:W-:-:S05]  /*11a0*/  IMAD R45, R45, R4, R48 ;  /* 0x000000042d2d7224 */ /* 0x000fca00078e0230 */
[----:B------:R-:W-:-:S12]  /*11b0*/  ISETP.GT.U32.AND P3, PT, R46, R45, PT ;  /* 0x0000002d2e00720c */ /* 0x000fd80003f64070 */
[----:B------:R-:W-:Y:S01]  /*11c0*/  @!P3 IMAD.IADD R45, R45, 0x1, -R46 ;  /* 0x000000012d2db824 */ /* 0x000fe200078e0a2e */
[----:B------:R-:W-:-:S04]  /*11d0*/  ISETP.NE.AND P3, PT, R3, RZ, PT ;  /* 0x000000ff0300720c */ /* 0x000fc80003f65270 */
[----:B------:R-:W-:-:S12]  /*11e0*/  ISETP.GT.U32.AND P4, PT, R46, R45, PT ;  /* 0x0000002d2e00720c */ /* 0x000fd80003f84070 */
[----:B------:R-:W-:Y:S02]  /*11f0*/  @!P4 IMAD.IADD R45, R45, 0x1, -R46 ;  /* 0x000000012d2dc824 */ /* 0x000fe400078e0a2e */
[----:B------:R-:W1:-:S03]  /*1200*/  DADD R46, -R42, 1 ;  /* 0x3ff000002a2e7429 */ /* 0x000e460000000100 */
[----:B------:R-:W-:-:S04]  /*1210*/  @!P5 IADD3 R45, -R45, RZ, RZ ;  /* 0x000000ff2d2dd210 */ /* 0x000fc80007ffe1ff */
[----:B------:R-:W-:-:S05]  /*1220*/  @!P3 LOP3.LUT R45, RZ, R3, RZ, 0x33, !PT ;  /* 0x00000003ff2db212 */ /* 0x000fca00078e33ff */
[----:B------:R-:W-:-:S08]  /*1230*/  IMAD.SHL.U32 R4, R45, 0x4, RZ ;  /* 0x000000042d047824 */ /* 0x000fd000078e00ff */
[----:B------:R-:W2:Y:S02]  /*1240*/  LDS.U R4, [R4] ;  /* 0x0000000004047984 */ /* 0x000ea40000001800 */
[----:B--2---:R-:W1:Y:S02]  /*1250*/  F2F.F64.F32 R44, R4 ;  /* 0x00000004002c7310 */ /* 0x004e640000201800 */
[----:B-1----:R1:W2:-:S04]  /*1260*/  DFMA R34, R44, R46, R34 ;  /* 0x0000002e2c22722b */ /* 0x0022880000000022 */
.L_x_19:
[----:B------:R-:W-:Y:S05]  /*1270*/  BSYNC B2 ;  /* 0x0000000000027941 */ /* 0x000fea0003800000 */
.L_x_18:
[----:B------:R-:W-:Y:S01]  /*1280*/  BMOV.32.CLEAR RZ, B4 ;  /* 0x0000000004ff7355 */ /* 0x000fe20000100000 */
[----:B------:R-:W-:Y:S01]  /*1290*/  BSSY B4, `(.L_x_20) ;  /* 0x0000008000047945 */ /* 0x000fe20003800000 */
[----:B------:R-:W-:Y:S05]  /*12a0*/  @P2 BRA P0, `(.L_x_21) ;  /* 0x0000006000002947 */ /* 0x000fea0000000000 */
[----:B-1----:R-:W-:Y:S01]  /*12b0*/  IMAD.MOV.U32 R44, RZ, RZ, R24 ;  /* 0x000000ffff2c7224 */ /* 0x002fe200078e0018 */
[----:B------:R-:W-:Y:S01]  /*12c0*/  MOV R4, 0x12f0 ;  /* 0x000012f000047802 */ /* 0x000fe20000000f00 */
[----:B------:R-:W-:-:S03]  /*12d0*/  IMAD.MOV.U32 R45, RZ, RZ, R25 ;  /* 0x000000ffff2d7224 */ /* 0x000fc600078e0019 */
[----:B0-2---:R-:W-:Y:S05]  /*12e0*/  CALL.REL.NOINC `($aggregate_feats$__cuda_sm20_div_f64_slowpath_v2) ;  /* 0x000032e000007944 */ /* 0x005fea0003c00000 */
[----:B------:R-:W-:Y:S01]  /*12f0*/  MOV R22, R52 ;  /* 0x0000003400167202 */ /* 0x000fe20000000f00 */
[----:B------:R-:W-:-:S03]  /*1300*/  IMAD.MOV.U32 R23, RZ, RZ, R53 ;  /* 0x000000ffff177224 */ /* 0x000fc600078e0035 */
.L_x_21:
[----:B------:R-:W-:Y:S05]  /*1310*/  BSYNC B4 ;  /* 0x0000000000047941 */ /* 0x000fea0003800000 */
.L_x_20:
[----:B------:R-:W3:Y:S02]  /*1320*/  FRND.F64.FLOOR R22, R22 ;  /* 0x0000001600167313 */ /* 0x000ee40000305800 */
[----:B---3--:R-:W3:-:S15]  /*1330*/  DSETP.NEU.AND P0, PT, R22, R20, PT ;  /* 0x000000141600722a */ /* 0x008ede0003f0d000 */
[----:B---3--:R-:W-:Y:S05]  /*1340*/  @P0 BRA `(.L_x_15) ;  /* 0x000001b000000947 */ /* 0x008fea0003800000 */
[----:B------:R-:W-:Y:S02]  /*1350*/  IABS R23, R3 ;  /* 0x0000000300177213 */ /* 0x000fe40000000000 */
[----:B-1----:R-:W-:Y:S02]  /*1360*/  IABS R44, R18 ;  /* 0x00000012002c7213 */ /* 0x002fe40000000000 */
[----:B------:R-:W-:Y:S02]  /*1370*/  ISETP.GE.AND P2, PT, R18, RZ, PT ;  /* 0x000000ff1200720c */ /* 0x000fe40003f46270 */
[----:B------:R-:W1:Y:S01]  /*1380*/  I2F.RP R4, R23 ;  /* 0x0000001700047306 */ /* 0x000e620000209400 */
[----:B------:R-:W-:Y:S01]  /*1390*/  ISETP.NE.AND P3, PT, R3, RZ, PT ;  /* 0x000000ff0300720c */ /* 0x000fe20003f65270 */
[----:B-1----:R-:W1:Y:S02]  /*13a0*/  MUFU.RCP R4, R4 ;  /* 0x0000000400047308 */ /* 0x002e640000001000 */
[----:B-1----:R-:W-:-:S06]  /*13b0*/  IADD3 R20, R4, 0xffffffe, RZ ;  /* 0x0ffffffe04147810 */ /* 0x002fcc0007ffe0ff */
[----:B------:R1:W3:Y:S02]  /*13c0*/  F2I.FTZ.U32.TRUNC.NTZ R21, R20 ;  /* 0x0000001400157305 */ /* 0x0002e4000021f000 */
[----:B-1----:R-:W-:Y:S02]  /*13d0*/  IMAD.MOV.U32 R20, RZ, RZ, RZ ;  /* 0x000000ffff147224 */ /* 0x002fe400078e00ff */
[----:B---3--:R-:W-:-:S04]  /*13e0*/  IMAD.MOV R22, RZ, RZ, -R21 ;  /* 0x000000ffff167224 */ /* 0x008fc800078e0a15 */
[----:B------:R-:W-:-:S04]  /*13f0*/  IMAD R19, R22, R23, RZ ;  /* 0x0000001716137224 */ /* 0x000fc800078e02ff */
[----:B------:R-:W-:Y:S01]  /*1400*/  IMAD.HI.U32 R22, R21, R19, R20 ;  /* 0x0000001315167227 */ /* 0x000fe200078e0014 */
[----:B------:R-:W-:Y:S02]  /*1410*/  MOV R19, R44 ;  /* 0x0000002c00137202 */ /* 0x000fe40000000f00 */
[----:B------:R-:W-:-:S05]  /*1420*/  IABS R21, R3 ;  /* 0x0000000300157213 */ /* 0x000fca0000000000 */
[----:B------:R-:W-:-:S04]  /*1430*/  IMAD.HI.U32 R4, R22, R19, RZ ;  /* 0x0000001316047227 */ /* 0x000fc800078e00ff */
[----:B------:R-:W-:-:S04]  /*1440*/  IMAD.MOV R20, RZ, RZ, -R21 ;  /* 0x000000ffff147224 */ /* 0x000fc800078e0a15 */
[----:B------:R-:W-:-:S05]  /*1450*/  IMAD R4, R4, R20, R19 ;  /* 0x0000001404047224 */ /* 0x000fca00078e0213 */
[----:B------:R-:W-:-:S12]  /*1460*/  ISETP.GT.U32.AND P0, PT, R23, R4, PT ;  /* 0x000000041700720c */ /* 0x000fd80003f04070 */
[----:B------:R-:W-:-:S05]  /*1470*/  @!P0 IMAD.IADD R4, R4, 0x1, -R23 ;  /* 0x0000000104048824 */ /* 0x000fca00078e0a17 */
[----:B------:R-:W-:-:S12]  /*1480*/  ISETP.GT.U32.AND P0, PT, R23, R4, PT ;  /* 0x000000041700720c */ /* 0x000fd80003f04070 */
[----:B------:R-:W-:-:S05]  /*1490*/  @!P0 IMAD.IADD R4, R4, 0x1, -R23 ;  /* 0x0000000104048824 */ /* 0x000fca00078e0a17 */
[----:B------:R-:W-:-:S04]  /*14a0*/  @!P2 IADD3 R4, -R4, RZ, RZ ;  /* 0x000000ff0404a210 */ /* 0x000fc80007ffe1ff */
[----:B------:R-:W-:-:S05]  /*14b0*/  @!P3 LOP3.LUT R4, RZ, R3, RZ, 0x33, !PT ;  /* 0x00000003ff04b212 */ /* 0x000fca00078e33ff */
[----:B------:R-:W-:-:S08]  /*14c0*/  IMAD.SHL.U32 R4, R4, 0x4, RZ ;  /* 0x0000000404047824 */ /* 0x000fd000078e00ff */
[----:B------:R-:W1:Y:S02]  /*14d0*/  LDS.U R4, [R4] ;  /* 0x0000000004047984 */ /* 0x000e640000001800 */
[----:B-1----:R-:W1:Y:S02]  /*14e0*/  F2F.F64.F32 R20, R4 ;  /* 0x0000000400147310 */ /* 0x002e640000201800 */
[----:B-12---:R1:W2:-:S04]  /*14f0*/  DFMA R34, R42, R20, R34 ;  /* 0x000000142a22722b */ /* 0x0062880000000022 */
.L_x_15:
[----:B------:R-:W-:Y:S05]  /*1500*/  BSYNC B3 ;  /* 0x0000000000037941 */ /* 0x000fea0003800000 */
.L_x_14:
[-C--:B------:R-:W-:Y:S01]  /*1510*/  ISETP.GE.U32.AND P4, PT, R16, R15.reuse, PT ;  /* 0x0000000f1000720c */ /* 0x080fe20003f86070 */
[----:B------:R-:W-:Y:S04]  /*1520*/  WARPSYNC 0xffffffff ;  /* 0xffffffff00007948 */ /* 0x000fe80003800000 */
[----:B------:R-:W-:Y:S05]  /*1530*/  BAR.SYNC 0x0 ;  /* 0x0000000000007b1d */ /* 0x000fea0000000000 */
[----:B------:R-:W-:Y:S01]  /*1540*/  ISETP.GE.U32.AND P5, PT, R12, R15, PT ;  /* 0x0000000f0c00720c */ /* 0x000fe20003fa6070 */
[----:B------:R-:W-:Y:S01]  /*1550*/  BMOV.32.CLEAR RZ, B3 ;  /* 0x0000000003ff7355 */ /* 0x000fe20000100000 */
[----:B------:R-:W3:Y:S01]  /*1560*/  @!P4 LDS.U R19, [R16.X4] ;  /* 0x000000001013c984 */ /* 0x000ee20000005800 */
[----:B------:R-:W-:Y:S01]  /*1570*/  ISETP.NE.AND P6, PT, R15, 0x1, PT ;  /* 0x000000010f00780c */ /* 0x000fe20003fc5270 */
[----:B------:R-:W-:Y:S01]  /*1580*/  BSSY B3, `(.L_x_22) ;  /* 0x0000065000037945 */ /* 0x000fe20003800000 */
[----:B-1----:R-:W-:Y:S01]  /*1590*/  IMAD.MOV.U32 R20, RZ, RZ, R3 ;  /* 0x000000ffff147224 */ /* 0x002fe200078e0003 */
[----:B---3--:R-:W-:Y:S06]  /*15a0*/  @!P4 STS [R14], R19 ;  /* 0x000000130e00c388 */ /* 0x008fec0000000800 */
[----:B------:R-:W1:Y:S04]  /*15b0*/  @!P5 LDS.U R4, [R11] ;  /* 0x000000000b04d984 */ /* 0x000e680000001800 */
[----:B-1----:R-:W-:Y:S04]  /*15c0*/  @!P5 STS [R13], R4 ;  /* 0x000000040d00d388 */ /* 0x002fe80000000800 */
[----:B------:R-:W-:Y:S05]  /*15d0*/  BAR.SYNC 0x0 ;  /* 0x0000000000007b1d */ /* 0x000fea0000000000 */
[----:B------:R-:W-:Y:S05]  /*15e0*/  @!P6 BRA `(.L_x_23) ;  /* 0x000005e00000e947 */ /* 0x000fea0003800000 */
[----:B------:R-:W-:Y:S01]  /*15f0*/  IMAD.MOV.U32 R49, RZ, RZ, R15 ;  /* 0x000000ffff317224 */ /* 0x000fe200078e000f */
[----:B------:R-:W-:Y:S01]  /*1600*/  MOV R4, R8 ;  /* 0x0000000800047202 */ /* 0x000fe20000000f00 */
[----:B------:R-:W-:-:S02]  /*1610*/  IMAD.MOV.U32 R20, RZ, RZ, R3 ;  /* 0x000000ffff147224 */ /* 0x000fc400078e0003 */
.L_x_31:
[----:B0-----:R-:W0:Y:S01]  /*1620*/  MUFU.RCP64H R23, R41 ;  /* 0x0000002900177308 */ /* 0x001e220000001800 */
[----:B------:R-:W-:Y:S01]  /*1630*/  IMAD.MOV.U32 R22, RZ, RZ, 0x1 ;  /* 0x00000001ff167424 */ /* 0x000fe200078e00ff */
[----:B------:R-:W1:Y:S01]  /*1640*/  I2F.F64 R58, R49 ;  /* 0x00000031003a7312 */ /* 0x000e620000201c00 */
[----:B------:R-:W-:Y:S01]  /*1650*/  BMOV.32.CLEAR RZ, B4 ;  /* 0x0000000004ff7355 */ /* 0x000fe20000100000 */
[----:B------:R-:W-:Y:S01]  /*1660*/  BSSY B4, `(.L_x_24) ;  /* 0x0000016000047945 */ /* 0x000fe20003800000 */
[----:B------:R-:W-:-:S02]  /*1670*/  MOV R21, R49 ;  /* 0x0000003100157202 */ /* 0x000fc40000000f00 */
[----:B0-----:R-:W0:Y:S01]  /*1680*/  DFMA R44, R22, -R40, 1 ;  /* 0x3ff00000162c742b */ /* 0x001e220000000828 */
[----:B-1----:R-:W-:-:S07]  /*1690*/  FSETP.GTU.AND P2, PT, |R59|, 6.4490557925156731238e-37, PT ;  /* 0x035b73333b00780b */ /* 0x002fce0003f4c200 */
[----:B0-----:R-:W0:-:S08]  /*16a0*/  DFMA R44, R44, R44, R44 ;  /* 0x0000002c2c2c722b */ /* 0x001e10000000002c */
[----:B0-----:R-:W0:-:S08]  /*16b0*/  DFMA R44, R22, R44, R22 ;  /* 0x0000002c162c722b */ /* 0x001e100000000016 */
[----:B0-----:R-:W0:-:S08]  /*16c0*/  DMUL R22, R58, R44 ;  /* 0x0000002c3a167228 */ /* 0x001e100000000000 */
[----:B0-----:R-:W0:-:S08]  /*16d0*/  DFMA R46, R22, -R40, R58 ;  /* 0x80000028162e722b */ /* 0x001e10000000003a */
[----:B0-----:R-:W0:-:S09]  /*16e0*/  DFMA R44, R44, R46, R22 ;  /* 0x0000002e2c2c722b */ /* 0x001e120000000016 */
[----:B0-----:R-:W-:-:S05]  /*16f0*/  FFMA R19, RZ, R41, R45 ;  /* 0x00000029ff137223 */ /* 0x001fca000000002d */
[----:B------:R-:W-:Y:S01]  /*1700*/  FSETP.GT.AND P0, PT, |R19|, 4.8978884574313168671e-40, PT ;  /* 0x000555551300780b */ /* 0x000fe20003f04200 */
[----:B------:R-:W-:Y:S02]  /*1710*/  IMAD.MOV.U32 R19, RZ, RZ, R20 ;  /* 0x000000ffff137224 */ /* 0x000fe400078e0014 */
[----:B------:R-:W-:-:S09]  /*1720*/  IMAD.MOV.U32 R20, RZ, RZ, R4 ;  /* 0x000000ffff147224 */ /* 0x000fd200078e0004 */
[----:B------:R-:W-:Y:S05]  /*1730*/  @P0 BRA P2, `(.L_x_25) ;  /* 0x0000008000000947 */ /* 0x000fea0001000000 */
[----:B------:R-:W-:Y:S01]  /*1740*/  IMAD.MOV.U32 R52, RZ, RZ, R58 ;  /* 0x000000ffff347224 */ /* 0x000fe200078e003a */
[----:B------:R-:W-:Y:S01]  /*1750*/  MOV R44, R40 ;  /* 0x00000028002c7202 */ /* 0x000fe20000000f00 */
[----:B------:R-:W-:Y:S01]  /*1760*/  IMAD.MOV.U32 R53, RZ, RZ, R59 ;  /* 0x000000ffff357224 */ /* 0x000fe200078e003b */
[----:B------:R-:W-:Y:S01]  /*1770*/  MOV R4, 0x17a0 ;  /* 0x000017a000047802 */ /* 0x000fe20000000f00 */
[----:B------:R-:W-:-:S03]  /*1780*/  IMAD.MOV.U32 R45, RZ, RZ, R41 ;  /* 0x000000ffff2d7224 */ /* 0x000fc600078e0029 */
[----:B--2---:R-:W-:Y:S05]  /*1790*/  CALL.REL.NOINC `($aggregate_feats$__cuda_sm20_div_f64_slowpath_v2) ;  /* 0x00002e3000007944 */ /* 0x004fea0003c00000 */
[----:B------:R-:W-:Y:S02]  /*17a0*/  IMAD.MOV.U32 R44, RZ, RZ, R52 ;  /* 0x000000ffff2c7224 */ /* 0x000fe400078e0034 */
[----:B------:R-:W-:-:S03]  /*17b0*/  IMAD.MOV.U32 R45, RZ, RZ, R53 ;  /* 0x000000ffff2d7224 */ /* 0x000fc600078e0035 */
.L_x_25:
[----:B------:R-:W-:Y:S05]  /*17c0*/  BSYNC B4 ;  /* 0x0000000000047941 */ /* 0x000fea0003800000 */
.L_x_24:
[----:B------:R-:W0:Y:S01]  /*17d0*/  FRND.F64.CEIL R44, R44 ;  /* 0x0000002c002c7313 */ /* 0x000e220000309800 */
[----:B------:R-:W-:Y:S01]  /*17e0*/  MOV R46, 0x80000 ;  /* 0x00080000002e7802 */ /* 0x000fe20000000f00 */
[----:B------:R-:W-:Y:S01]  /*17f0*/  BMOV.32.CLEAR RZ, B4 ;  /* 0x0000000004ff7355 */ /* 0x000fe20000100000 */
[----:B------:R-:W-:Y:S01]  /*1800*/  BSSY B4, `(.L_x_26) ;  /* 0x000001d000047945 */ /* 0x000fe20003800000 */
[----:B0-----:R0:W1:Y:S01]  /*1810*/  DSETP.MAX.AND P0, P2, R44, 2, PT ;  /* 0x400000002c00742a */ /* 0x0010620003a0f000 */
[----:B------:R-:W-:-:S02]  /*1820*/  IMAD.MOV.U32 R4, RZ, RZ, R45 ;  /* 0x000000ffff047224 */ /* 0x000fc400078e002d */
[----:B------:R-:W-:Y:S02]  /*1830*/  IMAD.MOV.U32 R22, RZ, RZ, R44 ;  /* 0x000000ffff167224 */ /* 0x000fe400078e002c */
[----:B0-----:R-:W-:-:S04]  /*1840*/  IMAD.MOV.U32 R44, RZ, RZ, 0x1 ;  /* 0x00000001ff2c7424 */ /* 0x001fc800078e00ff */
[----:B-1----:R-:W-:Y:S02]  /*1850*/  FSEL R23, R4, 2, P0 ;  /* 0x4000000004177808 */ /* 0x002fe40000000000 */
[----:B------:R-:W-:-:S04]  /*1860*/  SEL R22, R22, RZ, P0 ;  /* 0x000000ff16167207 */ /* 0x000fc80000000000 */
[----:B------:R-:W-:Y:S02]  /*1870*/  @P2 LOP3.LUT R23, R46, 0x40000000, RZ, 0xfc, !PT ;  /* 0x400000002e172812 */ /* 0x000fe400078efcff */
[----:B------:R-:W-:-:S04]  /*1880*/  FSETP.GTU.AND P2, PT, |R59|, 6.4490557925156731238e-37, PT ;  /* 0x035b73333b00780b */ /* 0x000fc80003f4c200 */
[----:B------:R-:W0:Y:S02]  /*1890*/  F2I.F64.TRUNC R23, R22 ;  /* 0x0000001600177311 */ /* 0x000e24000030d100 */
[----:B0-----:R-:W0:Y:S02]  /*18a0*/  I2F.F64 R50, R23 ;  /* 0x0000001700327312 */ /* 0x001e240000201c00 */
[----:B0-----:R-:W0:Y:S02]  /*18b0*/  MUFU.RCP64H R45, R51 ;  /* 0x00000033002d7308 */ /* 0x001e240000001800 */
[----:B0-----:R-:W0:-:S08]  /*18c0*/  DFMA R46, -R50, R44, 1 ;  /* 0x3ff00000322e742b */ /* 0x001e10000000012c */
[----:B0-----:R-:W0:-:S08]  /*18d0*/  DFMA R46, R46, R46, R46 ;  /* 0x0000002e2e2e722b */ /* 0x001e10000000002e */
[----:B0-----:R-:W0:-:S08]  /*18e0*/  DFMA R46, R44, R46, R44 ;  /* 0x0000002e2c2e722b */ /* 0x001e10000000002c */
[----:B0-----:R-:W0:-:S08]  /*18f0*/  DMUL R44, R58, R46 ;  /* 0x0000002e3a2c7228 */ /* 0x001e100000000000 */
[----:B0-----:R-:W0:-:S08]  /*1900*/  DFMA R48, -R50, R44, R58 ;  /* 0x0000002c3230722b */ /* 0x001e10000000013a */
[----:B0-----:R-:W0:-:S09]  /*1910*/  DFMA R44, R46, R48, R44 ;  /* 0x000000302e2c722b */ /* 0x001e12000000002c */
[----:B0-----:R-:W-:-:S05]  /*1920*/  FFMA R4, RZ, R51, R45 ;  /* 0x00000033ff047223 */ /* 0x001fca000000002d */
[----:B------:R-:W-:-:S12]  /*1930*/  FSETP.GT.AND P0, PT, |R4|, 4.8978884574313168671e-40, PT ;  /* 0x000555550400780b */ /* 0x000fd80003f04200 */
[----:B------:R-:W-:Y:S05]  /*1940*/  @P0 BRA P2, `(.L_x_27) ;  /* 0x0000008000000947 */ /* 0x000fea0001000000 */
[----:B------:R-:W-:Y:S01]  /*1950*/  MOV R52, R58 ;  /* 0x0000003a00347202 */ /* 0x000fe20000000f00 */
[----:B------:R-:W-:Y:S01]  /*1960*/  IMAD.MOV.U32 R53, RZ, RZ, R59 ;  /* 0x000000ffff357224 */ /* 0x000fe200078e003b */
[----:B------:R-:W-:Y:S01]  /*1970*/  MOV R4, 0x19b0 ;  /* 0x000019b000047802 */ /* 0x000fe20000000f00 */
[----:B------:R-:W-:Y:S02]  /*1980*/  IMAD.MOV.U32 R44, RZ, RZ, R50 ;  /* 0x000000ffff2c7224 */ /* 0x000fe400078e0032 */
[----:B------:R-:W-:-:S03]  /*1990*/  IMAD.MOV.U32 R45, RZ, RZ, R51 ;  /* 0x000000ffff2d7224 */ /* 0x000fc600078e0033 */
[----:B--2---:R-:W-:Y:S05]  /*19a0*/  CALL.REL.NOINC `($aggregate_feats$__cuda_sm20_div_f64_slowpath_v2) ;  /* 0x00002c2000007944 */ /* 0x004fea0003c00000 */
[----:B------:R-:W-:Y:S01]  /*19b0*/  MOV R44, R52 ;  /* 0x00000034002c7202 */ /* 0x000fe20000000f00 */
[----:B------:R-:W-:-:S03]  /*19c0*/  IMAD.MOV.U32 R45, RZ, RZ, R53 ;  /* 0x000000ffff2d7224 */ /* 0x000fc600078e0035 */
.L_x_27:
[----:B------:R-:W-:Y:S05]  /*19d0*/  BSYNC B4 ;  /* 0x0000000000047941 */ /* 0x000fea0003800000 */
.L_x_26:
[----:B------:R-:W0:Y:S01]  /*19e0*/  F2I.F64.CEIL R49, R44 ;  /* 0x0000002c00317311 */ /* 0x000e220000309100 */
[----:B------:R-:W-:Y:S01]  /*19f0*/  BMOV.32.CLEAR RZ, B2 ;  /* 0x0000000002ff7355 */ /* 0x000fe20000100000 */
[----:B------:R-:W-:Y:S01]  /*1a00*/  BSSY B2, `(.L_x_28) ;  /* 0x0000017000027945 */ /* 0x000fe20003800000 */
[----:B0-----:R-:W-:-:S12]  /*1a10*/  ISETP.GE.U32.AND P0, PT, R16, R49, PT ;  /* 0x000000311000720c */ /* 0x001fd80003f06070 */
[----:B------:R-:W-:Y:S05]  /*1a20*/  @P0 BRA `(.L_x_29) ;  /* 0x0000014000000947 */ /* 0x000fea0003800000 */
[----:B------:R-:W-:Y:S01]  /*1a30*/  IMAD R4, R20, 0x4, R7 ;  /* 0x0000000414047824 */ /* 0x000fe200078e0207 */
[----:B------:R-:W-:-:S07]  /*1a40*/  ISETP.GE.AND P0, PT, R23, 0x1, PT ;  /* 0x000000011700780c */ /* 0x000fce0003f06270 */
[----:B------:R0:W-:Y:S05]  /*1a50*/  STS [R4], RZ ;  /* 0x000000ff04007388 */ /* 0x0001ea0000000800 */
[----:B------:R-:W-:Y:S05]  /*1a60*/  @!P0 BRA `(.L_x_29) ;  /* 0x0000010000008947 */ /* 0x000fea0003800000 */
[----:B------:R-:W-:Y:S01]  /*1a70*/  IMAD R22, R23, R16, RZ ;  /* 0x0000001017167224 */ /* 0x000fe200078e02ff */
[----:B0-----:R-:W-:Y:S01]  /*1a80*/  MOV R4, RZ ;  /* 0x000000ff00047202 */ /* 0x001fe20000000f00 */
[----:B------:R-:W-:Y:S02]  /*1a90*/  IMAD.MOV.U32 R45, RZ, RZ, RZ ;  /* 0x000000ffff2d7224 */ /* 0x000fe400078e00ff */
[----:B------:R-:W-:-:S04]  /*1aa0*/  IMAD.IADD R44, R22, 0x1, R19 ;  /* 0x00000001162c7824 */ /* 0x000fc800078e0213 */
[----:B------:R-:W-:-:S02]  /*1ab0*/  IMAD.SHL.U32 R44, R44, 0x4, RZ ;  /* 0x000000042c2c7824 */ /* 0x000fc400078e00ff */
.L_x_30:
[----:B------:R-:W-:-:S12]  /*1ac0*/  ISETP.GE.AND P0, PT, R22, R21, PT ;  /* 0x000000151600720c */ /* 0x000fd80003f06270 */
[----:B0-----:R-:W-:Y:S05]  /*1ad0*/  @P0 BRA `(.L_x_29) ;  /* 0x0000009000000947 */ /* 0x001fea0003800000 */
[----:B------:R0:W1:Y:S01]  /*1ae0*/  LDS.U R46, [R44] ;  /* 0x000000002c2e7984 */ /* 0x0000620000001800 */
[----:B------:R-:W-:Y:S01]  /*1af0*/  IMAD R48, R20, 0x4, R7 ;  /* 0x0000000414307824 */ /* 0x000fe200078e0207 */
[----:B------:R-:W-:Y:S02]  /*1b00*/  IADD3 R4, R4, 0x1, RZ ;  /* 0x0000000104047810 */ /* 0x000fe40007ffe0ff */
[----:B------:R-:W-:Y:S02]  /*1b10*/  IADD3 R22, R22, 0x1, RZ ;  /* 0x0000000116167810 */ /* 0x000fe40007ffe0ff */
[----:B------:R-:W-:Y:S02]  /*1b20*/  ISETP.GE.AND P0, PT, R4, R23, PT ;  /* 0x000000170400720c */ /* 0x000fe40003f06270 */
[----:B0-----:R-:W-:Y:S01]  /*1b30*/  IADD3 R44, R44, 0x4, RZ ;  /* 0x000000042c2c7810 */ /* 0x001fe20007ffe0ff */
[----:B-1----:R-:W-:-:S08]  /*1b40*/  FADD R45, R46, R45 ;  /* 0x0000002d2e2d7221 */ /* 0x002fd00000000000 */
[----:B------:R0:W-:Y:S01]  /*1b50*/  STS [R48], R45 ;  /* 0x0000002d30007388 */ /* 0x0001e20000000800 */
[----:B------:R-:W-:Y:S05]  /*1b60*/  @!P0 BRA `(.L_x_30) ;  /* 0xffffff5000008947 */ /* 0x000fea000383ffff */
.L_x_29:
[----:B------:R-:W-:Y:S05]  /*1b70*/  BSYNC B2 ;  /* 0x0000000000027941 */ /* 0x000fea0003800000 */
.L_x_28:
[----:B------:R-:W-:Y:S01]  /*1b80*/  ISETP.NE.AND P0, PT, R49, 0x1, PT ;  /* 0x000000013100780c */ /* 0x000fe20003f05270 */
[----:B------:R-:W-:Y:S04]  /*1b90*/  WARPSYNC 0xffffffff ;  /* 0xffffffff00007948 */ /* 0x000fe80003800000 */
[----:B------:R-:W-:Y:S05]  /*1ba0*/  BAR.SYNC 0x0 ;  /* 0x0000000000007b1d */ /* 0x000fea0000000000 */
[----:B0-----:R-:W-:-:S02]  /*1bb0*/  MOV R4, R19 ;  /* 0x0000001300047202 */ /* 0x001fc40000000f00 */
[----:B------:R-:W-:Y:S05]  /*1bc0*/  @P0 BRA `(.L_x_31) ;  /* 0xfffffa5000000947 */ /* 0x000fea000383ffff */
.L_x_23:
[----:B------:R-:W-:Y:S05]  /*1bd0*/  BSYNC B3 ;  /* 0x0000000000037941 */ /* 0x000fea0003800000 */
.L_x_22:
[----:B------:R-:W1:Y:S01]  /*1be0*/  LDS.U R22, [R20.X4] ;  /* 0x0000000014167984 */ /* 0x000e620000005800 */
[----:B------:R-:W-:Y:S01]  /*1bf0*/  BMOV.32.CLEAR RZ, B2 ;  /* 0x0000000002ff7355 */ /* 0x000fe20000100000 */
[----:B------:R-:W-:Y:S01]  /*1c00*/  BSSY B2, `(.L_x_32) ;  /* 0x000000f000027945 */ /* 0x000fe20003800000 */
[----:B-1----:R-:W1:Y:S02]  /*1c10*/  F2F.F64.F32 R22, R22 ;  /* 0x0000001600167310 */ /* 0x002e640000201800 */
[----:B-1----:R1:W3:Y:S01]  /*1c20*/  DADD R32, R32, R22 ;  /* 0x0000000020207229 */ /* 0x0022e20000000016 */
[----:B------:R-:W-:Y:S05]  /*1c30*/  @P4 BRA `(.L_x_33) ;  /* 0x000000b000004947 */ /* 0x000fea0003800000 */
[----:B------:R-:W4:Y:S01]  /*1c40*/  LDS.U R20, [R16.X4] ;  /* 0x0000000010147984 */ /* 0x000f220000005800 */
[----:B------:R-:W-:Y:S02]  /*1c50*/  IMAD.MOV.U32 R4, RZ, RZ, 0x2 ;  /* 0x00000002ff047424 */ /* 0x000fe400078e00ff */
[----:B-1----:R-:W-:Y:S02]  /*1c60*/  IMAD.MOV.U32 R22, RZ, RZ, 0x0 ;  /* 0x00000000ff167424 */ /* 0x002fe400078e00ff */
[----:B------:R-:W-:Y:S01]  /*1c70*/  IMAD.MOV.U32 R23, RZ, RZ, 0x3ff00000 ;  /* 0x3ff00000ff177424 */ /* 0x000fe200078e00ff */
[----:B----4-:R-:W1:Y:S04]  /*1c80*/  F2F.F64.F32 R20, R20 ;  /* 0x0000001400147310 */ /* 0x010e680000201800 */
.L_x_34:
[----:B------:R-:W-:Y:S01]  /*1c90*/  IADD3 R4, R4, -0x1, RZ ;  /* 0xffffffff04047810 */ /* 0x000fe20007ffe0ff */
[----:B-1----:R1:W4:-:S03]  /*1ca0*/  DMUL R22, R20, R22 ;  /* 0x0000001614167228 */ /* 0x0023060000000000 */
[----:B------:R-:W-:-:S12]  /*1cb0*/  ISETP.NE.AND P0, PT, R4, RZ, PT ;  /* 0x000000ff0400720c */ /* 0x000fd80003f05270 */
[----:B-1--4-:R-:W-:Y:S05]  /*1cc0*/  @P0 BRA `(.L_x_34) ;  /* 0xffffffc000000947 */ /* 0x012fea000383ffff */
[----:B------:R-:W1:Y:S02]  /*1cd0*/  F2F.F32.F64 R23, R22 ;  /* 0x0000001600177310 */ /* 0x000e640000301000 */
[----:B-1----:R1:W-:Y:S02]  /*1ce0*/  STS [R14], R23 ;  /* 0x000000170e007388 */ /* 0x0023e40000000800 */
.L_x_33:
[----:B------:R-:W-:Y:S05]  /*1cf0*/  BSYNC B2 ;  /* 0x0000000000027941 */ /* 0x000fea0003800000 */
.L_x_32:
[----:B------:R-:W-:Y:S01]  /*1d00*/  BMOV.32.CLEAR RZ, B2 ;  /* 0x0000000002ff7355 */ /* 0x000fe20000100000 */
[----:B------:R-:W-:Y:S01]  /*1d10*/  BSSY B2, `(.L_x_35) ;  /* 0x000000d000027945 */ /* 0x000fe20003800000 */
[----:B------:R-:W-:Y:S05]  /*1d20*/  @P5 BRA `(.L_x_36) ;  /* 0x000000b000005947 */ /* 0x000fea0003800000 */
[----:B------:R-:W4:Y:S01]  /*1d30*/  LDS.U R20, [R11] ;  /* 0x000000000b147984 */ /* 0x000f220000001800 */
[----:B------:R-:W-:Y:S01]  /*1d40*/  MOV R4, 0x2 ;  /* 0x0000000200047802 */ /* 0x000fe20000000f00 */
[----:B-1----:R-:W-:Y:S02]  /*1d50*/  IMAD.MOV.U32 R22, RZ, RZ, 0x0 ;  /* 0x00000000ff167424 */ /* 0x002fe400078e00ff */
[----:B------:R-:W-:Y:S01]  /*1d60*/  IMAD.MOV.U32 R23, RZ, RZ, 0x3ff00000 ;  /* 0x3ff00000ff177424 */ /* 0x000fe200078e00ff */
[----:B----4-:R-:W1:Y:S04]  /*1d70*/  F2F.F64.F32 R20, R20 ;  /* 0x0000001400147310 */ /* 0x010e680000201800 */
.L_x_37:
[----:B------:R-:W-:Y:S01]  /*1d80*/  IADD3 R4, R4, -0x1, RZ ;  /* 0xffffffff04047810 */ /* 0x000fe20007ffe0ff */
[----:B-1----:R1:W4:-:S03]  /*1d90*/  DMUL R22, R20, R22 ;  /* 0x0000001614167228 */ /* 0x0023060000000000 */
[----:B------:R-:W-:-:S12]  /*1da0*/  ISETP.NE.AND P0, PT, R4, RZ, PT ;  /* 0x000000ff0400720c */ /* 0x000fd80003f05270 */
[----:B-1--4-:R-:W-:Y:S05]  /*1db0*/  @P0 BRA `(.L_x_37) ;  /* 0xffffffc000000947 */ /* 0x012fea000383ffff */
[----:B------:R-:W1:Y:S02]  /*1dc0*/  F2F.F32.F64 R22, R22 ;  /* 0x0000001600167310 */ /* 0x000e640000301000 */
[----:B-1----:R1:W-:Y:S02]  /*1dd0*/  STS [R13], R22 ;  /* 0x000000160d007388 */ /* 0x0023e40000000800 */
.L_x_36:
[----:B------:R-:W-:Y:S05]  /*1de0*/  BSYNC B2 ;  /* 0x0000000000027941 */ /* 0x000fea0003800000 */
.L_x_35:
[----:B------:R-:W-:Y:S04]  /*1df0*/  WARPSYNC 0xffffffff ;  /* 0xffffffff00007948 */ /* 0x000fe80003800000 */
[----:B------:R-:W-:Y:S01]  /*1e00*/  BMOV.32.CLEAR RZ, B3 ;  /* 0x0000000003ff7355 */ /* 0x000fe20000100000 */
[----:B------:R-:W-:Y:S05]  /*1e10*/  BAR.SYNC 0x0 ;  /* 0x0000000000007b1d */ /* 0x000fea0000000000 */
[----:B------:R-:W-:Y:S01]  /*1e20*/  BSSY B3, `(.L_x_38) ;  /* 0x000005f000037945 */ /* 0x000fe20003800000 */
[----:B------:R-:W-:Y:S01]  /*1e30*/  IMAD.MOV.U32 R20, RZ, RZ, R3 ;  /* 0x000000ffff147224 */ /* 0x000fe200078e0003 */
[----:B------:R-:W-:Y:S05]  /*1e40*/  @!P6 BRA `(.L_x_39) ;  /* 0x000005c00000e947 */ /* 0x000fea0003800000 */
[----:B------:R-:W-:Y:S01]  /*1e50*/  MOV R49, R15 ;  /* 0x0000000f00317202 */ /* 0x000fe20000000f00 */
[----:B------:R-:W-:-:S02]  /*1e60*/  IMAD.MOV.U32 R4, RZ, RZ, R8 ;  /* 0x000000ffff047224 */ /* 0x000fc400078e0008 */
[----:B------:R-:W-:-:S02]  /*1e70*/  IMAD.MOV.U32 R20, RZ, RZ, R3 ;  /* 0x000000ffff147224 */ /* 0x000fc400078e0003 */
.L_x_47:
[----:B01----:R-:W0:Y:S01]  /*1e80*/  MUFU.RCP64H R23, R41 ;  /* 0x0000002900177308 */ /* 0x003e220000001800 */
[----:B------:R-:W-:Y:S01]  /*1e90*/  IMAD.MOV.U32 R22, RZ, RZ, 0x1 ;  /* 0x00000001ff167424 */ /* 0x000fe200078e00ff */
[----:B------:R-:W1:Y:S01]  /*1ea0*/  I2F.F64 R58, R49 ;  /* 0x00000031003a7312 */ /* 0x000e620000201c00 */
[----:B------:R-:W-:Y:S01]  /*1eb0*/  BMOV.32.CLEAR RZ, B4 ;  /* 0x0000000004ff7355 */ /* 0x000fe20000100000 */
[----:B------:R-:W-:Y:S01]  /*1ec0*/  BSSY B4, `(.L_x_40) ;  /* 0x0000016000047945 */ /* 0x000fe20003800000 */
[----:B------:R-:W-:Y:S02]  /*1ed0*/  IMAD.MOV.U32 R21, RZ, RZ, R49 ;  /* 0x000000ffff157224 */ /* 0x000fe400078e0031 */
        /* <DEDUP_REMOVED lines=8> */
[----:B------:R-:W-:Y:S02]  /*1f60*/  FSETP.GT.AND P0, PT, |R19|, 4.8978884574313168671e-40, PT ;  /* 0x000555551300780b */ /* 0x000fe40003f04200 */
[----:B------:R-:W-:Y:S01]  /*1f70*/  MOV R19, R20 ;  /* 0x0000001400137202 */ /* 0x000fe20000000f00 */
[----:B------:R-:W-:-:S09]  /*1f80*/  IMAD.MOV.U32 R20, RZ, RZ, R4 ;  /* 0x000000ffff147224 */ /* 0x000fd200078e0004 */
[----:B------:R-:W-:Y:S05]  /*1f90*/  @P0 BRA P2, `(.L_x_41) ;  /* 0x0000008000000947 */ /* 0x000fea0001000000 */
[----:B------:R-:W-:Y:S01]  /*1fa0*/  IMAD.MOV.U32 R52, RZ, RZ, R58 ;  /* 0x000000ffff347224 */ /* 0x000fe200078e003a */
[----:B------:R-:W-:Y:S01]  /*1fb0*/  MOV R53, R59 ;  /* 0x0000003b00357202 */ /* 0x000fe20000000f00 */
[----:B------:R-:W-:Y:S01]  /*1fc0*/  IMAD.MOV.U32 R44, RZ, RZ, R40 ;  /* 0x000000ffff2c7224 */ /* 0x000fe200078e0028 */
[----:B------:R-:W-:Y:S01]  /*1fd0*/  MOV R4, 0x2000 ;  /* 0x0000200000047802 */ /* 0x000fe20000000f00 */
[----:B------:R-:W-:-:S03]  /*1fe0*/  IMAD.MOV.U32 R45, RZ, RZ, R41 ;  /* 0x000000ffff2d7224 */ /* 0x000fc600078e0029 */
[----:B--23--:R-:W-:Y:S05]  /*1ff0*/  CALL.REL.NOINC `($aggregate_feats$__cuda_sm20_div_f64_slowpath_v2) ;  /* 0x000025d000007944 */ /* 0x00cfea0003c00000 */
[----:B------:R-:W-:Y:S01]  /*2000*/  IMAD.MOV.U32 R44, RZ, RZ, R52 ;  /* 0x000000ffff2c7224 */ /* 0x000fe200078e0034 */
[----:B------:R-:W-:-:S03]  /*2010*/  MOV R45, R53 ;  /* 0x00000035002d7202 */ /* 0x000fc60000000f00 */
.L_x_41:
[----:B------:R-:W-:Y:S05]  /*2020*/  BSYNC B4 ;  /* 0x0000000000047941 */ /* 0x000fea0003800000 */
.L_x_40:
[----:B------:R-:W0:Y:S01]  /*2030*/  FRND.F64.CEIL R44, R44 ;  /* 0x0000002c002c7313 */ /* 0x000e220000309800 */
[----:B------:R-:W-:Y:S01]  /*2040*/  IMAD.MOV.U32 R46, RZ, RZ, 0x80000 ;  /* 0x00080000ff2e7424 */ /* 0x000fe200078e00ff */
[----:B------:R-:W-:Y:S01]  /*2050*/  BMOV.32.CLEAR RZ, B4 ;  /* 0x0000000004ff7355 */ /* 0x000fe20000100000 */
[----:B------:R-:W-:Y:S01]  /*2060*/  BSSY B4, `(.L_x_42) ;  /* 0x000001d000047945 */ /* 0x000fe20003800000 */
[----:B0-----:R0:W1:Y:S01]  /*2070*/  DSETP.MAX.AND P0, P2, R44, 2, PT ;  /* 0x400000002c00742a */ /* 0x0010620003a0f000 */
[----:B------:R-:W-:-:S02]  /*2080*/  IMAD.MOV.U32 R4, RZ, RZ, R45 ;  /* 0x000000ffff047224 */ /* 0x000fc400078e002d */
[----:B------:R-:W-:Y:S01]  /*2090*/  IMAD.MOV.U32 R22, RZ, RZ, R44 ;  /* 0x000000ffff167224 */ /* 0x000fe200078e002c */
[----:B0-----:R-:W-:-:S05]  /*20a0*/  MOV R44, 0x1 ;  /* 0x00000001002c7802 */ /* 0x001fca0000000f00 */
        /* <DEDUP_REMOVED lines=16> */
[----:B------:R-:W-:Y:S01]  /*21b0*/  IMAD.MOV.U32 R52, RZ, RZ, R58 ;  /* 0x000000ffff347224 */ /* 0x000fe200078e003a */
[----:B------:R-:W-:Y:S01]  /*21c0*/  MOV R45, R51 ;  /* 0x00000033002d7202 */ /* 0x000fe20000000f00 */
[----:B------:R-:W-:Y:S01]  /*21d0*/  IMAD.MOV.U32 R53, RZ, RZ, R59 ;  /* 0x000000ffff357224 */ /* 0x000fe200078e003b */
[----:B------:R-:W-:Y:S01]  /*21e0*/  MOV R4, 0x2210 ;  /* 0x0000221000047802 */ /* 0x000fe20000000f00 */
[----:B------:R-:W-:-:S03]  /*21f0*/  IMAD.MOV.U32 R44, RZ, RZ, R50 ;  /* 0x000000ffff2c7224 */ /* 0x000fc600078e0032 */
[----:B--23--:R-:W-:Y:S05]  /*2200*/  CALL.REL.NOINC `($aggregate_feats$__cuda_sm20_div_f64_slowpath_v2) ;  /* 0x000023c000007944 */ /* 0x00cfea0003c00000 */
[----:B------:R-:W-:Y:S02]  /*2210*/  IMAD.MOV.U32 R44, RZ, RZ, R52 ;  /* 0x000000ffff2c7224 */ /* 0x000fe400078e0034 */
[----:B------:R-:W-:-:S03]  /*2220*/  IMAD.MOV.U32 R45, RZ, RZ, R53 ;  /* 0x000000ffff2d7224 */ /* 0x000fc600078e0035 */
.L_x_43:
[----:B------:R-:W-:Y:S05]  /*2230*/  BSYNC B4 ;  /* 0x0000000000047941 */ /* 0x000fea0003800000 */
.L_x_42:
        /* <DEDUP_REMOVED lines=9> */
[----:B0-----:R-:W-:Y:S01]  /*22d0*/  MOV R4, RZ ;  /* 0x000000ff00047202 */ /* 0x001fe20000000f00 */
[----:B------:R-:W-:Y:S02]  /*22e0*/  IMAD R47, R23, R16, RZ ;  /* 0x00000010172f7224 */ /* 0x000fe400078e02ff */
[----:B------:R-:W-:-:S02]  /*22f0*/  IMAD.MOV.U32 R22, RZ, RZ, RZ ;  /* 0x000000ffff167224 */ /* 0x000fc400078e00ff */
.L_x_46:
[----:B------:R-:W-:-:S05]  /*2300*/  IMAD.IADD R44, R47, 0x1, R4 ;  /* 0x000000012f2c7824 */ /* 0x000fca00078e0204 */
[----:B------:R-:W-:-:S12]  /*2310*/  ISETP.GE.AND P0, PT, R44, R21, PT ;  /* 0x000000152c00720c */ /* 0x000fd80003f06270 */
[----:B0-----:R-:W-:Y:S05]  /*2320*/  @P0 BRA `(.L_x_45) ;  /* 0x0000008000000947 */ /* 0x001fea0003800000 */
[----:B------:R-:W-:Y:S01]  /*2330*/  IMAD.IADD R44, R44, 0x1, R19 ;  /* 0x000000012c2c7824 */ /* 0x000fe200078e0213 */
[----:B------:R-:W-:Y:S02]  /*2340*/  LEA R51, R20, R7, 0x2 ;  /* 0x0000000714337211 */ /* 0x000fe400078e10ff */
[----:B------:R-:W-:-:S04]  /*2350*/  IADD3 R4, R4, 0x1, RZ ;  /* 0x0000000104047810 */ /* 0x000fc80007ffe0ff */
[----:B------:R-:W-:Y:S01]  /*2360*/  ISETP.GE.AND P0, PT, R4, R23, PT ;  /* 0x000000170400720c */ /* 0x000fe20003f06270 */
[----:B------:R-:W0:Y:S02]  /*2370*/  LDS.U R45, [R44.X4] ;  /* 0x000000002c2d7984 */ /* 0x000e240000005800 */
[----:B0-----:R-:W-:-:S08]  /*2380*/  FADD R22, R45, R22 ;  /* 0x000000162d167221 */ /* 0x001fd00000000000 */
[----:B------:R0:W-:Y:S01]  /*2390*/  STS [R51], R22 ;  /* 0x0000001633007388 */ /* 0x0001e20000000800 */
[----:B------:R-:W-:Y:S05]  /*23a0*/  @!P0 BRA `(.L_x_46) ;  /* 0xffffff5000008947 */ /* 0x000fea000383ffff */
.L_x_45:
[----:B------:R-:W-:Y:S05]  /*23b0*/  BSYNC B2 ;  /* 0x0000000000027941 */ /* 0x000fea0003800000 */
.L_x_44:
[----:B------:R-:W-:Y:S01]  /*23c0*/  ISETP.NE.AND P0, PT, R49, 0x1, PT ;  /* 0x000000013100780c */ /* 0x000fe20003f05270 */
[----:B------:R-:W-:Y:S04]  /*23d0*/  WARPSYNC 0xffffffff ;  /* 0xffffffff00007948 */ /* 0x000fe80003800000 */
[----:B------:R-:W-:Y:S05]  /*23e0*/  BAR.SYNC 0x0 ;  /* 0x0000000000007b1d */ /* 0x000fea0000000000 */
[----:B0-----:R-:W-:-:S02]  /*23f0*/  IMAD.MOV.U32 R4, RZ, RZ, R19 ;  /* 0x000000ffff047224 */ /* 0x001fc400078e0013 */
[----:B------:R-:W-:Y:S05]  /*2400*/  @P0 BRA `(.L_x_47) ;  /* 0xfffffa7000000947 */ /* 0x000fea000383ffff */
.L_x_39:
[----:B------:R-:W-:Y:S05]  /*2410*/  BSYNC B3 ;  /* 0x0000000000037941 */ /* 0x000fea0003800000 */
.L_x_38:
[----:B-1----:R-:W1:Y:S01]  /*2420*/  LDS.U R22, [R20.X4] ;  /* 0x0000000014167984 */ /* 0x002e620000005800 */
[----:B------:R-:W-:Y:S01]  /*2430*/  BMOV.32.CLEAR RZ, B2 ;  /* 0x0000000002ff7355 */ /* 0x000fe20000100000 */
[----:B------:R-:W-:Y:S01]  /*2440*/  BSSY B2, `(.L_x_48) ;  /* 0x000000f000027945 */ /* 0x000fe20003800000 */
[----:B-1----:R-:W1:Y:S02]  /*2450*/  F2F.F64.F32 R22, R22 ;  /* 0x0000001600167310 */ /* 0x002e640000201800 */
[----:B-1----:R1:W4:Y:S01]  /*2460*/  DADD R30, R30, R22 ;  /* 0x000000001e1e7229 */ /* 0x0023220000000016 */
[----:B------:R-:W-:Y:S05]  /*2470*/  @P4 BRA `(.L_x_49) ;  /* 0x000000b000004947 */ /* 0x000fea0003800000 */
[----:B------:R-:W5:Y:S01]  /*2480*/  LDS.U R20, [R16.X4] ;  /* 0x0000000010147984 */ /* 0x000f620000005800 */
[----:B------:R-:W-:Y:S01]  /*2490*/  IMAD.MOV.U32 R4, RZ, RZ, 0x3 ;  /* 0x00000003ff047424 */ /* 0x000fe200078e00ff */
[----:B-1----:R-:W-:Y:S01]  /*24a0*/  MOV R23, 0x3ff00000 ;  /* 0x3ff0000000177802 */ /* 0x002fe20000000f00 */
[----:B------:R-:W-:Y:S01]  /*24b0*/  IMAD.MOV.U32 R22, RZ, RZ, 0x0 ;  /* 0x00000000ff167424 */ /* 0x000fe200078e00ff */
[----:B-----5:R-:W1:Y:S04]  /*24c0*/  F2F.F64.F32 R20, R20 ;  /* 0x0000001400147310 */ /* 0x020e680000201800 */
.L_x_50:
[----:B------:R-:W-:Y:S01]  /*24d0*/  IADD3 R4, R4, -0x1, RZ ;  /* 0xffffffff04047810 */ /* 0x000fe20007ffe0ff */
[----:B-1----:R1:W4:-:S03]  /*24e0*/  DMUL R22, R20, R22 ;  /* 0x0000001614167228 */ /* 0x0023060000000000 */
[----:B------:R-:W-:-:S12]  /*24f0*/  ISETP.NE.AND P0, PT, R4, RZ, PT ;  /* 0x000000ff0400720c */ /* 0x000fd80003f05270 */
[----:B-1--4-:R-:W-:Y:S05]  /*2500*/  @P0 BRA `(.L_x_50) ;  /* 0xffffffc000000947 */ /* 0x012fea000383ffff */
[----:B------:R-:W1:Y:S02]  /*2510*/  F2F.F32.F64 R23, R22 ;  /* 0x0000001600177310 */ /* 0x000e640000301000 */
[----:B-1----:R1:W-:Y:S02]  /*2520*/  STS [R14], R23 ;  /* 0x000000170e007388 */ /* 0x0023e40000000800 */
.L_x_49:
[----:B------:R-:W-:Y:S05]  /*2530*/  BSYNC B2 ;  /* 0x0000000000027941 */ /* 0x000fea0003800000 */
.L_x_48:
[----:B------:R-:W-:Y:S01]  /*2540*/  BMOV.32.CLEAR RZ, B2 ;  /* 0x0000000002ff7355 */ /* 0x000fe20000100000 */
[----:B------:R-:W-:Y:S01]  /*2550*/  BSSY B2, `(.L_x_51) ;  /* 0x000000d000027945 */ /* 0x000fe20003800000 */
[----:B------:R-:W-:Y:S05]  /*2560*/  @P5 BRA `(.L_x_52) ;  /* 0x000000b000005947 */ /* 0x000fea0003800000 */
[----:B------:R-:W5:Y:S01]  /*2570*/  LDS.U R20, [R11] ;  /* 0x000000000b147984 */ /* 0x000f620000001800 */
[----:B------:R-:W-:Y:S02]  /*2580*/  IMAD.MOV.U32 R4, RZ, RZ, 0x3 ;  /* 0x00000003ff047424 */ /* 0x000fe400078e00ff */
[----:B-1----:R-:W-:Y:S02]  /*2590*/  IMAD.MOV.U32 R22, RZ, RZ, 0x0 ;  /* 0x00000000ff167424 */ /* 0x002fe400078e00ff */
[----:B------:R-:W-:Y:S01]  /*25a0*/  IMAD.MOV.U32 R23, RZ, RZ, 0x3ff00000 ;  /* 0x3ff00000ff177424 */ /* 0x000fe200078e00ff */
[----:B-----5:R-:W1:Y:S04]  /*25b0*/  F2F.F64.F32 R20, R20 ;  /* 0x0000001400147310 */ /* 0x020e680000201800 */
.L_x_53:
[----:B------:R-:W-:Y:S01]  /*25c0*/  IADD3 R4, R4, -0x1, RZ ;  /* 0xffffffff04047810 */ /* 0x000fe20007ffe0ff */
[----:B-1----:R1:W4:-:S03]  /*25d0*/  DMUL R22, R20, R22 ;  /* 0x0000001614167228 */ /* 0x0023060000000000 */
[----:B------:R-:W-:-:S12]  /*25e0*/  ISETP.NE.AND P0, PT, R4, RZ, PT ;  /* 0x000000ff0400720c */ /* 0x000fd80003f05270 */
[----:B-1--4-:R-:W-:Y:S05]  /*25f0*/  @P0 BRA `(.L_x_53) ;  /* 0xffffffc000000947 */ /* 0x012fea000383ffff */
[----:B------:R-:W1:Y:S02]  /*2600*/  F2F.F32.F64 R22, R22 ;  /* 0x0000001600167310 */ /* 0x000e640000301000 */
[----:B-1----:R1:W-:Y:S02]  /*2610*/  STS [R13], R22 ;  /* 0x000000160d007388 */ /* 0x0023e40000000800 */
.L_x_52:
[----:B------:R-:W-:Y:S05]  /*2620*/  BSYNC B2 ;  /* 0x0000000000027941 */ /* 0x000fea0003800000 */
.L_x_51:
[----:B------:R-:W-:Y:S04]  /*2630*/  WARPSYNC 0xffffffff ;  /* 0xffffffff00007948 */ /* 0x000fe80003800000 */
[----:B------:R-:W-:Y:S01]  /*2640*/  BMOV.32.CLEAR RZ, B3 ;  /* 0x0000000003ff7355 */ /* 0x000fe20000100000 */
[----:B------:R-:W-:Y:S05]  /*2650*/  BAR.SYNC 0x0 ;  /* 0x0000000000007b1d */ /* 0x000fea0000000000 */
[----:B------:R-:W-:Y:S01]  /*2660*/  BSSY B3, `(.L_x_54) ;  /* 0x000005e000037945 */ /* 0x000fe20003800000 */
[----:B-1----:R-:W-:Y:S01]  /*2670*/  MOV R22, R3 ;  /* 0x0000000300167202 */ /* 0x002fe20000000f00 */
[----:B------:R-:W-:Y:S05]  /*2680*/  @!P6 BRA `(.L_x_55) ;  /* 0x000005b00000e947 */ /* 0x000fea0003800000 */
[----:B------:R-:W-:Y:S02]  /*2690*/  IMAD.MOV.U32 R51, RZ, RZ, R15 ;  /* 0x000000ffff337224 */ /* 0x000fe400078e000f */
[----:B------:R-:W-:-:S02]  /*26a0*/  IMAD.MOV.U32 R4, RZ, RZ, R8 ;  /* 0x000000ffff047224 */ /* 0x000fc400078e0008 */
[----:B------:R-:W-:-:S02]  /*26b0*/  IMAD.MOV.U32 R22, RZ, RZ, R3 ;  /* 0x000000ffff167224 */ /* 0x000fc400078e0003 */
.L_x_63:
[----:B0-----:R-:W0:Y:S01]  /*26c0*/  MUFU.RCP64H R45, R41 ;  /* 0x00000029002d7308 */ /* 0x001e220000001800 */
[----:B------:R-:W-:Y:S01]  /*26d0*/  MOV R44, 0x1 ;  /* 0x00000001002c7802 */ /* 0x000fe20000000f00 */
        /* <DEDUP_REMOVED lines=16> */
[----:B------:R-:W-:Y:S01]  /*27e0*/  MOV R52, R20 ;  /* 0x0000001400347202 */ /* 0x000fe20000000f00 */
[----:B------:R-:W-:Y:S01]  /*27f0*/  IMAD.MOV.U32 R53, RZ, RZ, R21 ;  /* 0x000000ffff357224 */ /* 0x000fe200078e0015 */
[----:B------:R-:W-:Y:S01]  /*2800*/  MOV R4, 0x2840 ;  /* 0x0000284000047802 */ /* 0x000fe20000000f00 */
[----:B------:R-:W-:Y:S02]  /*2810*/  IMAD.MOV.U32 R44, RZ, RZ, R40 ;  /* 0x000000ffff2c7224 */ /* 0x000fe400078e0028 */
[----:B------:R-:W-:-:S03]  /*2820*/  IMAD.MOV.U32 R45, RZ, RZ, R41 ;  /* 0x000000ffff2d7224 */ /* 0x000fc600078e0029 */
[----:B--234-:R-:W-:Y:S05]  /*2830*/  CALL.REL.NOINC `($aggregate_feats$__cuda_sm20_div_f64_slowpath_v2) ;  /* 0x00001d9000007944 */ /* 0x01cfea0003c00000 */
[----:B------:R-:W-:Y:S01]  /*2840*/  MOV R44, R52 ;  /* 0x00000034002c7202 */ /* 0x000fe20000000f00 */
[----:B------:R-:W-:-:S03]  /*2850*/  IMAD.MOV.U32 R45, RZ, RZ, R53 ;  /* 0x000000ffff2d7224 */ /* 0x000fc600078e0035 */
.L_x_57:
[----:B------:R-:W-:Y:S05]  /*2860*/  BSYNC B4 ;  /* 0x0000000000047941 */ /* 0x000fea0003800000 */
.L_x_56:
[----:B------:R-:W0:Y:S01]  /*2870*/  FRND.F64.CEIL R44, R44 ;  /* 0x0000002c002c7313 */ /* 0x000e220000309800 */
[----:B------:R-:W-:Y:S01]  /*2880*/  IMAD.MOV.U32 R48, RZ, RZ, 0x80000 ;  /* 0x00080000ff307424 */ /* 0x000fe200078e00ff */
[----:B------:R-:W-:Y:S01]  /*2890*/  BMOV.32.CLEAR RZ, B4 ;  /* 0x0000000004ff7355 */ /* 0x000fe20000100000 */
[----:B------:R-:W-:Y:S01]  /*28a0*/  BSSY B4, `(.L_x_58) ;  /* 0x000001c000047945 */ /* 0x000fe20003800000 */
[----:B0-----:R-:W0:Y:S01]  /*28b0*/  DSETP.MAX.AND P0, P2, R44, 2, PT ;  /* 0x400000002c00742a */ /* 0x001e220003a0f000 */
[----:B------:R-:W-:-:S08]  /*28c0*/  IMAD.MOV.U32 R4, RZ, RZ, R45 ;  /* 0x000000ffff047224 */ /* 0x000fd000078e002d */
[----:B0-----:R-:W-:Y:S02]  /*28d0*/  FSEL R47, R4, 2, P0 ;  /* 0x40000000042f7808 */ /* 0x001fe40000000000 */
[----:B------:R-:W-:Y:S02]  /*28e0*/  SEL R46, R44, RZ, P0 ;  /* 0x000000ff2c2e7207 */ /* 0x000fe40000000000 */
[----:B------:R-:W-:Y:S02]  /*28f0*/  MOV R44, 0x1 ;  /* 0x00000001002c7802 */ /* 0x000fe40000000f00 */
        /* <DEDUP_REMOVED lines=19> */
[----:B--234-:R-:W-:Y:S05]  /*2a30*/  CALL.REL.NOINC `($aggregate_feats$__cuda_sm20_div_f64_slowpath_v2) ;  /* 0x00001b9000007944 */ /* 0x01cfea0003c00000 */
[----:B------:R-:W-:Y:S02]  /*2a40*/  IMAD.MOV.U32 R44, RZ, RZ, R52 ;  /* 0x000000ffff2c7224 */ /* 0x000fe400078e0034 */
[----:B------:R-:W-:-:S03]  /*2a50*/  IMAD.MOV.U32 R45, RZ, RZ, R53 ;  /* 0x000000ffff2d7224 */ /* 0x000fc600078e0035 */
.L_x_59:
[----:B------:R-:W-:Y:S05]  /*2a60*/  BSYNC B4 ;  /* 0x0000000000047941 */ /* 0x000fea0003800000 */
.L_x_58:
        /* <DEDUP_REMOVED lines=12> */
.L_x_62:
        /* <DEDUP_REMOVED lines=11> */
.L_x_61:
[----:B------:R-:W-:Y:S05]  /*2be0*/  BSYNC B2 ;  /* 0x0000000000027941 */ /* 0x000fea0003800000 */
.L_x_60:
[----:B------:R-:W-:Y:S01]  /*2bf0*/  ISETP.NE.AND P0, PT, R51, 0x1, PT ;  /* 0x000000013300780c */ /* 0x000fe20003f05270 */
[----:B------:R-:W-:Y:S04]  /*2c00*/  WARPSYNC 0xffffffff ;  /* 0xffffffff00007948 */ /* 0x000fe80003800000 */
[----:B------:R-:W-:Y:S05]  /*2c10*/  BAR.SYNC 0x0 ;  /* 0x0000000000007b1d */ /* 0x000fea0000000000 */
[----:B0-----:R-:W-:-:S02]  /*2c20*/  IMAD.MOV.U32 R4, RZ, RZ, R19 ;  /* 0x000000ffff047224 */ /* 0x001fc400078e0013 */
[----:B------:R-:W-:Y:S05]  /*2c30*/  @P0 BRA `(.L_x_63) ;  /* 0xfffffa8000000947 */ /* 0x000fea000383ffff */
.L_x_55:
[----:B------:R-:W-:Y:S05]  /*2c40*/  BSYNC B3 ;  /* 0x0000000000037941 */ /* 0x000fea0003800000 */
.L_x_54:
[----:B------:R-:W1:Y:S01]  /*2c50*/  @!P4 LDS.U R19, [R16.X4] ;  /* 0x000000001013c984 */ /* 0x000e620000005800 */
[----:B------:R-:W-:Y:S04]  /*2c60*/  WARPSYNC 0xffffffff ;  /* 0xffffffff00007948 */ /* 0x000fe80003800000 */
[----:B------:R5:W-:Y:S01]  /*2c70*/  LDS.U R4, [R22.X4] ;  /* 0x0000000016047984 */ /* 0x000be20000005800 */
[----:B------:R-:W-:Y:S01]  /*2c80*/  BMOV.32.CLEAR RZ, B3 ;  /* 0x0000000003ff7355 */ /* 0x000fe20000100000 */
[----:B------:R-:W-:Y:S01]  /*2c90*/  BSSY B3, `(.L_x_64) ;  /* 0x000006d000037945 */ /* 0x000fe20003800000 */
[----:B-----5:R-:W-:Y:S01]  /*2ca0*/  IMAD.MOV.U32 R22, RZ, RZ, R3 ;  /* 0x000000ffff167224 */ /* 0x020fe200078e0003 */
[----:B-1----:R-:W1:Y:S02]  /*2cb0*/  @!P4 F2F.F64.F32 R20, R19 ;  /* 0x000000130014c310 */ /* 0x002e640000201800 */
[----:B-1----:R-:W1:-:S08]  /*2cc0*/  @!P4 DMUL R44, R20, R20 ;  /* 0x00000014142cc228 */ /* 0x002e500000000000 */
[----:B-1----:R-:W1:-:S08]  /*2cd0*/  @!P4 DMUL R44, R20, R44 ;  /* 0x0000002c142cc228 */ /* 0x002e500000000000 */
[----:B-1----:R-:W1:-:S09]  /*2ce0*/  @!P4 DMUL R44, R20, R44 ;  /* 0x0000002c142cc228 */ /* 0x002e520000000000 */
[----:B-1----:R-:W1:Y:S02]  /*2cf0*/  @!P4 F2F.F32.F64 R45, R44 ;  /* 0x0000002c002dc310 */ /* 0x002e640000301000 */
[----:B-1----:R-:W-:Y:S04]  /*2d00*/  @!P4 STS [R14], R45 ;  /* 0x0000002d0e00c388 */ /* 0x002fe80000000800 */
[----:B------:R-:W1:Y:S02]  /*2d10*/  @!P5 LDS.U R23, [R11] ;  /* 0x000000000b17d984 */ /* 0x000e640000001800 */
[----:B-1----:R-:W1:Y:S02]  /*2d20*/  @!P5 F2F.F64.F32 R20, R23 ;  /* 0x000000170014d310 */ /* 0x002e640000201800 */
[----:B-1----:R-:W1:-:S08]  /*2d30*/  @!P5 DMUL R46, R20, R20 ;  /* 0x00000014142ed228 */ /* 0x002e500000000000 */
[----:B-1----:R-:W1:-:S08]  /*2d40*/  @!P5 DMUL R46, R20, R46 ;  /* 0x0000002e142ed228 */ /* 0x002e500000000000 */
[----:B-1----:R1:W5:Y:S02]  /*2d50*/  @!P5 DMUL R46, R20, R46 ;  /* 0x0000002e142ed228 */ /* 0x0023640000000000 */
[----:B-1----:R-:W1:Y:S07]  /*2d60*/  F2F.F64.F32 R20, R4 ;  /* 0x0000000400147310 */ /* 0x002e6e0000201800 */
[----:B-----5:R-:W5:Y:S01]  /*2d70*/  @!P5 F2F.F32.F64 R46, R46 ;  /* 0x0000002e002ed310 */ /* 0x020f620000301000 */
[----:B-1----:R1:W4:Y:S01]  /*2d80*/  DADD R28, R28, R20 ;  /* 0x000000001c1c7229 */ /* 0x0023220000000014 */
[----:B-----5:R-:W-:Y:S04]  /*2d90*/  @!P5 STS [R13], R46 ;  /* 0x0000002e0d00d388 */ /* 0x020fe80000000800 */
[----:B------:R-:W-:Y:S05]  /*2da0*/  BAR.SYNC 0x0 ;  /* 0x0000000000007b1d */ /* 0x000fea0000000000 */
[----:B------:R-:W-:Y:S05]  /*2db0*/  @!P6 BRA `(.L_x_65) ;  /* 0x000005a00000e947 */ /* 0x000fea0003800000 */
[----:B-1--4-:R-:W-:Y:S01]  /*2dc0*/  IMAD.MOV.U32 R4, RZ, RZ, R8 ;  /* 0x000000ffff047224 */ /* 0x012fe200078e0008 */
[----:B------:R-:W-:-:S02]  /*2dd0*/  MOV R22, R3 ;  /* 0x0000000300167202 */ /* 0x000fc40000000f00 */
.L_x_73:
[----:B0-----:R-:W0:Y:S01]  /*2de0*/  MUFU.RCP64H R45, R41 ;  /* 0x00000029002d7308 */ /* 0x001e220000001800 */
[----:B------:R-:W-:Y:S01]  /*2df0*/  IMAD.MOV.U32 R44, RZ, RZ, 0x1 ;  /* 0x00000001ff2c7424 */ /* 0x000fe200078e00ff */
[----:B------:R-:W1:Y:S01]  /*2e00*/  I2F.F64 R20, R15 ;  /* 0x0000000f00147312 */ /* 0x000e620000201c00 */
[----:B------:R-:W-:Y:S01]  /*2e10*/  BMOV.32.CLEAR RZ, B4 ;  /* 0x0000000004ff7355 */ /* 0x000fe20000100000 */
[----:B------:R-:W-:Y:S01]  /*2e20*/  BSSY B4, `(.L_x_66) ;  /* 0x0000016000047945 */ /* 0x000fe20003800000 */
[----:B------:R-:W-:-:S02]  /*2e30*/  IMAD.MOV.U32 R23, RZ, RZ, R15 ;  /* 0x000000ffff177224 */ /* 0x000fc400078e000f */
        /* <DEDUP_REMOVED lines=9> */
[----:B------:R-:W-:Y:S01]  /*2ed0*/  IMAD.MOV.U32 R19, RZ, RZ, R22 ;  /* 0x000000ffff137224 */ /* 0x000fe200078e0016 */
[----:B------:R-:W-:-:S10]  /*2ee0*/  MOV R22, R4 ;  /* 0x0000000400167202 */ /* 0x000fd40000000f00 */
        /* <DEDUP_REMOVED lines=9> */
.L_x_67:
[----:B------:R-:W-:Y:S05]  /*2f80*/  BSYNC B4 ;  /* 0x0000000000047941 */ /* 0x000fea0003800000 */
.L_x_66:
[----:B------:R-:W0:Y:S01]  /*2f90*/  FRND.F64.CEIL R44, R44 ;  /* 0x0000002c002c7313 */ /* 0x000e220000309800 */
[----:B------:R-:W-:Y:S01]  /*2fa0*/  IMAD.MOV.U32 R15, RZ, RZ, 0x80000 ;  /* 0x00080000ff0f7424 */ /* 0x000fe200078e00ff */
[----:B------:R-:W-:Y:S01]  /*2fb0*/  BMOV.32.CLEAR RZ, B4 ;  /* 0x0000000004ff7355 */ /* 0x000fe20000100000 */
[----:B------:R-:W-:Y:S01]  /*2fc0*/  BSSY B4, `(.L_x_68) ;  /* 0x000001c000047945 */ /* 0x000fe20003800000 */
[----:B0-----:R-:W0:Y:S01]  /*2fd0*/  DSETP.MAX.AND P0, P2, R44, 2, PT ;  /* 0x400000002c00742a */ /* 0x001e220003a0f000 */
[----:B------:R-:W-:-:S08]  /*2fe0*/  MOV R4, R45 ;  /* 0x0000002d00047202 */ /* 0x000fd00000000f00 */
[----:B0-----:R-:W-:Y:S02]  /*2ff0*/  FSEL R47, R4, 2, P0 ;  /* 0x40000000042f7808 */ /* 0x001fe40000000000 */
[----:B------:R-:W-:Y:S01]  /*3000*/  SEL R46, R44, RZ, P0 ;  /* 0x000000ff2c2e7207 */ /* 0x000fe20000000000 */
[----:B------:R-:W-:-:S03]  /*3010*/  IMAD.MOV.U32 R44, RZ, RZ, 0x1 ;  /* 0x00000001ff2c7424 */ /* 0x000fc600078e00ff */
        /* <DEDUP_REMOVED lines=22> */
.L_x_69:
[----:B------:R-:W-:Y:S05]  /*3180*/  BSYNC B4 ;  /* 0x0000000000047941 */ /* 0x000fea0003800000 */
.L_x_68:
[----:B------:R-:W0:Y:S01]  /*3190*/  F2I.F64.CEIL R15, R44 ;  /* 0x0000002c000f7311 */ /* 0x000e220000309100 */
[----:B------:R-:W-:Y:S01]  /*31a0*/  BMOV.32.CLEAR RZ, B2 ;  /* 0x0000000002ff7355 */ /* 0x000fe20000100000 */
[----:B------:R-:W-:Y:S01]  /*31b0*/  BSSY B2, `(.L_x_70) ;  /* 0x0000015000027945 */ /* 0x000fe20003800000 */
[----:B0-----:R-:W-:-:S12]  /*31c0*/  ISETP.GE.U32.AND P0, PT, R16, R15, PT ;  /* 0x0000000f1000720c */ /* 0x001fd80003f06070 */
[----:B------:R-:W-:Y:S05]  /*31d0*/  @P0 BRA `(.L_x_71) ;  /* 0x0000012000000947 */ /* 0x000fea0003800000 */
[----:B------:R-:W-:Y:S02]  /*31e0*/  LEA R4, R22, R7, 0x2 ;  /* 0x0000000716047211 */ /* 0x000fe400078e10ff */
[----:B------:R-:W-:-:S06]  /*31f0*/  ISETP.GE.AND P0, PT, R59, 0x1, PT ;  /* 0x000000013b00780c */ /* 0x000fcc0003f06270 */
[----:B------:R0:W-:Y:S06]  /*3200*/  STS [R4], RZ ;  /* 0x000000ff04007388 */ /* 0x0001ec0000000800 */
[----:B------:R-:W-:Y:S05]  /*3210*/  @!P0 BRA `(.L_x_71) ;  /* 0x000000e000008947 */ /* 0x000fea0003800000 */
[----:B0-----:R-:W-:Y:S02]  /*3220*/  IMAD.MOV.U32 R4, RZ, RZ, RZ ;  /* 0x000000ffff047224 */ /* 0x001fe400078e00ff */
[----:B------:R-:W-:Y:S02]  /*3230*/  IMAD R45, R59, R16, RZ ;  /* 0x000000103b2d7224 */ /* 0x000fe400078e02ff */
[----:B------:R-:W-:-:S02]  /*3240*/  IMAD.MOV.U32 R20, RZ, RZ, RZ ;  /* 0x000000ffff147224 */ /* 0x000fc400078e00ff */
.L_x_72:
[----:B------:R-:W-:-:S05]  /*3250*/  IMAD.IADD R44, R45, 0x1, R4 ;  /* 0x000000012d2c7824 */ /* 0x000fca00078e0204 */
[----:B------:R-:W-:-:S12]  /*3260*/  ISETP.GE.AND P0, PT, R44, R23, PT ;  /* 0x000000172c00720c */ /* 0x000fd80003f06270 */
[----:B0-----:R-:W-:Y:S05]  /*3270*/  @P0 BRA `(.L_x_71) ;  /* 0x0000008000000947 */ /* 0x001fea0003800000 */
[----:B------:R-:W-:Y:S01]  /*3280*/  IADD3 R21, R44, R19, RZ ;  /* 0x000000132c157210 */ /* 0x000fe20007ffe0ff */
[----:B------:R-:W-:Y:S01]  /*3290*/  IMAD R47, R22, 0x4, R7 ;  /* 0x00000004162f7824 */ /* 0x000fe200078e0207 */
[----:B------:R-:W-:-:S04]  /*32a0*/  IADD3 R4, R4, 0x1, RZ ;  /* 0x0000000104047810 */ /* 0x000fc80007ffe0ff */
[----:B------:R-:W-:Y:S02]  /*32b0*/  ISETP.GE.AND P0, PT, R4, R59, PT ;  /* 0x0000003b0400720c */ /* 0x000fe40003f06270 */
[----:B------:R-:W0:Y:S02]  /*32c0*/  LDS.U R21, [R21.X4] ;  /* 0x0000000015157984 */ /* 0x000e240000005800 */
[----:B0-----:R-:W-:-:S08]  /*32d0*/  FADD R20, R21, R20 ;  /* 0x0000001415147221 */ /* 0x001fd00000000000 */
[----:B------:R0:W-:Y:S01]  /*32e0*/  STS [R47], R20 ;  /* 0x000000142f007388 */ /* 0x0001e20000000800 */
[----:B------:R-:W-:Y:S05]  /*32f0*/  @!P0 BRA `(.L_x_72) ;  /* 0xffffff5000008947 */ /* 0x000fea000383ffff */
.L_x_71:
[----:B------:R-:W-:Y:S05]  /*3300*/  BSYNC B2 ;  /* 0x0000000000027941 */ /* 0x000fea0003800000 */
.L_x_70:
[----:B------:R-:W-:Y:S01]  /*3310*/  ISETP.NE.AND P0, PT, R15, 0x1, PT ;  /* 0x000000010f00780c */ /* 0x000fe20003f05270 */
[----:B------:R-:W-:Y:S04]  /*3320*/  WARPSYNC 0xffffffff ;  /* 0xffffffff00007948 */ /* 0x000fe80003800000 */
[----:B------:R-:W-:Y:S05]  /*3330*/  BAR.SYNC 0x0 ;  /* 0x0000000000007b1d */ /* 0x000fea0000000000 */
[----:B0-----:R-:W-:-:S02]  /*3340*/  IMAD.MOV.U32 R4, RZ, RZ, R19 ;  /* 0x000000ffff047224 */ /* 0x001fc400078e0013 */
[----:B------:R-:W-:Y:S05]  /*3350*/  @P0 BRA `(.L_x_73) ;  /* 0xfffffa8000000947 */ /* 0x000fea000383ffff */
.L_x_65:
[----:B-1--4-:R-:W-:Y:S05]  /*3360*/  BSYNC B3 ;  /* 0x0000000000037941 */ /* 0x012fea0003800000 */
.L_x_64:
[----:B------:R-:W1:Y:S02]  /*3370*/  LDS.U R20, [R22.X4] ;  /* 0x0000000016147984 */ /* 0x000e640000005800 */
[----:B-1----:R-:W1:Y:S02]  /*3380*/  F2F.F64.F32 R20, R20 ;  /* 0x0000001400147310 */ /* 0x002e640000201800 */
[----:B-1----:R1:W4:-:S04]  /*3390*/  DADD R26, R26, R20 ;  /* 0x000000001a1a7229 */ /* 0x0023080000000014 */
.L_x_9:
[----:B------:R-:W-:Y:S05]  /*33a0*/  BSYNC B1 ;  /* 0x0000000000017941 */ /* 0x000fea0003800000 */
.L_x_6:
[C---:B------:R-:W-:Y:S02]  /*33b0*/  ISETP.GT.AND P0, PT, R10.reuse, 0x1, PT ;  /* 0x000000010a00780c */ /* 0x040fe40003f04270 */
[----:B------:R-:W-:-:S10]  /*33c0*/  IADD3 R10, R10, -0x1, RZ ;  /* 0xffffffff0a0a7810 */ /* 0x000fd40007ffe0ff */
[----:B------:R-:W-:Y:S05]  /*33d0*/  @P0 BRA `(.L_x_74) ;  /* 0xffffd55000000947 */ /* 0x000fea000383ffff */
.L_x_3:
[----:B------:R-:W-:Y:S05]  /*33e0*/  BSYNC B0 ;  /* 0x0000000000007941 */ /* 0x000fea0003800000 */
.L_x_2:
[----:B------:R-:W-:Y:S01]  /*33f0*/  ISETP.GE.AND P0, PT, R0, c[0x0][0x180], PT ;  /* 0x0000600000007a0c */ /* 0x000fe20003f06270 */
[----:B------:R-:W-:Y:S01]  /*3400*/  BMOV.32.CLEAR RZ, B6 ;  /* 0x0000000006ff7355 */ /* 0x000fe20000100000 */
[----:B------:R-:W-:Y:S01]  /*3410*/  BSSY B6, `(.L_x_75) ;  /* 0x000010a000067945 */ /* 0x000fe20003800000 */
[----:B------:R-:W-:Y:S01]  /*3420*/  BMOV.32.CLEAR RZ, B7 ;  /* 0x0000000007ff7355 */ /* 0x000fe20000100000 */
[----:B------:R-:W-:Y:S01]  /*3430*/  BSSY B7, `(.L_x_76) ;  /* 0x0000008000077945 */ /* 0x000fe20003800000 */
[----:B------:R-:W-:-:S05]  /*3440*/  IADD3 R6, P1, R1, c[0x0][0x20], RZ ;  /* 0x0000080001067a10 */ /* 0x000fca0007f3e0ff */
[----:B------:R-:W-:Y:S02]  /*3450*/  IMAD.X R7, RZ, RZ, c[0x0][0x24], P1 ;  /* 0x00000900ff077624 */ /* 0x000fe400008e06ff */
[----:B------:R-:W-:Y:S01]  /*3460*/  @!P0 BREAK B7 ;  /* 0x0000000000078942 */ /* 0x000fe20003800000 */
[----:B------:R-:W-:Y:S05]  /*3470*/  @!P0 BRA `(.L_x_77) ;  /* 0x00000f9000008947 */ /* 0x000fea0003800000 */
[----:B------:R-:W-:-:S12]  /*3480*/  ISETP.GT.U32.AND P0, PT, R16, 0x3, PT ;  /* 0x000000031000780c */ /* 0x000fd80003f04070 */
[----:B------:R-:W-:Y:S01]  /*3490*/  @P0 BREAK B7 ;  /* 0x0000000000070942 */ /* 0x000fe20003800000 */
[----:B------:R-:W-:Y:S05]  /*34a0*/  @P0 BRA `(.L_x_78) ;  /* 0x0000100000000947 */ /* 0x000fea0003800000 */
[----:B------:R-:W-:Y:S05]  /*34b0*/  BSYNC B7 ;  /* 0x0000000000077941 */ /* 0x000fea0003800000 */
.L_x_76:
[----:B------:R-:W-:Y:S01]  /*34c0*/  ISETP.NE.AND P0, PT, R16, RZ, PT ;  /* 0x000000ff1000720c */ /* 0x000fe20003f05270 */
[----:B------:R1:W4:Y:S11]  /*34d0*/  I2F.F64 R6, R0 ;  /* 0x0000000000067312 */ /* 0x0003360000201c00 */
[----:B------:R-:W-:Y:S05]  /*34e0*/  @!P0 BRA `(.L_x_79) ;  /* 0x00000d8000008947 */ /* 0x000fea0003800000 */
[----:B-1----:R-:W-:Y:S01]  /*34f0*/  IMAD R44, R0, R0, RZ ;  /* 0x00000000002c7224 */ /* 0x002fe200078e02ff */
[----:B------:R-:W-:Y:S01]  /*3500*/  MOV R4, 0x1 ;  /* 0x0000000100047802 */ /* 0x000fe20000000f00 */
[----:B---3--:R-:W1:Y:S01]  /*3510*/  DMUL R52, R32, R32 ;  /* 0x0000002020347228 */ /* 0x008e620000000000 */
[----:B------:R-:W-:Y:S01]  /*3520*/  BMOV.32.CLEAR RZ, B0 ;  /* 0x0000000000ff7355 */ /* 0x000fe20000100000 */
[----:B------:R-:W-:Y:S01]  /*3530*/  BSSY B0, `(.L_x_80) ;  /* 0x0000012000007945 */ /* 0x000fe20003800000 */
[----:B------:R-:W-:Y:S01]  /*3540*/  ISETP.NE.AND P1, PT, R16, 0x1, PT ;  /* 0x000000011000780c */ /* 0x000fe20003f25270 */
[----:B------:R-:W3:Y:S05]  /*3550*/  I2F.F64 R44, R44 ;  /* 0x0000002c002c7312 */ /* 0x000eea0000201c00 */
[----:B-1----:R-:W-:Y:S01]  /*3560*/  FSETP.GTU.AND P2, PT, |R53|, 6.4490557925156731238e-37, PT ;  /* 0x035b73333500780b */ /* 0x002fe20003f4c200 */
[----:B---3--:R-:W1:Y:S02]  /*3570*/  MUFU.RCP64H R5, R45 ;  /* 0x0000002d00057308 */ /* 0x008e640000001800 */
[----:B-1----:R-:W1:-:S08]  /*3580*/  DFMA R8, -R44, R4, 1 ;  /* 0x3ff000002c08742b */ /* 0x002e500000000104 */
[----:B-1----:R-:W1:-:S08]  /*3590*/  DFMA R8, R8, R8, R8 ;  /* 0x000000080808722b */ /* 0x002e500000000008 */
[----:B-1----:R-:W1:-:S08]  /*35a0*/  DFMA R8, R4, R8, R4 ;  /* 0x000000080408722b */ /* 0x002e500000000004 */
[----:B-1----:R-:W1:-:S08]  /*35b0*/  DMUL R4, R52, R8 ;  /* 0x0000000834047228 */ /* 0x002e500000000000 */
[----:B-1----:R-:W1:-:S08]  /*35c0*/  DFMA R10, -R44, R4, R52 ;  /* 0x000000042c0a722b */ /* 0x002e500000000134 */
[----:B-1----:R-:W1:-:S09]  /*35d0*/  DFMA R8, R8, R10, R4 ;  /* 0x0000000a0808722b */ /* 0x002e520000000004 */
[----:B-1----:R-:W-:-:S05]  /*35e0*/  FFMA R0, RZ, R45, R9 ;  /* 0x0000002dff007223 */ /* 0x002fca0000000009 */
[----:B------:R-:W-:-:S12]  /*35f0*/  FSETP.GT.AND P0, PT, |R0|, 4.8978884574313168671e-40, PT ;  /* 0x000555550000780b */ /* 0x000fd80003f04200 */
[----:B------:R-:W-:Y:S05]  /*3600*/  @P0 BRA P2, `(.L_x_81) ;  /* 0x0000004000000947 */ /* 0x000fea0001000000 */
[----:B------:R-:W-:-:S03]  /*3610*/  MOV R4, 0x3630 ;  /* 0x0000363000047802 */ /* 0x000fc60000000f00 */
[----:B0-2-4-:R-:W-:Y:S05]  /*3620*/  CALL.REL.NOINC `($aggregate_feats$__cuda_sm20_div_f64_slowpath_v2) ;  /* 0x00000fa000007944 */ /* 0x015fea0003c00000 */
[----:B------:R-:W-:Y:S02]  /*3630*/  IMAD.MOV.U32 R8, RZ, RZ, R52 ;  /* 0x000000ffff087224 */ /* 0x000fe400078e0034 */
[----:B------:R-:W-:-:S03]  /*3640*/  IMAD.MOV.U32 R9, RZ, RZ, R53 ;  /* 0x000000ffff097224 */ /* 0x000fc600078e0035 */
.L_x_81:
[----:B------:R-:W-:Y:S05]  /*3650*/  BSYNC B0 ;  /* 0x0000000000007941 */ /* 0x000fea0003800000 */
.L_x_80:
[----:B----4-:R-:W1:Y:S01]  /*3660*/  MUFU.RCP64H R5, R7 ;  /* 0x0000000700057308 */ /* 0x010e620000001800 */
[----:B------:R-:W-:Y:S01]  /*3670*/  IMAD.MOV.U32 R4, RZ, RZ, 0x1 ;  /* 0x00000001ff047424 */ /* 0x000fe200078e00ff */
[----:B------:R-:W-:Y:S01]  /*3680*/  FSETP.GTU.AND P2, PT, |R31|, 6.4490557925156731238e-37, PT ;  /* 0x035b73331f00780b */ /* 0x000fe20003f4c200 */
[----:B------:R-:W-:Y:S01]  /*3690*/  BMOV.32.CLEAR RZ, B0 ;  /* 0x0000000000ff7355 */ /* 0x000fe20000100000 */
[----:B------:R-:W-:Y:S03]  /*36a0*/  BSSY B0, `(.L_x_82) ;  /* 0x0000012000007945 */ /* 0x000fe60003800000 */
        /* <DEDUP_REMOVED lines=9> */
[----:B------:R-:W-:Y:S01]  /*3740*/  MOV R52, R30 ;  /* 0x0000001e00347202 */ /* 0x000fe20000000f00 */
[----:B------:R-:W-:Y:S01]  /*3750*/  IMAD.MOV.U32 R53, RZ, RZ, R31 ;  /* 0x000000ffff357224 */ /* 0x000fe200078e001f */
[----:B------:R-:W-:Y:S01]  /*3760*/  MOV R4, 0x37a0 ;  /* 0x000037a000047802 */ /* 0x000fe20000000f00 */
[----:B------:R-:W-:Y:S02]  /*3770*/  IMAD.MOV.U32 R44, RZ, RZ, R6 ;  /* 0x000000ffff2c7224 */ /* 0x000fe400078e0006 */
[----:B------:R-:W-:-:S03]  /*3780*/  IMAD.MOV.U32 R45, RZ, RZ, R7 ;  /* 0x000000ffff2d7224 */ /* 0x000fc600078e0007 */
[----:B0-2---:R-:W-:Y:S05]  /*3790*/  CALL.REL.NOINC `($aggregate_feats$__cuda_sm20_div_f64_slowpath_v2) ;  /* 0x00000e3000007944 */ /* 0x005fea0003c00000 */
[----:B------:R-:W-:Y:S01]  /*37a0*/  MOV R4, R52 ;  /* 0x0000003400047202 */ /* 0x000fe20000000f00 */
[----:B------:R-:W-:-:S03]  /*37b0*/  IMAD.MOV.U32 R5, RZ, RZ, R53 ;  /* 0x000000ffff057224 */ /* 0x000fc600078e0035 */
.L_x_83:
[----:B------:R-:W-:Y:S05]  /*37c0*/  BSYNC B0 ;  /* 0x0000000000007941 */ /* 0x000fea0003800000 */
.L_x_82:
[----:B------:R-:W1:Y:S01]  /*37d0*/  DADD R4, R4, -R8 ;  /* 0x0000000004047229 */ /* 0x000e620000000808 */
[----:B------:R-:W-:Y:S01]  /*37e0*/  IMAD.MOV.U32 R0, RZ, RZ, RZ ;  /* 0x000000ffff007224 */ /* 0x000fe200078e00ff */
[----:B------:R-:W-:Y:S01]  /*37f0*/  BMOV.32.CLEAR RZ, B0 ;  /* 0x0000000000ff7355 */ /* 0x000fe20000100000 */
[----:B------:R-:W-:Y:S05]  /*3800*/  BSSY B0, `(.L_x_84) ;  /* 0x0000018000007945 */ /* 0x000fea0003800000 */
[----:B-1----:R-:W1:Y:S01]  /*3810*/  DSETP.MAX.AND P0, P2, RZ, R4, PT ;  /* 0x00000004ff00722a */ /* 0x002e620003a0f000 */
[----:B------:R-:W-:-:S08]  /*3820*/  IMAD.MOV.U32 R3, RZ, RZ, R5 ;  /* 0x000000ffff037224 */ /* 0x000fd000078e0005 */
[C---:B-1----:R-:W-:Y:S02]  /*3830*/  FSEL R9, R0.reuse, R3, P0 ;  /* 0x0000000300097208 */ /* 0x042fe40000000000 */
[----:B------:R-:W-:-:S04]  /*3840*/  SEL R4, R0, R4, P0 ;  /* 0x0000000400047207 */ /* 0x000fc80000000000 */
[----:B------:R-:W-:-:S04]  /*3850*/  @P2 LOP3.LUT R9, R3, 0x80000, RZ, 0xfc, !PT ;  /* 0x0008000003092812 */ /* 0x000fc800078efcff */
[----:B------:R-:W-:-:S06]  /*3860*/  MOV R5, R9 ;  /* 0x0000000900057202 */ /* 0x000fcc0000000f00 */
[----:B------:R-:W1:Y:S02]  /*3870*/  F2F.F32.F64 R5, R4 ;  /* 0x0000000400057310 */ /* 0x000e640000301000 */
[----:B-1----:R-:W-:-:S04]  /*3880*/  IADD3 R0, R5, -0xd000000, RZ ;  /* 0xf300000005007810 */ /* 0x002fc80007ffe0ff */
[----:B------:R-:W-:-:S12]  /*3890*/  ISETP.GT.U32.AND P0, PT, R0, 0x727fffff, PT ;  /* 0x727fffff0000780c */ /* 0x000fd80003f04070 */
[----:B------:R-:W-:Y:S05]  /*38a0*/  @!P0 BRA `(.L_x_85) ;  /* 0x0000007000008947 */ /* 0x000fea0003800000 */
[----:B------:R-:W-:Y:S01]  /*38b0*/  BMOV.32.CLEAR RZ, B1 ;  /* 0x0000000001ff7355 */ /* 0x000fe20000100000 */
[----:B------:R-:W-:Y:S01]  /*38c0*/  BSSY B1, `(.L_x_86) ;  /* 0x0000003000017945 */ /* 0x000fe20003800000 */
[----:B------:R-:W-:-:S03]  /*38d0*/  MOV R10, 0x38f0 ;  /* 0x000038f0000a7802 */ /* 0x000fc60000000f00 */
[----:B0-2---:R-:W-:Y:S05]  /*38e0*/  CALL.REL.NOINC `($aggregate_feats$__cuda_sm20_sqrt_rn_f32_slowpath) ;  /* 0x0000124000007944 */ /* 0x005fea0003c00000 */
[----:B------:R-:W-:Y:S05]  /*38f0*/  BSYNC B1 ;  /* 0x0000000000017941 */ /* 0x000fea0003800000 */
.L_x_86:
[----:B------:R-:W-:Y:S01]  /*3900*/  IMAD.MOV.U32 R0, RZ, RZ, R3 ;  /* 0x000000ffff007224 */ /* 0x000fe200078e0003 */
[----:B------:R-:W-:Y:S05]  /*3910*/  BRA `(.L_x_87) ;  /* 0x0000006000007947 */ /* 0x000fea0003800000 */
.L_x_85:
[----:B------:R-:W1:Y:S02]  /*3920*/  MUFU.RSQ R0, R5 ;  /* 0x0000000500007308 */ /* 0x000e640000001400 */
[----:B-1----:R-:W-:Y:S02]  /*3930*/  FMUL.FTZ R3, R5, R0 ;  /* 0x0000000005037220 */ /* 0x002fe40000410000 */
[----:B------:R-:W-:Y:S02]  /*3940*/  FMUL.FTZ R0, R0, 0.5 ;  /* 0x3f00000000007820 */ /* 0x000fe40000410000 */
[----:B------:R-:W-:-:S04]  /*3950*/  FADD.FTZ R4, -R3, -RZ ;  /* 0x800000ff03047221 */ /* 0x000fc80000010100 */
[----:B------:R-:W-:-:S04]  /*3960*/  FFMA R4, R3, R4, R5 ;  /* 0x0000000403047223 */ /* 0x000fc80000000005 */
[----:B------:R-:W-:-:S03]  /*3970*/  FFMA R0, R4, R0, R3 ;  /* 0x0000000004007223 */ /* 0x000fc60000000003 */
.L_x_87:
[----:B------:R-:W-:Y:S05]  /*3980*/  BSYNC B0 ;  /* 0x0000000000007941 */ /* 0x000fea0003800000 */
.L_x_84:
[----:B------:R-:W1:Y:S02]  /*3990*/  F2F.F64.F32 R8, R0 ;  /* 0x0000000000087310 */ /* 0x000e640000201800 */
[----:B-12---:R-:W-:Y:S02]  /*39a0*/  IMAD.MOV.U32 R34, RZ, RZ, R8 ;  /* 0x000000ffff227224 */ /* 0x006fe400078e0008 */
[----:B------:R-:W-:Y:S01]  /*39b0*/  IMAD.MOV.U32 R35, RZ, RZ, R9 ;  /* 0x000000ffff237224 */ /* 0x000fe200078e0009 */
[----:B------:R-:W-:Y:S05]  /*39c0*/  @!P1 BRA `(.L_x_78) ;  /* 0x00000ae000009947 */ /* 0x000fea0003800000 */
[----:B------:R-:W1:Y:S01]  /*39d0*/  MUFU.RCP64H R5, R7 ;  /* 0x0000000700057308 */ /* 0x000e620000001800 */
[----:B------:R-:W-:Y:S01]  /*39e0*/  MOV R4, 0x1 ;  /* 0x0000000100047802 */ /* 0x000fe20000000f00 */
[----:B------:R-:W-:Y:S01]  /*39f0*/  BMOV.32.CLEAR RZ, B0 ;  /* 0x0000000000ff7355 */ /* 0x000fe20000100000 */
[----:B------:R-:W-:Y:S01]  /*3a00*/  FSETP.GTU.AND P1, PT, |R33|, 6.4490557925156731238e-37, PT ;  /* 0x035b73332100780b */ /* 0x000fe20003f2c200 */
        /* <DEDUP_REMOVED lines=10> */
[----:B------:R-:W-:Y:S01]  /*3ab0*/  IMAD.MOV.U32 R52, RZ, RZ, R32 ;  /* 0x000000ffff347224 */ /* 0x000fe200078e0020 */
[----:B------:R-:W-:Y:S01]  /*3ac0*/  MOV R45, R7 ;  /* 0x00000007002d7202 */ /* 0x000fe20000000f00 */
[----:B------:R-:W-:Y:S01]  /*3ad0*/  IMAD.MOV.U32 R53, RZ, RZ, R33 ;  /* 0x000000ffff357224 */ /* 0x000fe200078e0021 */
[----:B------:R-:W-:Y:S01]  /*3ae0*/  MOV R4, 0x3b10 ;  /* 0x00003b1000047802 */ /* 0x000fe20000000f00 */
[----:B------:R-:W-:-:S03]  /*3af0*/  IMAD.MOV.U32 R44, RZ, RZ, R6 ;  /* 0x000000ffff2c7224 */ /* 0x000fc600078e0006 */
[----:B0-----:R-:W-:Y:S05]  /*3b00*/  CALL.REL.NOINC `($aggregate_feats$__cuda_sm20_div_f64_slowpath_v2) ;  /* 0x00000ac000007944 */ /* 0x001fea0003c00000 */
[----:B------:R-:W-:Y:S02]  /*3b10*/  IMAD.MOV.U32 R4, RZ, RZ, R52 ;  /* 0x000000ffff047224 */ /* 0x000fe400078e0034 */
[----:B------:R-:W-:-:S03]  /*3b20*/  IMAD.MOV.U32 R5, RZ, RZ, R53 ;  /* 0x000000ffff057224 */ /* 0x000fc600078e0035 */
.L_x_89:
[----:B------:R-:W-:Y:S05]  /*3b30*/  BSYNC B0 ;  /* 0x0000000000007941 */ /* 0x000fea0003800000 */
.L_x_88:
[----:B------:R-:W-:Y:S01]  /*3b40*/  ISETP.NE.AND P0, PT, R16, 0x2, PT ;  /* 0x000000021000780c */ /* 0x000fe20003f05270 */
[----:B------:R-:W-:Y:S01]  /*3b50*/  BMOV.32.CLEAR RZ, B0 ;  /* 0x0000000000ff7355 */ /* 0x000fe20000100000 */
[----:B------:R-:W-:Y:S10]  /*3b60*/  BSSY B0, `(.L_x_90) ;  /* 0x0000008000007945 */ /* 0x000ff40003800000 */
[----:B------:R-:W-:Y:S01]  /*3b70*/  @!P0 BREAK B0 ;  /* 0x0000000000008942 */ /* 0x000fe20003800000 */
[----:B------:R-:W-:Y:S05]  /*3b80*/  @!P0 BRA `(.L_x_91) ;  /* 0x0000038000008947 */ /* 0x000fea0003800000 */
[----:B------:R-:W-:Y:S01]  /*3b90*/  FSETP.NEU.AND P0, PT, R0, RZ, PT ;  /* 0x000000ff0000720b */ /* 0x000fe20003f0d000 */
[----:B------:R-:W-:Y:S01]  /*3ba0*/  IMAD.MOV.U32 R34, RZ, RZ, 0x0 ;  /* 0x00000000ff227424 */ /* 0x000fe200078e00ff */
[----:B------:R-:W-:-:S10]  /*3bb0*/  MOV R35, 0xc0080000 ;  /* 0xc008000000237802 */ /* 0x000fd40000000f00 */
[----:B------:R-:W-:Y:S01]  /*3bc0*/  @!P0 BREAK B0 ;  /* 0x0000000000008942 */ /* 0x000fe20003800000 */
[----:B------:R-:W-:Y:S05]  /*3bd0*/  @!P0 BRA `(.L_x_78) ;  /* 0x000008d000008947 */ /* 0x000fea0003800000 */
[----:B------:R-:W-:Y:S05]  /*3be0*/  BSYNC B0 ;  /* 0x0000000000007941 */ /* 0x000fea0003800000 */
.L_x_90:
[----:B------:R-:W1:Y:S01]  /*3bf0*/  DMUL R10, R4, -4 ;  /* 0xc0100000040a7828 */ /* 0x000e620000000000 */
[----:B------:R-:W-:-:S07]  /*3c00*/  IMAD.MOV.U32 R0, RZ, RZ, RZ ;  /* 0x000000ffff007224 */ /* 0x000fce00078e00ff */
[----:B-1----:R1:W2:Y:S02]  /*3c10*/  DFMA R26, R10, R28, R26 ;  /* 0x0000001c0a1a722b */ /* 0x0022a4000000001a */
[----:B-1----:R-:W-:Y:S02]  /*3c20*/  IMAD.MOV.U32 R10, RZ, RZ, 0x0 ;  /* 0x00000000ff0a7424 */ /* 0x002fe400078e00ff */
[----:B--2---:R-:W-:-:S05]  /*3c30*/  IMAD.MOV.U32 R11, RZ, RZ, 0x3ff00000 ;  /* 0x3ff00000ff0b7424 */ /* 0x004fca00078e00ff */
.L_x_92:
[----:B------:R-:W-:Y:S01]  /*3c40*/  IADD3 R0, R0, -0x1, RZ ;  /* 0xffffffff00007810 */ /* 0x000fe20007ffe0ff */
[----:B------:R1:W2:-:S03]  /*3c50*/  DMUL R10, R10, R4 ;  /* 0x000000040a0a7228 */ /* 0x0002860000000000 */
[----:B------:R-:W-:-:S12]  /*3c60*/  ISETP.NE.AND P0, PT, R0, -0x2, PT ;  /* 0xfffffffe0000780c */ /* 0x000fd80003f05270 */
[----:B-12---:R-:W-:Y:S05]  /*3c70*/  @P0 BRA `(.L_x_92) ;  /* 0xffffffc000000947 */ /* 0x006fea000383ffff */
[----:B------:R-:W1:Y:S01]  /*3c80*/  DMUL R10, R10, 6 ;  /* 0x401800000a0a7828 */ /* 0x000e620000000000 */
[----:B------:R-:W-:-:S07]  /*3c90*/  MOV R0, RZ ;  /* 0x000000ff00007202 */ /* 0x000fce0000000f00 */
[----:B-1----:R1:W2:Y:S02]  /*3ca0*/  DMUL R30, R10, R30 ;  /* 0x0000001e0a1e7228 */ /* 0x0022a40000000000 */
[----:B-1----:R-:W-:Y:S02]  /*3cb0*/  IMAD.MOV.U32 R10, RZ, RZ, 0x0 ;  /* 0x00000000ff0a7424 */ /* 0x002fe400078e00ff */
[----:B--2---:R-:W-:-:S05]  /*3cc0*/  IMAD.MOV.U32 R11, RZ, RZ, 0x3ff00000 ;  /* 0x3ff00000ff0b7424 */ /* 0x004fca00078e00ff */
.L_x_93:
[----:B------:R-:W-:Y:S01]  /*3cd0*/  IADD3 R0, R0, -0x1, RZ ;  /* 0xffffffff00007810 */ /* 0x000fe20007ffe0ff */
[----:B------:R1:W2:-:S03]  /*3ce0*/  DMUL R10, R10, R4 ;  /* 0x000000040a0a7228 */ /* 0x0002860000000000 */
[----:B------:R-:W-:-:S12]  /*3cf0*/  ISETP.NE.AND P0, PT, R0, -0x3, PT ;  /* 0xfffffffd0000780c */ /* 0x000fd80003f05270 */
[----:B-12---:R-:W-:Y:S05]  /*3d00*/  @P0 BRA `(.L_x_93) ;  /* 0xffffffc000000947 */ /* 0x006fea000383ffff */
[----:B------:R-:W1:Y:S01]  /*3d10*/  DMUL R12, R8, R8 ;  /* 0x00000008080c7228 */ /* 0x000e620000000000 */
[----:B------:R-:W-:Y:S01]  /*3d20*/  IMAD.MOV.U32 R14, RZ, RZ, 0x1 ;  /* 0x00000001ff0e7424 */ /* 0x000fe200078e00ff */
[----:B------:R-:W-:Y:S01]  /*3d30*/  BMOV.32.CLEAR RZ, B0 ;  /* 0x0000000000ff7355 */ /* 0x000fe20000100000 */
[----:B------:R-:W-:Y:S01]  /*3d40*/  BSSY B0, `(.L_x_94) ;  /* 0x000001a000007945 */ /* 0x000fe20003800000 */
[----:B------:R-:W-:-:S04]  /*3d50*/  DMUL R10, R10, -4 ;  /* 0xc01000000a0a7828 */ /* 0x000fc80000000000 */
[----:B-1----:R-:W1:-:S08]  /*3d60*/  DMUL R12, R8, R12 ;  /* 0x0000000c080c7228 */ /* 0x002e500000000000 */
[----:B-1----:R-:W1:-:S04]  /*3d70*/  DMUL R12, R8, R12 ;  /* 0x0000000c080c7228 */ /* 0x002e480000000000 */
[----:B------:R-:W2:-:S04]  /*3d80*/  DADD R8, R26, R30 ;  /* 0x000000001a087229 */ /* 0x000e88000000001e */
[----:B-1----:R-:W1:-:S04]  /*3d90*/  DMUL R44, R6, R12 ;  /* 0x0000000c062c7228 */ /* 0x002e480000000000 */
[----:B------:R-:W3:-:S04]  /*3da0*/  DMUL R12, R4, R4 ;  /* 0x00000004040c7228 */ /* 0x000ec80000000000 */
[----:B--2---:R-:W-:Y:S01]  /*3db0*/  DFMA R8, R10, R32, R8 ;  /* 0x000000200a08722b */ /* 0x004fe20000000008 */
[----:B-1----:R-:W1:Y:S03]  /*3dc0*/  MUFU.RCP64H R15, R45 ;  /* 0x0000002d000f7308 */ /* 0x002e660000001800 */
[----:B---3--:R-:W2:-:S08]  /*3dd0*/  DMUL R12, R12, R4 ;  /* 0x000000040c0c7228 */ /* 0x008e900000000000 */
[----:B--2---:R-:W2:-:S04]  /*3de0*/  DMUL R12, R12, R4 ;  /* 0x000000040c0c7228 */ /* 0x004e880000000000 */
[----:B-1----:R-:W1:-:S04]  /*3df0*/  DFMA R18, -R44, R14, 1 ;  /* 0x3ff000002c12742b */ /* 0x002e48000000010e */
[----:B--2---:R-:W2:-:S04]  /*3e00*/  DFMA R52, R6, R12, R8 ;  /* 0x0000000c0634722b */ /* 0x004e880000000008 */
[----:B-1----:R-:W1:-:S05]  /*3e10*/  DFMA R18, R18, R18, R18 ;  /* 0x000000121212722b */ /* 0x002e4a0000000012 */
[----:B--2---:R-:W-:-:S03]  /*3e20*/  FSETP.GTU.AND P1, PT, |R53|, 6.4490557925156731238e-37, PT ;  /* 0x035b73333500780b */ /* 0x004fc60003f2c200 */
        /* <DEDUP_REMOVED lines=8> */
[----:B0-----:R-:W-:Y:S05]  /*3eb0*/  CALL.REL.NOINC `($aggregate_feats$__cuda_sm20_div_f64_slowpath_v2) ;  /* 0x0000071000007944 */ /* 0x001fea0003c00000 */
[----:B------:R-:W-:Y:S01]  /*3ec0*/  MOV R4, R52 ;  /* 0x0000003400047202 */ /* 0x000fe20000000f00 */
[----:B------:R-:W-:-:S03]  /*3ed0*/  IMAD.MOV.U32 R5, RZ, RZ, R53 ;  /* 0x000000ffff057224 */ /* 0x000fc600078e0035 */
.L_x_95:
[----:B------:R-:W-:Y:S05]  /*3ee0*/  BSYNC B0 ;  /* 0x0000000000007941 */ /* 0x000fea0003800000 */
.L_x_94:
[----:B------:R1:W2:Y:S01]  /*3ef0*/  DADD R34, R4, -3 ;  /* 0xc008000004227429 */ /* 0x0002a20000000000 */
[----:B------:R-:W-:Y:S05]  /*3f00*/  BRA `(.L_x_78) ;  /* 0x000005a000007947 */ /* 0x000fea0003800000 */
.L_x_91:
[----:B------:R-:W-:Y:S01]  /*3f10*/  FSETP.NEU.AND P0, PT, R0, RZ, PT ;  /* 0x000000ff0000720b */ /* 0x000fe20003f0d000 */
[----:B------:R-:W-:-:S11]  /*3f20*/  CS2R R34, SRZ ;  /* 0x0000000000227805 */ /* 0x000fd6000001ff00 */
[----:B------:R-:W-:Y:S05]  /*3f30*/  @!P0 BRA `(.L_x_78) ;  /* 0x0000057000008947 */ /* 0x000fea0003800000 */
[----:B------:R-:W1:Y:S01]  /*3f40*/  DMUL R10, R4, -3 ;  /* 0xc0080000040a7828 */ /* 0x000e620000000000 */
[----:B------:R-:W-:-:S07]  /*3f50*/  IMAD.MOV.U32 R0, RZ, RZ, RZ ;  /* 0x000000ffff007224 */ /* 0x000fce00078e00ff */
[----:B-1----:R1:W2:Y:S02]  /*3f60*/  DFMA R28, R10, R30, R28 ;  /* 0x0000001e0a1c722b */ /* 0x0022a4000000001c */
[----:B-1----:R-:W-:Y:S01]  /*3f70*/  IMAD.MOV.U32 R10, RZ, RZ, 0x0 ;  /* 0x00000000ff0a7424 */ /* 0x002fe200078e00ff */
[----:B--2---:R-:W-:-:S05]  /*3f80*/  MOV R11, 0x3ff00000 ;  /* 0x3ff00000000b7802 */ /* 0x004fca0000000f00 */
.L_x_96:
[----:B------:R-:W-:Y:S01]  /*3f90*/  IADD3 R0, R0, -0x1, RZ ;  /* 0xffffffff00007810 */ /* 0x000fe20007ffe0ff */
[----:B------:R1:W2:-:S03]  /*3fa0*/  DMUL R10, R10, R4 ;  /* 0x000000040a0a7228 */ /* 0x0002860000000000 */
[----:B------:R-:W-:-:S12]  /*3fb0*/  ISETP.NE.AND P0, PT, R0, -0x2, PT ;  /* 0xfffffffe0000780c */ /* 0x000fd80003f05270 */
[----:B-12---:R-:W-:Y:S05]  /*3fc0*/  @P0 BRA `(.L_x_96) ;  /* 0xffffffc000000947 */ /* 0x006fea000383ffff */
[----:B------:R-:W1:Y:S01]  /*3fd0*/  DMUL R10, R10, 3 ;  /* 0x400800000a0a7828 */ /* 0x000e620000000000 */
[----:B------:R-:W-:-:S07]  /*3fe0*/  IMAD.MOV.U32 R0, RZ, RZ, RZ ;  /* 0x000000ffff007224 */ /* 0x000fce00078e00ff */
[----:B-1----:R1:W2:Y:S02]  /*3ff0*/  DMUL R32, R10, R32 ;  /* 0x000000200a207228 */ /* 0x0022a40000000000 */
[----:B-1----:R-:W-:Y:S02]  /*4000*/  IMAD.MOV.U32 R10, RZ, RZ, 0x0 ;  /* 0x00000000ff0a7424 */ /* 0x002fe400078e00ff */
[----:B--2---:R-:W-:-:S05]  /*4010*/  IMAD.MOV.U32 R11, RZ, RZ, 0x3ff00000 ;  /* 0x3ff00000ff0b7424 */ /* 0x004fca00078e00ff */
.L_x_97:
[----:B------:R-:W-:Y:S01]  /*4020*/  IADD3 R0, R0, -0x1, RZ ;  /* 0xffffffff00007810 */ /* 0x000fe20007ffe0ff */
[----:B------:R1:W2:-:S03]  /*4030*/  DMUL R10, R10, R4 ;  /* 0x000000040a0a7228 */ /* 0x0002860000000000 */
[----:B------:R-:W-:-:S12]  /*4040*/  ISETP.NE.AND P0, PT, R0, -0x3, PT ;  /* 0xfffffffd0000780c */ /* 0x000fd80003f05270 */
[----:B-12---:R-:W-:Y:S05]  /*4050*/  @P0 BRA `(.L_x_97) ;  /* 0xffffffc000000947 */ /* 0x006fea000383ffff */
[----:B------:R1:W2:Y:S01]  /*4060*/  DADD R28, R28, R32 ;  /* 0x000000001c1c7229 */ /* 0x0002a20000000020 */
[----:B------:R-:W-:Y:S01]  /*4070*/  MOV R0, RZ ;  /* 0x000000ff00007202 */ /* 0x000fe20000000f00 */
[----:B------:R-:W-:Y:S02]  /*4080*/  IMAD.MOV.U32 R4, RZ, RZ, 0x0 ;  /* 0x00000000ff047424 */ /* 0x000fe400078e00ff */
[----:B------:R1:W3:Y:S01]  /*4090*/  DMUL R10, R6, R10 ;  /* 0x0000000a060a7228 */ /* 0x0002e20000000000 */
[----:B--2---:R-:W-:-:S05]  /*40a0*/  IMAD.MOV.U32 R5, RZ, RZ, 0x3ff00000 ;  /* 0x3ff00000ff057424 */ /* 0x004fca00078e00ff */
.L_x_98:
[----:B------:R-:W-:Y:S01]  /*40b0*/  IADD3 R0, R0, -0x1, RZ ;  /* 0xffffffff00007810 */ /* 0x000fe20007ffe0ff */
[----:B------:R2:W4:-:S03]  /*40c0*/  DMUL R4, R8, R4 ;  /* 0x0000000408047228 */ /* 0x0005060000000000 */
[----:B------:R-:W-:-:S12]  /*40d0*/  ISETP.NE.AND P0, PT, R0, -0x3, PT ;  /* 0xfffffffd0000780c */ /* 0x000fd80003f05270 */
[----:B--2-4-:R-:W-:Y:S05]  /*40e0*/  @P0 BRA `(.L_x_98) ;  /* 0xffffffc000000947 */ /* 0x014fea000383ffff */
[----:B------:R2:W4:Y:S01]  /*40f0*/  DMUL R44, R6, R4 ;  /* 0x00000004062c7228 */ /* 0x0005220000000000 */
[----:B------:R-:W-:Y:S01]  /*4100*/  BMOV.32.CLEAR RZ, B1 ;  /* 0x0000000001ff7355 */ /* 0x000fe20000100000 */
[----:B--2---:R-:W-:Y:S01]  /*4110*/  IMAD.MOV.U32 R4, RZ, RZ, 0x1 ;  /* 0x00000001ff047424 */ /* 0x004fe200078e00ff */
[----:B------:R-:W-:Y:S01]  /*4120*/  BSSY B1, `(.L_x_99) ;  /* 0x0000011000017945 */ /* 0x000fe20003800000 */
[----:B---3--:R-:W2:-:S05]  /*4130*/  DADD R52, R28, -R10 ;  /* 0x000000001c347229 */ /* 0x008e8a000000080a */
[----:B----4-:R-:W3:Y:S04]  /*4140*/  MUFU.RCP64H R5, R45 ;  /* 0x0000002d00057308 */ /* 0x010ee80000001800 */
[----:B--2---:R-:W-:Y:S01]  /*4150*/  FSETP.GTU.AND P1, PT, |R53|, 6.4490557925156731238e-37, PT ;  /* 0x035b73333500780b */ /* 0x004fe20003f2c200 */
[----:B-1-3--:R-:W1:-:S08]  /*4160*/  DFMA R6, -R44, R4, 1 ;  /* 0x3ff000002c06742b */ /* 0x00ae500000000104 */
        /* <DEDUP_REMOVED lines=12> */
.L_x_100:
[----:B------:R-:W-:Y:S05]  /*4230*/  BSYNC B1 ;  /* 0x0000000000017941 */ /* 0x000fea0003800000 */
.L_x_99:
[----:B------:R-:W-:Y:S02]  /*4240*/  IMAD.MOV.U32 R34, RZ, RZ, R4 ;  /* 0x000000ffff227224 */ /* 0x000fe400078e0004 */
[----:B------:R-:W-:Y:S01]  /*4250*/  IMAD.MOV.U32 R35, RZ, RZ, R5 ;  /* 0x000000ffff237224 */ /* 0x000fe200078e0005 */
[----:B------:R-:W-:Y:S05]  /*4260*/  BRA `(.L_x_78) ;  /* 0x0000024000007947 */ /* 0x000fea0003800000 */
.L_x_79:
[----:B-1--4-:R-:W1:Y:S01]  /*4270*/  MUFU.RCP64H R5, R7 ;  /* 0x0000000700057308 */ /* 0x012e620000001800 */
[----:B------:R-:W-:Y:S01]  /*4280*/  MOV R4, 0x1 ;  /* 0x0000000100047802 */ /* 0x000fe20000000f00 */
[----:B------:R-:W-:Y:S01]  /*4290*/  BMOV.32.CLEAR RZ, B0 ;  /* 0x0000000000ff7355 */ /* 0x000fe20000100000 */
[----:B---3--:R-:W-:Y:S01]  /*42a0*/  FSETP.GTU.AND P1, PT, |R33|, 6.4490557925156731238e-37, PT ;  /* 0x035b73332100780b */ /* 0x008fe20003f2c200 */
        /* <DEDUP_REMOVED lines=15> */
[----:B0-2---:R-:W-:Y:S05]  /*43a0*/  CALL.REL.NOINC `($aggregate_feats$__cuda_sm20_div_f64_slowpath_v2) ;  /* 0x0000022000007944 */ /* 0x005fea0003c00000 */
[----:B------:R-:W-:Y:S02]  /*43b0*/  IMAD.MOV.U32 R4, RZ, RZ, R52 ;  /* 0x000000ffff047224 */ /* 0x000fe400078e0034 */
[----:B------:R-:W-:-:S03]  /*43c0*/  IMAD.MOV.U32 R5, RZ, RZ, R53 ;  /* 0x000000ffff057224 */ /* 0x000fc600078e0035 */
.L_x_102:
[----:B------:R-:W-:Y:S05]  /*43d0*/  BSYNC B0 ;  /* 0x0000000000007941 */ /* 0x000fea0003800000 */
.L_x_101:
[----:B--2---:R-:W-:Y:S01]  /*43e0*/  IMAD.MOV.U32 R34, RZ, RZ, R4 ;  /* 0x000000ffff227224 */ /* 0x004fe200078e0004 */
[----:B------:R-:W-:Y:S01]  /*43f0*/  MOV R35, R5 ;  /* 0x0000000500237202 */ /* 0x000fe20000000f00 */
[----:B------:R-:W-:Y:S05]  /*4400*/  BRA `(.L_x_78) ;  /* 0x000000a000007947 */ /* 0x000fea0003800000 */
.L_x_77:
[----:B------:R1:W-:Y:S01]  /*4410*/  STL [R1], R0 ;  /* 0x0000000001007387 */ /* 0x0003e20000100800 */
[----:B------:R-:W-:Y:S01]  /*4420*/  UMOV UR4, 32@lo($str) ;  /* 0x0000000000047882 */ /* 0x000fe20000000000 */
[----:B-1----:R-:W-:Y:S01]  /*4430*/  MOV R20, 32@lo((aggregate_feats + .L_x_0@srel)) ;  /* 0x0000000000147802 */ /* 0x002fe20000000f00 */
[----:B------:R-:W-:Y:S01]  /*4440*/  UMOV UR5, 32@hi($str) ;  /* 0x0000000000057882 */ /* 0x000fe20000000000 */
[----:B------:R-:W-:Y:S01]  /*4450*/  IMAD.U32 R4, RZ, RZ, UR4 ;  /* 0x00000004ff047e24 */ /* 0x000fe2000f8e00ff */
[----:B------:R-:W-:Y:S01]  /*4460*/  MOV R21, 32@hi((aggregate_feats + .L_x_0@srel)) ;  /* 0x0000000000157802 */ /* 0x000fe20000000f00 */
[----:B------:R-:W-:-:S06]  /*4470*/  IMAD.U32 R5, RZ, RZ, UR5 ;  /* 0x00000005ff057e24 */ /* 0x000fcc000f8e00ff */
[----:B0-234-:R-:W-:Y:S05]  /*4480*/  CALL.ABS.NOINC `(vprintf) ;  /* 0x0000000000007943 */ /* 0x01dfea0003c00000 */
.L_x_0:
[----:B------:R-:W-:Y:S01]  /*4490*/  IMAD.MOV.U32 R34, RZ, RZ, 0x0 ;  /* 0x00000000ff227424 */ /* 0x000fe200078e00ff */
[----:B------:R-:W-:-:S03]  /*44a0*/  MOV R35, 0x41ddcd65 ;  /* 0x41ddcd6500237802 */ /* 0x000fc60000000f00 */
.L_x_78:
[----:B------:R-:W-:Y:S05]  /*44b0*/  BSYNC B6 ;  /* 0x0000000000067941 */ /* 0x000fea0003800000 */
.L_x_75:
[----:B------:R-:W-:-:S12]  /*44c0*/  ISETP.GT.U32.AND P0, PT, R16, 0x8, PT ;  /* 0x000000081000780c */ /* 0x000fd80003f04070 */
[----:B------:R-:W-:Y:S05]  /*44d0*/  @P0 EXIT ;  /* 0x000000000000094d */ /* 0x000fea0003800000 */
[----:B------:R-:W5:Y:S01]  /*44e0*/  S2R R3, SR_CTAID.X ;  /* 0x0000000000037919 */ /* 0x000f620000002500 */
[----:B------:R-:W-:Y:S01]  /*44f0*/  IMAD.MOV.U32 R0, RZ, RZ, c[0x0][0x178] ;  /* 0x00005e00ff007624 */ /* 0x000fe200078e00ff */
[----:B--2---:R-:W2:Y:S01]  /*4500*/  F2F.F32.F64 R35, R34 ;  /* 0x0000002200237310 */ /* 0x004ea20000301000 */
[----:B-1----:R-:W-:Y:S02]  /*4510*/  IMAD.MOV R4, RZ, RZ, -R17 ;  /* 0x000000ffff047224 */ /* 0x002fe400078e0a11 */
[----:B------:R-:W-:Y:S02]  /*4520*/  IMAD R0, R0, c[0x0][0x17c], RZ ;  /* 0x00005f0000007a24 */ /* 0x000fe400078e02ff */
[----:B------:R-:W-:Y:S02]  /*4530*/  IMAD.MOV R5, RZ, RZ, -R2 ;  /* 0x000000ffff057224 */ /* 0x000fe400078e0a02 */
[----:B-----5:R-:W-:Y:S01]  /*4540*/  IMAD R0, R0, R4, R3 ;  /* 0x0000000400007224 */ /* 0x020fe200078e0203 */
[----:B------:R-:W-:-:S03]  /*4550*/  MOV R3, 0x4 ;  /* 0x0000000400037802 */ /* 0x000fc60000000f00 */
[----:B------:R-:W-:-:S04]  /*4560*/  IMAD R0, R5, c[0x0][0x178], R0 ;  /* 0x00005e0005007a24 */ /* 0x000fc800078e0200 */
[----:B------:R-:W-:-:S04]  /*4570*/  IMAD R17, R17, c[0x0][0x178], R0 ;  /* 0x00005e0011117a24 */ /* 0x000fc800078e0200 */
[----:B------:R-:W-:-:S04]  /*4580*/  IMAD R17, R17, c[0x0][0x17c], R2 ;  /* 0x00005f0011117a24 */ /* 0x000fc800078e0202 */
[----:B------:R-:W-:-:S04]  /*4590*/  IMAD R2, R17, 0x9, R16 ;  /* 0x0000000911027824 */ /* 0x000fc800078e0210 */
[----:B------:R-:W-:-:S08]  /*45a0*/  IMAD.WIDE.U32 R2, R2, R3, c[0x0][0x160] ;  /* 0x0000580002027625 */ /* 0x000fd000078e0003 */
[----:B--2---:R-:W-:Y:S01]  /*45b0*/  STG.E.SYS [R2], R35 ;  /* 0x0000002302007386 */ /* 0x004fe2000010e900 */
[----:B------:R-:W-:Y:S05]  /*45c0*/  EXIT ;  /* 0x000000000000794d */ /* 0x000fea0003800000 */
        .weak           $aggregate_feats$__cuda_sm20_div_f64_slowpath_v2
        .type           $aggregate_feats$__cuda_sm20_div_f64_slowpath_v2,@function
        .size           $aggregate_feats$__cuda_sm20_div_f64_slowpath_v2,($aggregate_feats$__cuda_sm20_sqrt_rn_f32_slowpath - $aggregate_feats$__cuda_sm20_div_f64_slowpath_v2)
$aggregate_feats$__cuda_sm20_div_f64_slowpath_v2:
[----:B------:R-:W-:Y:S01]  /*45d0*/  LOP3.LUT R46, R45, 0x40000000, RZ, 0xc0, !PT ;  /* 0x400000002d2e7812 */ /* 0x000fe200078ec0ff */
[----:B------:R-:W-:Y:S01]  /*45e0*/  IMAD.MOV.U32 R60, RZ, RZ, 0x5ff00000 ;  /* 0x5ff00000ff3c7424 */ /* 0x000fe200078e00ff */
[----:B------:R-:W-:Y:S01]  /*45f0*/  LOP3.LUT R61, R53, 0x7f800000, RZ, 0xc0, !PT ;  /* 0x7f800000353d7812 */ /* 0x000fe200078ec0ff */
[----:B------:R-:W-:Y:S01]  /*4600*/  IMAD.MOV.U32 R48, RZ, RZ, RZ ;  /* 0x000000ffff307224 */ /* 0x000fe200078e00ff */
[----:B------:R-:W-:Y:S01]  /*4610*/  ISETP.GE.U32.AND P0, PT, R46, 0x40000000, PT ;  /* 0x400000002e00780c */ /* 0x000fe20003f06070 */
[----:B------:R-:W-:Y:S01]  /*4620*/  IMAD.MOV.U32 R46, RZ, RZ, 0x1 ;  /* 0x00000001ff2e7424 */ /* 0x000fe200078e00ff */
[----:B------:R-:W-:Y:S01]  /*4630*/  BMOV.32.CLEAR RZ, B2 ;  /* 0x0000000002ff7355 */ /* 0x000fe20000100000 */
[----:B------:R-:W-:Y:S01]  /*4640*/  IMAD.MOV.U32 R56, RZ, RZ, RZ ;  /* 0x000000ffff387224 */ /* 0x000fe200078e00ff */
[----:B------:R-:W-:Y:S01]  /*4650*/  SEL R49, R60, 0x1ff00000, !P0 ;  /* 0x1ff000003c317807 */ /* 0x000fe20004000000 */
[----:B------:R-:W-:Y:S01]  /*4660*/  BSSY B2, `(.L_x_103) ;  /* 0x0000049000027945 */ /* 0x000fe20003800000 */
[----:B------:R-:W-:-:S04]  /*4670*/  ISETP.GE.U32.AND P0, PT, R61, 0x3e800000, PT ;  /* 0x3e8000003d00780c */ /* 0x000fc80003f06070 */
[----:B------:R-:W0:Y:S01]  /*4680*/  DMUL R54, R44, R48 ;  /* 0x000000302c367228 */ /* 0x000e220000000000 */
[----:B------:R-:W-:-:S08]  /*4690*/  SEL R57, R60, 0x1ff00000, !P0 ;  /* 0x1ff000003c397807 */ /* 0x000fd00004000000 */
[----:B0-----:R-:W0:Y:S02]  /*46a0*/  MUFU.RCP64H R47, R55 ;  /* 0x00000037002f7308 */ /* 0x001e240000001800 */
[----:B0-----:R-:W0:-:S08]  /*46b0*/  DFMA R50, -R54, R46, 1 ;  /* 0x3ff000003632742b */ /* 0x001e10000000012e */
[----:B0-----:R-:W0:-:S08]  /*46c0*/  DFMA R50, R50, R50, R50 ;  /* 0x000000323232722b */ /* 0x001e100000000032 */
[----:B0-----:R0:W-:Y:S02]  /*46d0*/  DFMA R50, R46, R50, R46 ;  /* 0x000000322e32722b */ /* 0x0011e4000000002e */
[----:B0-----:R-:W-:Y:S01]  /*46e0*/  MOV R46, R52 ;  /* 0x00000034002e7202 */ /* 0x001fe20000000f00 */
[----:B------:R-:W-:-:S06]  /*46f0*/  IMAD.MOV.U32 R47, RZ, RZ, R53 ;  /* 0x000000ffff2f7224 */ /* 0x000fcc00078e0035 */
[----:B------:R-:W0:-:S08]  /*4700*/  DMUL R56, R46, R56 ;  /* 0x000000382e387228 */ /* 0x000e100000000000 */
[----:B0-----:R-:W0:-:S08]  /*4710*/  DMUL R52, R56, R50 ;  /* 0x0000003238347228 */ /* 0x001e100000000000 */
[----:B0-----:R-:W0:-:S08]  /*4720*/  DFMA R54, -R54, R52, R56 ;  /* 0x000000343636722b */ /* 0x001e100000000138 */
[----:B0-----:R-:W0:-:S08]  /*4730*/  DFMA R54, R50, R54, R52 ;  /* 0x000000363236722b */ /* 0x001e100000000034 */
[----:B0-----:R-:W0:-:S15]  /*4740*/  DSETP.GT.AND P0, PT, |R54|, RZ, PT ;  /* 0x000000ff3600722a */ /* 0x001e1e0003f04200 */
[----:B0-----:R-:W-:Y:S05]  /*4750*/  @!P0 BRA `(.L_x_104) ;  /* 0x000002c000008947 */ /* 0x001fea0003800000 */
[----:B------:R-:W-:Y:S01]  /*4760*/  ISETP.GT.U32.AND P0, PT, R61, 0x3e7fffff, PT ;  /* 0x3e7fffff3d00780c */ /* 0x000fe20003f04070 */
[----:B------:R-:W-:Y:S01]  /*4770*/  IMAD.MOV.U32 R50, RZ, RZ, RZ ;  /* 0x000000ffff327224 */ /* 0x000fe200078e00ff */
[----:B------:R-:W0:Y:S02]  /*4780*/  DMUL R52, R48, R54 ;  /* 0x0000003630347228 */ /* 0x000e240000000000 */
[----:B------:R-:W-:-:S06]  /*4790*/  SEL R51, R60, 0x1ff00000, P0 ;  /* 0x1ff000003c337807 */ /* 0x000fcc0000000000 */
[----:B------:R-:W1:-:S04]  /*47a0*/  DMUL R54, R54, R50 ;  /* 0x0000003236367228 */ /* 0x000e480000000000 */
[----:B0-----:R-:W0:-:S04]  /*47b0*/  DMUL R52, R50, R52 ;  /* 0x0000003432347228 */ /* 0x001e080000000000 */
[----:B-1----:R-:W1:-:S04]  /*47c0*/  DMUL R54, R48, R54 ;  /* 0x0000003630367228 */ /* 0x002e480000000000 */
[----:B0-----:R-:W-:-:S04]  /*47d0*/  DFMA R48, R44, R52, -R46 ;  /* 0x000000342c30722b */ /* 0x001fc8000000082e */
[----:B-1----:R-:W0:-:S08]  /*47e0*/  DFMA R50, R44, R54, -R46 ;  /* 0x000000362c32722b */ /* 0x002e10000000082e */
[----:B0-----:R-:W0:-:S09]  /*47f0*/  DSETP.GT.AND P0, PT, |R48|, |R50|, PT ;  /* 0x400000323000722a */ /* 0x001e120003f04200 */
[----:B0-----:R-:W-:Y:S02]  /*4800*/  FSEL R49, R55, R53, P0 ;  /* 0x0000003537317208 */ /* 0x001fe40000000000 */
[----:B------:R-:W-:Y:S02]  /*4810*/  FSEL R52, R54, R52, P0 ;  /* 0x0000003436347208 */ /* 0x000fe40000000000 */
[----:B------:R-:W-:Y:S02]  /*4820*/  FSETP.GTU.AND P2, PT, |R49|, 1.469367938527859385e-39, PT ;  /* 0x001000003100780b */ /* 0x000fe40003f4c200 */
[----:B------:R-:W-:-:S10]  /*4830*/  MOV R53, R49 ;  /* 0x0000003100357202 */ /* 0x000fd40000000f00 */
[----:B------:R-:W-:Y:S05]  /*4840*/  @P2 BRA `(.L_x_105) ;  /* 0x000002a000002947 */ /* 0x000fea0003800000 */
[----:B------:R-:W-:Y:S01]  /*4850*/  IMAD.MOV.U32 R50, RZ, RZ, 0x58500000 ;  /* 0x58500000ff327424 */ /* 0x000fe200078e00ff */
[----:B------:R-:W-:Y:S01]  /*4860*/  FSETP.GEU.AND P0, PT, |R47|, 1.5046327690525280102e-36, PT ;  /* 0x040000002f00780b */ /* 0x000fe20003f0e200 */
[----:B------:R-:W-:Y:S01]  /*4870*/  IMAD.MOV.U32 R53, RZ, RZ, R49 ;  /* 0x000000ffff357224 */ /* 0x000fe200078e0031 */
[----:B------:R-:W-:Y:S02]  /*4880*/  LOP3.LUT R48, R52, 0xfffffffe, RZ, 0xc0, !PT ;  /* 0xfffffffe34307812 */ /* 0x000fe400078ec0ff */
[----:B------:R-:W-:Y:S01]  /*4890*/  SEL R51, R50, 0x3ff00000, !P0 ;  /* 0x3ff0000032337807 */ /* 0x000fe20004000000 */
[----:B------:R-:W-:Y:S01]  /*48a0*/  IMAD.MOV.U32 R50, RZ, RZ, RZ ;  /* 0x000000ffff327224 */ /* 0x000fe200078e00ff */
[----:B------:R-:W-:-:S05]  /*48b0*/  LOP3.LUT R52, R52, 0x1, RZ, 0xfc, !PT ;  /* 0x0000000134347812 */ /* 0x000fca00078efcff */
[----:B------:R-:W-:-:S04]  /*48c0*/  DMUL R44, R44, R50 ;  /* 0x000000322c2c7228 */ /* 0x000fc80000000000 */
[----:B------:R-:W0:-:S08]  /*48d0*/  DMUL R46, R46, R50 ;  /* 0x000000322e2e7228 */ /* 0x000e100000000000 */
[----:B0-----:R-:W-:-:S04]  /*48e0*/  DFMA R50, R48, R44, -R46 ;  /* 0x0000002c3032722b */ /* 0x001fc8000000082e */
[----:B------:R-:W0:-:S08]  /*48f0*/  DFMA R54, R52, R44, -R46 ;  /* 0x0000002c3436722b */ /* 0x000e10000000082e */
[----:B0-----:R-:W0:-:S09]  /*4900*/  DSETP.GT.AND P0, PT, |R50|, |R54|, PT ;  /* 0x400000363200722a */ /* 0x001e120003f04200 */
[----:B0-----:R-:W-:-:S04]  /*4910*/  FSEL R55, R52, R48, P0 ;  /* 0x0000003034377208 */ /* 0x001fc80000000000 */
[C---:B------:R-:W-:Y:S02]  /*4920*/  LOP3.LUT R51, R55.reuse, 0x1, RZ, 0xc0, !PT ;  /* 0x0000000137337812 */ /* 0x040fe400078ec0ff */
[C---:B------:R-:W-:Y:S02]  /*4930*/  IADD3 R50, P0, R55.reuse, 0x1, RZ ;  /* 0x0000000137327810 */ /* 0x040fe40007f1e0ff */
[----:B------:R-:W-:Y:S02]  /*4940*/  IADD3 R48, P2, R55, -0x1, RZ ;  /* 0xffffffff37307810 */ /* 0x000fe40007f5e0ff */
[----:B------:R-:W-:Y:S02]  /*4950*/  ISETP.NE.U32.AND P3, PT, R51, 0x1, PT ;  /* 0x000000013300780c */ /* 0x000fe40003f65070 */
[----:B------:R-:W-:Y:S02]  /*4960*/  IADD3.X R51, RZ, R49, RZ, P0, !PT ;  /* 0x00000031ff337210 */ /* 0x000fe400007fe4ff */
[----:B------:R-:W-:-:S02]  /*4970*/  IADD3.X R53, R49, -0x1, RZ, P2, !PT ;  /* 0xffffffff31357810 */ /* 0x000fc400017fe4ff */
[----:B------:R-:W-:Y:S02]  /*4980*/  FSEL R50, R55, R50, P3 ;  /* 0x0000003237327208 */ /* 0x000fe40001800000 */
[----:B------:R-:W-:Y:S02]  /*4990*/  FSEL R51, R49, R51, P3 ;  /* 0x0000003331337208 */ /* 0x000fe40001800000 */
[----:B------:R-:W-:Y:S02]  /*49a0*/  FSEL R48, R48, R55, P3 ;  /* 0x0000003730307208 */ /* 0x000fe40001800000 */
[----:B------:R-:W-:Y:S02]  /*49b0*/  FSEL R49, R53, R49, P3 ;  /* 0x0000003135317208 */ /* 0x000fe40001800000 */
[----:B------:R-:W-:-:S04]  /*49c0*/  DFMA R52, R44, R50, -R46 ;  /* 0x000000322c34722b */ /* 0x000fc8000000082e */
[----:B------:R-:W0:-:S08]  /*49d0*/  DFMA R44, R44, R48, -R46 ;  /* 0x000000302c2c722b */ /* 0x000e10000000082e */
[----:B0-----:R-:W0:-:S09]  /*49e0*/  DSETP.GT.AND P0, PT, |R52|, |R44|, PT ;  /* 0x4000002c3400722a */ /* 0x001e120003f04200 */
[----:B0-----:R-:W-:Y:S02]  /*49f0*/  FSEL R52, R48, R50, P0 ;  /* 0x0000003230347208 */ /* 0x001fe40000000000 */
[----:B------:R-:W-:Y:S01]  /*4a00*/  FSEL R53, R49, R51, P0 ;  /* 0x0000003331357208 */ /* 0x000fe20000000000 */
[----:B------:R-:W-:Y:S05]  /*4a10*/  BRA `(.L_x_105) ;  /* 0x000000d000007947 */ /* 0x000fea0003800000 */
.L_x_104:
[----:B------:R-:W0:-:S15]  /*4a20*/  DSETP.NEU.AND P0, PT, R54, RZ, PT ;  /* 0x000000ff3600722a */ /* 0x000e1e0003f0d000 */
[----:B0-----:R-:W-:Y:S05]  /*4a30*/  @!P0 BRA `(.L_x_106) ;  /* 0x000000a000008947 */ /* 0x001fea0003800000 */
[----:B------:R-:W0:Y:S01]  /*4a40*/  MUFU.RCP64H R53, R45 ;  /* 0x0000002d00357308 */ /* 0x000e220000001800 */
[----:B------:R-:W-:-:S06]  /*4a50*/  IMAD.MOV.U32 R52, RZ, RZ, RZ ;  /* 0x000000ffff347224 */ /* 0x000fcc00078e00ff */
[----:B0-----:R-:W0:-:S15]  /*4a60*/  DSETP.GT.AND P2, PT, |R52|, RZ, PT ;  /* 0x000000ff3400722a */ /* 0x001e1e0003f44200 */
[----:B0-----:R-:W0:-:S09]  /*4a70*/  @!P2 DSETP.NEU.AND P0, PT, |R44|, +INF , PT ;  /* 0x7ff000002c00a42a */ /* 0x001e120003f0d200 */
[----:B0-----:R-:W-:Y:S02]  /*4a80*/  @!P2 FSEL R44, R44, R52, P0 ;  /* 0x000000342c2ca208 */ /* 0x001fe40000000000 */
[----:B------:R-:W-:-:S03]  /*4a90*/  @!P2 FSEL R49, R45, R53, P0 ;  /* 0x000000352d31a208 */ /* 0x000fc60000000000 */
[----:B------:R-:W-:Y:S02]  /*4aa0*/  @!P2 IMAD.MOV.U32 R52, RZ, RZ, R44 ;  /* 0x000000ffff34a224 */ /* 0x000fe400078e002c */
[----:B------:R-:W-:-:S06]  /*4ab0*/  @!P2 IMAD.MOV.U32 R53, RZ, RZ, R49 ;  /* 0x000000ffff35a224 */ /* 0x000fcc00078e0031 */
[----:B------:R0:W1:Y:S01]  /*4ac0*/  DMUL R52, R46, R52 ;  /* 0x000000342e347228 */ /* 0x0000620000000000 */
[----:B------:R-:W-:Y:S05]  /*4ad0*/  BRA `(.L_x_105) ;  /* 0x0000001000007947 */ /* 0x000fea0003800000 */
.L_x_106:
[----:B------:R0:W1:-:S04]  /*4ae0*/  DMUL R52, R46, R44 ;  /* 0x0000002c2e347228 */ /* 0x0000480000000000 */
.L_x_105:
[----:B------:R-:W-:Y:S05]  /*4af0*/  BSYNC B2 ;  /* 0x0000000000027941 */ /* 0x000fea0003800000 */
.L_x_103:
[----:B0-----:R-:W-:Y:S01]  /*4b00*/  MOV R44, R4 ;  /* 0x00000004002c7202 */ /* 0x001fe20000000f00 */
[----:B------:R-:W-:-:S06]  /*4b10*/  IMAD.MOV.U32 R45, RZ, RZ, 0x0 ;  /* 0x00000000ff2d7424 */ /* 0x000fcc00078e00ff */
[----:B-1----:R-:W-:Y:S05]  /*4b20*/  RET.REL.NODEC R44 `(aggregate_feats) ;  /* 0xffffb4d02c007950 */ /* 0x002fea0003c3ffff */
        .weak           $aggregate_feats$__cuda_sm20_sqrt_rn_f32_slowpath
        .type           $aggregate_feats$__cuda_sm20_sqrt_rn_f32_slowpath,@function
        .size           $aggregate_feats$__cuda_sm20_sqrt_rn_f32_slowpath,(.L_x_699 - $aggregate_feats$__cuda_sm20_sqrt_rn_f32_slowpath)
$aggregate_feats$__cuda_sm20_sqrt_rn_f32_slowpath:
[----:B------:R-:W-:-:S12]  /*4b30*/  LOP3.LUT P0, RZ, R5, 0x7fffffff, RZ, 0xc0, !PT ;  /* 0x7fffffff05ff7812 */ /* 0x000fd8000780c0ff */
[----:B------:R-:W-:Y:S01]  /*4b40*/  @!P0 IMAD.MOV.U32 R3, RZ, RZ, R5 ;  /* 0x000000ffff038224 */ /* 0x000fe200078e0005 */
[----:B------:R-:W-:Y:S05]  /*4b50*/  @!P0 BRA `(.L_x_107) ;  /* 0x0000011000008947 */ /* 0x000fea0003800000 */
[----:B------:R-:W-:Y:S02]  /*4b60*/  FSETP.GEU.FTZ.AND P0, PT, R5, RZ, PT ;  /* 0x000000ff0500720b */ /* 0x000fe40003f1e000 */
[----:B------:R-:W-:-:S10]  /*4b70*/  MOV R0, R5 ;  /* 0x0000000500007202 */ /* 0x000fd40000000f00 */
[----:B------:R-:W-:Y:S01]  /*4b80*/  @!P0 IMAD.MOV.U32 R3, RZ, RZ, 0x7fffffff ;  /* 0x7fffffffff038424 */ /* 0x000fe200078e00ff */
[----:B------:R-:W-:Y:S05]  /*4b90*/  @!P0 BRA `(.L_x_107) ;  /* 0x000000d000008947 */ /* 0x000fea0003800000 */
[----:B------:R-:W-:-:S12]  /*4ba0*/  FSETP.GTU.FTZ.AND P0, PT, |R0|, +INF , PT ;  /* 0x7f8000000000780b */ /* 0x000fd80003f1c200 */
[----:B------:R-:W-:Y:S01]  /*4bb0*/  @P0 FADD.FTZ R3, R0, 1 ;  /* 0x3f80000000030421 */ /* 0x000fe20000010000 */
[----:B------:R-:W-:Y:S05]  /*4bc0*/  @P0 BRA `(.L_x_107) ;  /* 0x000000a000000947 */ /* 0x000fea0003800000 */
[----:B------:R-:W-:-:S12]  /*4bd0*/  FSETP.NEU.FTZ.AND P0, PT, |R0|, +INF , PT ;  /* 0x7f8000000000780b */ /* 0x000fd80003f1d200 */
[----:B------:R-:W-:-:S06]  /*4be0*/  @P0 FFMA R4, R0, 1.84467440737095516160e+19, RZ ;  /* 0x5f80000000040823 */ /* 0x000fcc00000000ff */
[----:B------:R-:W0:Y:S02]  /*4bf0*/  @P0 MUFU.RSQ R3, R4 ;  /* 0x0000000400030308 */ /* 0x000e240000001400 */
[----:B0-----:R-:W-:Y:S02]  /*4c00*/  @P0 FMUL.FTZ R5, R4, R3 ;  /* 0x0000000304050220 */ /* 0x001fe40000410000 */
[----:B------:R-:W-:Y:S02]  /*4c10*/  @P0 FMUL.FTZ R9, R3, 0.5 ;  /* 0x3f00000003090820 */ /* 0x000fe40000410000 */
[C---:B------:R-:W-:Y:S02]  /*4c20*/  @P0 FADD.FTZ R8, -R5.reuse, -RZ ;  /* 0x800000ff05080221 */ /* 0x040fe40000010100 */
[----:B------:R-:W-:Y:S02]  /*4c30*/  @!P0 IMAD.MOV.U32 R3, RZ, RZ, R0 ;  /* 0x000000ffff038224 */ /* 0x000fe400078e0000 */
[----:B------:R-:W-:-:S04]  /*4c40*/  @P0 FFMA R8, R5, R8, R4 ;  /* 0x0000000805080223 */ /* 0x000fc80000000004 */
[----:B------:R-:W-:-:S04]  /*4c50*/  @P0 FFMA R8, R8, R9, R5 ;  /* 0x0000000908080223 */ /* 0x000fc80000000005 */
[----:B------:R-:W-:-:S02]  /*4c60*/  @P0 FMUL.FTZ R3, R8, 2.3283064365386962891e-10 ;  /* 0x2f80000008030820 */ /* 0x000fc40000410000 */
.L_x_107:
[----:B------:R-:W-:Y:S01]  /*4c70*/  MOV R4, R10 ;  /* 0x0000000a00047202 */ /* 0x000fe20000000f00 */
[----:B------:R-:W-:-:S06]  /*4c80*/  IMAD.MOV.U32 R5, RZ, RZ, 0x0 ;  /* 0x00000000ff057424 */ /* 0x000fcc00078e00ff */
[----:B------:R-:W-:Y:S05]  /*4c90*/  RET.REL.NODEC R4 `(aggregate_feats) ;  /* 0xffffb36004007950 */ /* 0x000fea0003c3ffff */
.L_x_108:
[----:B------:R-:W-:-:S00]  /*4ca0*/  BRA `(.L_x_108) ;  /* 0xfffffff000007947 */ /* 0x000fc0000383ffff */
[----:B------:R-:W-:-:S00]  /*4cb0*/  NOP ;  /* 0x0000000000007918 */ /* 0x000fc00000000000 */
[----:B------:R-:W-:-:S00]  /*4cc0*/  NOP ;  /* 0x0000000000007918 */ /* 0x000fc00000000000 */
[----:B------:R-:W-:-:S00]  /*4cd0*/  NOP ;  /* 0x0000000000007918 */ /* 0x000fc00000000000 */
[----:B------:R-:W-:-:S00]  /*4ce0*/  NOP ;  /* 0x0000000000007918 */ /* 0x000fc00000000000 */
[----:B------:R-:W-:-:S00]  /*4cf0*/  NOP ;  /* 0x0000000000007918 */ /* 0x000fc00000000000 */
.L_x_699:


//--------------------- .text.extractFeats_gridded --------------------------
	.section	.text.extractFeats_gridded,"ax",@progbits
	.sectionflags	@"SHF_BARRIERS=1"
	.sectioninfo	@"SHI_REGISTERS=131"
	.align	128
        .global         extractFeats_gridded
        .type           extractFeats_gridded,@function
        .size           extractFeats_gridded,(.L_x_705 - extractFeats_gridded)
        .other          extractFeats_gridded,@"STO_CUDA_ENTRY STV_DEFAULT"
extractFeats_gridded:
.text.extractFeats_gridded:
[----:B------:R-:W-:-:S04]  /*0000*/  IMAD.MOV.U32 R1, RZ, RZ, c[0x0][0x28] ;  /* 0x00000a00ff017624 */ /* 0x000fc800078e00ff */
[----:B------:R-:W0:Y:S01]  /*0010*/  S2R R75, SR_TID.X ;  /* 0x00000000004b7919 */ /* 0x000e220000002100 */
[----:B------:R-:W-:Y:S01]  /*0020*/  IADD3 R1, R1, -0xd0, RZ ;  /* 0xffffff3001017810 */ /* 0x000fe20007ffe0ff */
[----:B------:R-:W-:Y:S01]  /*0030*/  BMOV.32.CLEAR RZ, B0 ;  /* 0x0000000000ff7355 */ /* 0x000fe20000100000 */
[----:B------:R-:W-:Y:S06]  /*0040*/  BSSY B0, `(.L_x_109) ;  /* 0x0000022000007945 */ /* 0x000fec0003800000 */
[----:B------:R1:W2:Y:S04]  /*0050*/  R2UR UR8, R1 ;  /* 0x00000000010873c2 */ /* 0x0002a800000e0000 */
[----:B------:R1:W3:Y:S01]  /*0060*/  R2UR UR9, R1 ;  /* 0x00000000010973c2 */ /* 0x0002e200000e0000 */
[----:B0-----:R-:W-:-:S12]  /*0070*/  ISETP.GE.U32.AND P0, PT, R75, c[0x0][0x1a0], PT ;  /* 0x000068004b007a0c */ /* 0x001fd80003f06070 */
[----:B------:R-:W-:Y:S05]  /*0080*/  @P0 BRA `(.L_x_110) ;  /* 0x000001d000000947 */ /* 0x000fea0003800000 */
[----:B-12---:R-:W-:-:S04]  /*0090*/  IMAD.MOV.U32 R11, RZ, RZ, 0x4 ;  /* 0x00000004ff0b7424 */ /* 0x006fc800078e00ff */
[----:B------:R-:W-:-:S04]  /*00a0*/  IMAD.WIDE.U32 R2, R75, R11, c[0x0][0x178] ;  /* 0x00005e004b027625 */ /* 0x000fc800078e000b */
[----:B------:R-:W-:-:S04]  /*00b0*/  IMAD.WIDE.U32 R4, R75, R11, c[0x0][0x180] ;  /* 0x000060004b047625 */ /* 0x000fc800078e000b */
[CC--:B------:R-:W-:Y:S01]  /*00c0*/  IMAD.WIDE.U32 R6, R75.reuse, R11.reuse, c[0x0][0x188] ;  /* 0x000062004b067625 */ /* 0x0c0fe200078e000b */
[----:B------:R0:W2:Y:S03]  /*00d0*/  LDG.E.SYS R10, [R2] ;  /* 0x00000000020a7381 */ /* 0x0000a600001ee900 */
[CC--:B------:R-:W-:Y:S01]  /*00e0*/  IMAD.WIDE.U32 R8, R75.reuse, R11.reuse, c[0x0][0x190] ;  /* 0x000064004b087625 */ /* 0x0c0fe200078e000b */
[----:B------:R1:W4:Y:S04]  /*00f0*/  LDG.E.SYS R4, [R4] ;  /* 0x0000000004047381 */ /* 0x00032800001ee900 */
[----:B---3--:R5:W3:Y:S04]  /*0100*/  LDG.E.SYS R6, [R6] ;  /* 0x0000000006067381 */ /* 0x008ae800001ee900 */
[----:B------:R1:W3:Y:S01]  /*0110*/  LDG.E.SYS R8, [R8] ;  /* 0x0000000008087381 */ /* 0x0002e200001ee900 */
[----:B0-----:R-:W-:-:S08]  /*0120*/  IMAD.WIDE.U32 R2, R75, R11, c[0x0][0x170] ;  /* 0x00005c004b027625 */ /* 0x001fd000078e000b */
[----:B------:R0:W3:Y:S01]  /*0130*/  LDG.E.SYS R2, [R2] ;  /* 0x0000000002027381 */ /* 0x0000e200001ee900 */
[----:B------:R-:W-:-:S04]  /*0140*/  IMAD.SHL.U32 R0, R75, 0x4, RZ ;  /* 0x000000044b007824 */ /* 0x000fc800078e00ff */
[----:B------:R-:W-:-:S04]  /*0150*/  IMAD R0, R11, c[0x0][0x1a0], R0 ;  /* 0x000068000b007a24 */ /* 0x000fc800078e0200 */
[----:B0-----:R-:W-:-:S04]  /*0160*/  IMAD R3, R11, c[0x0][0x1a0], R0 ;  /* 0x000068000b037a24 */ /* 0x001fc800078e0200 */
[----:B-1----:R-:W-:-:S04]  /*0170*/  IMAD R5, R11, c[0x0][0x1a0], R3 ;  /* 0x000068000b057a24 */ /* 0x002fc800078e0203 */
[----:B-----5:R-:W-:-:S04]  /*0180*/  IMAD R7, R11, c[0x0][0x1a0], R5 ;  /* 0x000068000b077a24 */ /* 0x020fc800078e0205 */
[----:B------:R-:W-:-:S04]  /*0190*/  IMAD R9, R11, c[0x0][0x1a0], R7 ;  /* 0x000068000b097a24 */ /* 0x000fc800078e0207 */
[----:B------:R-:W-:Y:S01]  /*01a0*/  IMAD R11, R11, c[0x0][0x1a0], R9 ;  /* 0x000068000b0b7a24 */ /* 0x000fe200078e0209 */
[----:B--2---:R-:W0:Y:S01]  /*01b0*/  I2F R10, R10 ;  /* 0x0000000a000a7306 */ /* 0x004e220000201400 */
[----:B----4-:R-:W1:Y:S01]  /*01c0*/  I2F R4, R4 ;  /* 0x0000000400047306 */ /* 0x010e620000201400 */
[----:B---3--:R-:W2:Y:S01]  /*01d0*/  I2F R6, R6 ;  /* 0x0000000600067306 */ /* 0x008ea20000201400 */
[----:B------:R-:W3:Y:S01]  /*01e0*/  I2F R8, R8 ;  /* 0x0000000800087306 */ /* 0x000ee20000201400 */
[----:B------:R4:W-:Y:S04]  /*01f0*/  STS [R75.X4], R2 ;  /* 0x000000024b007388 */ /* 0x0009e80000004800 */
[----:B0-----:R4:W-:Y:S04]  /*0200*/  STS [R0], R10 ;  /* 0x0000000a00007388 */ /* 0x0019e80000000800 */
[----:B-1----:R4:W-:Y:S04]  /*0210*/  STS [R3], R4 ;  /* 0x0000000403007388 */ /* 0x0029e80000000800 */
[----:B--2---:R4:W-:Y:S04]  /*0220*/  STS [R5], R6 ;  /* 0x0000000605007388 */ /* 0x0049e80000000800 */
[----:B---3--:R4:W-:Y:S04]  /*0230*/  STS [R7], R8 ;  /* 0x0000000807007388 */ /* 0x0089e80000000800 */
[----:B------:R4:W-:Y:S04]  /*0240*/  STS [R9], RZ ;  /* 0x000000ff09007388 */ /* 0x0009e80000000800 */
[----:B------:R4:W-:Y:S02]  /*0250*/  STS [R11], RZ ;  /* 0x000000ff0b007388 */ /* 0x0009e40000000800 */
.L_x_110:
[----:B-12---:R-:W-:Y:S05]  /*0260*/  BSYNC B0 ;  /* 0x0000000000007941 */ /* 0x006fea0003800000 */
.L_x_109:
[----:B----4-:R-:W-:Y:S01]  /*0270*/  IMAD.MOV.U32 R2, RZ, RZ, c[0x0][0x1a0] ;  /* 0x00006800ff027624 */ /* 0x010fe200078e00ff */
[----:B------:R-:W-:Y:S05]  /*0280*/  BAR.SYNC 0x0 ;  /* 0x0000000000007b1d */ /* 0x000fea0000000000 */
[C---:B------:R-:W-:Y:S01]  /*0290*/  ISETP.GE.AND P3, PT, R2.reuse, 0x1, PT ;  /* 0x000000010200780c */ /* 0x040fe20003f66270 */
[----:B------:R-:W-:Y:S01]  /*02a0*/  IMAD.MOV.U32 R0, RZ, RZ, c[0x0][0x1d4] ;  /* 0x00007500ff007624 */ /* 0x000fe200078e00ff */
[----:B------:R-:W-:Y:S01]  /*02b0*/  IADD3 R3, R2, -0x1, RZ ;  /* 0xffffffff02037810 */ /* 0x000fe20007ffe0ff */
[----:B------:R-:W-:-:S09]  /*02c0*/  IMAD.MOV.U32 R74, RZ, RZ, RZ ;  /* 0x000000ffff4a7224 */ /* 0x000fd200078e00ff */
[----:B------:R-:W-:Y:S05]  /*02d0*/  @!P3 BRA `(.L_x_111) ;  /* 0x000016d00000b947 */ /* 0x000fea0003800000 */
[----:B------:R-:W-:Y:S01]  /*02e0*/  ISETP.GE.U32.AND P0, PT, R3, 0x3, PT ;  /* 0x000000030300780c */ /* 0x000fe20003f06070 */
[----:B------:R-:W-:Y:S01]  /*02f0*/  UMOV UR10, URZ ;  /* 0x0000003f000a7c82 */ /* 0x000fe20008000000 */
[----:B------:R-:W-:Y:S01]  /*0300*/  LOP3.LUT R2, R2, 0x3, RZ, 0xc0, !PT ;  /* 0x0000000302027812 */ /* 0x000fe200078ec0ff */
[----:B------:R-:W-:-:S09]  /*0310*/  IMAD.MOV.U32 R74, RZ, RZ, RZ ;  /* 0x000000ffff4a7224 */ /* 0x000fd200078e00ff */
[----:B------:R-:W-:Y:S05]  /*0320*/  @!P0 BRA `(.L_x_112) ;  /* 0x0000116000008947 */ /* 0x000fea0003800000 */
[----:B------:R-:W-:Y:S01]  /*0330*/  IADD3 R4, -R2, c[0x0][0x1a0], RZ ;  /* 0x0000680002047a10 */ /* 0x000fe20007ffe1ff */
[----:B------:R-:W-:Y:S01]  /*0340*/  IMAD.MOV.U32 R74, RZ, RZ, RZ ;  /* 0x000000ffff4a7224 */ /* 0x000fe200078e00ff */
[----:B------:R-:W-:-:S02]  /*0350*/  UMOV UR10, URZ ;  /* 0x0000003f000a7c82 */ /* 0x000fc40008000000 */
.L_x_121:
[----:B------:R-:W-:Y:S01]  /*0360*/  ULDC UR4, c[0x0][0x1a0] ;  /* 0x0000680000047ab9 */ /* 0x000fe20000000800 */
[----:B------:R-:W-:Y:S01]  /*0370*/  IADD3 R4, R4, -0x4, RZ ;  /* 0xfffffffc04047810 */ /* 0x000fe20007ffe0ff */
[----:B------:R-:W-:Y:S02]  /*0380*/  UIADD3 UR4, UR10, UR4, URZ ;  /* 0x000000040a047290 */ /* 0x000fe4000fffe03f */
[----:B------:R-:W-:Y:S01]  /*0390*/  ULDC UR5, c[0x0][0x1a0] ;  /* 0x0000680000057ab9 */ /* 0x000fe20000000800 */
[----:B------:R-:W-:Y:S01]  /*03a0*/  ISETP.NE.AND P2, PT, R4, RZ, PT ;  /* 0x000000ff0400720c */ /* 0x000fe20003f45270 */
[----:B------:R-:W-:-:S04]  /*03b0*/  USHF.L.U32 UR11, UR4, 0x2, URZ ;  /* 0x00000002040b7899 */ /* 0x000fc8000800063f */
[----:B------:R-:W-:-:S05]  /*03c0*/  ULEA UR5, UR5, UR11, 0x3 ;  /* 0x0000000b05057291 */ /* 0x000fca000f8e183f */
[----:B------:R-:W0:Y:S04]  /*03d0*/  LDS.U R5, [UR11] ;  /* 0x0000000bff057984 */ /* 0x000e280008001800 */
[----:B------:R-:W1:Y:S01]  /*03e0*/  LDS.U R6, [UR5] ;  /* 0x00000005ff067984 */ /* 0x000e620008001800 */
[----:B0-----:R-:W0:Y:S01]  /*03f0*/  F2I.TRUNC.NTZ R5, R5 ;  /* 0x0000000500057305 */ /* 0x001e22000020f100 */
[----:B-1----:R-:W1:Y:S01]  /*0400*/  F2I.TRUNC.NTZ R6, R6 ;  /* 0x0000000600067305 */ /* 0x002e62000020f100 */
[----:B0-----:R-:W-:Y:S01]  /*0410*/  IADD3 R5, -R5, c[0x0][0x1b0], RZ ;  /* 0x00006c0005057a10 */ /* 0x001fe20007ffe1ff */
[----:B-1----:R0:W1:Y:S05]  /*0420*/  I2F.F64 R14, R6 ;  /* 0x00000006000e7312 */ /* 0x00206a0000201c00 */
[----:B------:R-:W2:Y:S01]  /*0430*/  I2F.F64 R12, R5 ;  /* 0x00000005000c7312 */ /* 0x000ea20000201c00 */
[----:B0-----:R-:W-:Y:S01]  /*0440*/  IMAD.MOV.U32 R6, RZ, RZ, 0x1 ;  /* 0x00000001ff067424 */ /* 0x001fe200078e00ff */
[----:B-1----:R-:W0:Y:S01]  /*0450*/  MUFU.RCP64H R7, R15 ;  /* 0x0000000f00077308 */ /* 0x002e220000001800 */
[----:B--2---:R-:W-:-:S04]  /*0460*/  FSETP.GTU.AND P1, PT, |R13|, 6.4490557925156731238e-37, PT ;  /* 0x035b73330d00780b */ /* 0x004fc80003f2c200 */
        /* <DEDUP_REMOVED lines=14> */
[----:B---3--:R-:W-:Y:S05]  /*0550*/  CALL.REL.NOINC `($extractFeats_gridded$__cuda_sm20_div_f64_slowpath_v2) ;  /* 0x0001c60000007944 */ /* 0x008fea0003c00000 */
[----:B------:R-:W-:Y:S02]  /*0560*/  IMAD.MOV.U32 R6, RZ, RZ, R60 ;  /* 0x000000ffff067224 */ /* 0x000fe400078e003c */
[----:B------:R-:W-:-:S02]  /*0570*/  IMAD.MOV.U32 R7, RZ, RZ, R61 ;  /* 0x000000ffff077224 */ /* 0x000fc400078e003d */
.L_x_113:
[----:B------:R-:W-:Y:S01]  /*0580*/  ULDC UR6, c[0x0][0x1a0] ;  /* 0x0000680000067ab9 */ /* 0x000fe20000000800 */
[----:B------:R-:W-:Y:S01]  /*0590*/  IMAD.MOV.U32 R10, RZ, RZ, 0x1 ;  /* 0x00000001ff0a7424 */ /* 0x000fe200078e00ff */
[----:B------:R-:W-:Y:S02]  /*05a0*/  ULEA UR4, UR6, UR4, 0x1 ;  /* 0x0000000406047291 */ /* 0x000fe4000f8e083f */
[----:B------:R-:W-:-:S02]  /*05b0*/  ULDC UR7, c[0x0][0x1a0] ;  /* 0x0000680000077ab9 */ /* 0x000fc40000000800 */
[----:B------:R-:W-:-:S04]  /*05c0*/  UIADD3 UR4, UR4, -UR7, URZ ;  /* 0x8000000704047290 */ /* 0x000fc8000fffe03f */
        /* <DEDUP_REMOVED lines=9> */
[----:B0-----:R-:W0:Y:S01]  /*0660*/  FRND.F64.FLOOR R8, R6 ;  /* 0x0000000600087313 */ /* 0x001e220000305800 */
[----:B-1----:R-:W1:Y:S01]  /*0670*/  MUFU.RCP64H R11, R17 ;  /* 0x00000011000b7308 */ /* 0x002e620000001800 */
[----:B--2---:R-:W-:Y:S01]  /*0680*/  FSETP.GTU.AND P1, PT, |R15|, 6.4490557925156731238e-37, PT ;  /* 0x035b73330f00780b */ /* 0x004fe20003f2c200 */
[----:B0-----:R-:W0:-:S04]  /*0690*/  DSETP.NEU.AND P0, PT, R8, R6, PT ;  /* 0x000000060800722a */ /* 0x001e080003f0d000 */
[----:B-1----:R-:W1:-:S11]  /*06a0*/  DFMA R12, -R16, R10, 1 ;  /* 0x3ff00000100c742b */ /* 0x002e56000000010a */
[----:B0-----:R0:W2:Y:S01]  /*06b0*/  @P0 F2I.F64.FLOOR R5, R6 ;  /* 0x0000000600050311 */ /* 0x0010a20000305100 */
[----:B-1----:R-:W1:-:S08]  /*06c0*/  DFMA R12, R12, R12, R12 ;  /* 0x0000000c0c0c722b */ /* 0x002e50000000000c */
[----:B-1----:R-:W1:Y:S01]  /*06d0*/  DFMA R12, R10, R12, R10 ;  /* 0x0000000c0a0c722b */ /* 0x002e62000000000a */
[----:B------:R0:W4:Y:S07]  /*06e0*/  @!P0 F2I.F64.TRUNC R5, R6 ;  /* 0x0000000600058311 */ /* 0x00012e000030d100 */
[----:B-1----:R-:W1:-:S08]  /*06f0*/  DMUL R8, R14, R12 ;  /* 0x0000000c0e087228 */ /* 0x002e500000000000 */
[----:B-1----:R-:W1:-:S08]  /*0700*/  DFMA R10, -R16, R8, R14 ;  /* 0x00000008100a722b */ /* 0x002e50000000010e */
[----:B-1----:R-:W1:-:S09]  /*0710*/  DFMA R8, R12, R10, R8 ;  /* 0x0000000a0c08722b */ /* 0x002e520000000008 */
[----:B-1----:R-:W-:-:S05]  /*0720*/  FFMA R10, RZ, R17, R9 ;  /* 0x00000011ff0a7223 */ /* 0x002fca0000000009 */
[----:B------:R-:W-:-:S12]  /*0730*/  FSETP.GT.AND P0, PT, |R10|, 4.8978884574313168671e-40, PT ;  /* 0x000555550a00780b */ /* 0x000fd80003f04200 */
[----:B------:R-:W-:Y:S05]  /*0740*/  @P0 BRA P1, `(.L_x_114) ;  /* 0x0000008000000947 */ /* 0x000fea0000800000 */
[----:B0-2-4-:R-:W-:Y:S01]  /*0750*/  IMAD.MOV.U32 R56, RZ, RZ, R14 ;  /* 0x000000ffff387224 */ /* 0x015fe200078e000e */
[----:B------:R-:W-:Y:S01]  /*0760*/  MOV R114, 0x7b0 ;  /* 0x000007b000727802 */ /* 0x000fe20000000f00 */
[----:B------:R-:W-:Y:S02]  /*0770*/  IMAD.MOV.U32 R57, RZ, RZ, R15 ;  /* 0x000000ffff397224 */ /* 0x000fe400078e000f */
[----:B------:R-:W-:Y:S02]  /*0780*/  IMAD.MOV.U32 R54, RZ, RZ, R16 ;  /* 0x000000ffff367224 */ /* 0x000fe400078e0010 */
[----:B------:R-:W-:-:S03]  /*0790*/  IMAD.MOV.U32 R55, RZ, RZ, R17 ;  /* 0x000000ffff377224 */ /* 0x000fc600078e0011 */
[----:B---3--:R-:W-:Y:S05]  /*07a0*/  CALL.REL.NOINC `($extractFeats_gridded$__cuda_sm20_div_f64_slowpath_v2) ;  /* 0x0001c3b000007944 */ /* 0x008fea0003c00000 */
[----:B------:R-:W-:Y:S02]  /*07b0*/  IMAD.MOV.U32 R8, RZ, RZ, R60 ;  /* 0x000000ffff087224 */ /* 0x000fe400078e003c */
[----:B------:R-:W-:-:S02]  /*07c0*/  IMAD.MOV.U32 R9, RZ, RZ, R61 ;  /* 0x000000ffff097224 */ /* 0x000fc400078e003d */
.L_x_114:
[----:B0-2-4-:R-:W0:Y:S01]  /*07d0*/  LDS.U R7, [UR5+0x4] ;  /* 0x00000405ff077984 */ /* 0x015e220008001800 */
[----:B------:R-:W-:Y:S01]  /*07e0*/  IMAD.MOV.U32 R10, RZ, RZ, 0x1 ;  /* 0x00000001ff0a7424 */ /* 0x000fe200078e00ff */
[----:B------:R-:W-:-:S02]  /*07f0*/  IADD3 R5, R5, 0x1, RZ ;  /* 0x0000000105057810 */ /* 0x000fc40007ffe0ff */
[----:B------:R-:W1:Y:S01]  /*0800*/  LDS.U R6, [UR11+0x4] ;  /* 0x0000040bff067984 */ /* 0x000e620008001800 */
[----:B0-----:R-:W0:Y:S01]  /*0810*/  F2I.TRUNC.NTZ R7, R7 ;  /* 0x0000000700077305 */ /* 0x001e22000020f100 */
[----:B-1----:R-:W1:Y:S01]  /*0820*/  F2I.TRUNC.NTZ R14, R6 ;  /* 0x00000006000e7305 */ /* 0x002e62000020f100 */
[----:B0-----:R0:W2:Y:S01]  /*0830*/  I2F.F64 R16, R7 ;  /* 0x0000000700107312 */ /* 0x0010a20000201c00 */
[----:B-1----:R-:W-:Y:S01]  /*0840*/  IADD3 R14, -R14, c[0x0][0x1b0], RZ ;  /* 0x00006c000e0e7a10 */ /* 0x002fe20007ffe1ff */
[----:B0-----:R-:W0:Y:S05]  /*0850*/  FRND.F64.FLOOR R6, R8 ;  /* 0x0000000800067313 */ /* 0x001e2a0000305800 */
[----:B------:R-:W1:Y:S01]  /*0860*/  I2F.F64 R14, R14 ;  /* 0x0000000e000e7312 */ /* 0x000e620000201c00 */
[----:B--2---:R-:W2:Y:S01]  /*0870*/  MUFU.RCP64H R11, R17 ;  /* 0x00000011000b7308 */ /* 0x004ea20000001800 */
[----:B0-----:R-:W0:Y:S01]  /*0880*/  DSETP.NEU.AND P0, PT, R6, R8, PT ;  /* 0x000000080600722a */ /* 0x001e220003f0d000 */
[----:B-1----:R-:W-:-:S03]  /*0890*/  FSETP.GTU.AND P1, PT, |R15|, 6.4490557925156731238e-37, PT ;  /* 0x035b73330f00780b */ /* 0x002fc60003f2c200 */
[----:B--2---:R-:W1:-:S11]  /*08a0*/  DFMA R12, -R16, R10, 1 ;  /* 0x3ff00000100c742b */ /* 0x004e56000000010a */
[----:B0-----:R-:W0:Y:S01]  /*08b0*/  @P0 F2I.F64.FLOOR R18, R8 ;  /* 0x0000000800120311 */ /* 0x001e220000305100 */
[----:B-1----:R-:W1:-:S08]  /*08c0*/  DFMA R12, R12, R12, R12 ;  /* 0x0000000c0c0c722b */ /* 0x002e50000000000c */
[----:B-1----:R-:W1:Y:S01]  /*08d0*/  DFMA R12, R10, R12, R10 ;  /* 0x0000000c0a0c722b */ /* 0x002e62000000000a */
[----:B------:R-:W0:Y:S07]  /*08e0*/  @!P0 F2I.F64.TRUNC R18, R8 ;  /* 0x0000000800128311 */ /* 0x000e2e000030d100 */
[----:B-1----:R-:W1:-:S08]  /*08f0*/  DMUL R6, R14, R12 ;  /* 0x0000000c0e067228 */ /* 0x002e500000000000 */
[----:B-1----:R-:W1:Y:S01]  /*0900*/  DFMA R10, -R16, R6, R14 ;  /* 0x00000006100a722b */ /* 0x002e62000000010e */
[----:B0-----:R-:W-:-:S07]  /*0910*/  IADD3 R18, R18, 0x1, RZ ;  /* 0x0000000112127810 */ /* 0x001fce0007ffe0ff */
[----:B-1----:R-:W0:Y:S01]  /*0920*/  DFMA R6, R12, R10, R6 ;  /* 0x0000000a0c06722b */ /* 0x002e220000000006 */
[----:B------:R-:W-:-:S08]  /*0930*/  IMAD R74, R18, R5, R74 ;  /* 0x00000005124a7224 */ /* 0x000fd000078e024a */
        /* <DEDUP_REMOVED lines=8> */
[----:B---3--:R-:W-:Y:S05]  /*09c0*/  CALL.REL.NOINC `($extractFeats_gridded$__cuda_sm20_div_f64_slowpath_v2) ;  /* 0x0001c19000007944 */ /* 0x008fea0003c00000 */
[----:B------:R-:W-:Y:S02]  /*09d0*/  IMAD.MOV.U32 R6, RZ, RZ, R60 ;  /* 0x000000ffff067224 */ /* 0x000fe400078e003c */
[----:B------:R-:W-:-:S02]  /*09e0*/  IMAD.MOV.U32 R7, RZ, RZ, R61 ;  /* 0x000000ffff077224 */ /* 0x000fc400078e003d */
.L_x_115:
[----:B------:R-:W0:Y:S01]  /*09f0*/  LDS.U R8, [UR6+0x4] ;  /* 0x00000406ff087984 */ /* 0x000e220008001800 */
[----:B------:R-:W-:-:S03]  /*0a00*/  IMAD.MOV.U32 R10, RZ, RZ, 0x1 ;  /* 0x00000001ff0a7424 */ /* 0x000fc600078e00ff */
        /* <DEDUP_REMOVED lines=27> */
[----:B------:R-:W-:Y:S01]  /*0bc0*/  IMAD.MOV.U32 R8, RZ, RZ, R60 ;  /* 0x000000ffff087224 */ /* 0x000fe200078e003c */
[----:B------:R-:W-:-:S02]  /*0bd0*/  MOV R9, R61 ;  /* 0x0000003d00097202 */ /* 0x000fc40000000f00 */
.L_x_116:
[----:B0-2-4-:R-:W0:Y:S01]  /*0be0*/  LDS.U R7, [UR5+0x8] ;  /* 0x00000805ff077984 */ /* 0x015e220008001800 */
[----:B------:R-:W-:Y:S01]  /*0bf0*/  IMAD.MOV.U32 R10, RZ, RZ, 0x1 ;  /* 0x00000001ff0a7424 */ /* 0x000fe200078e00ff */
[----:B------:R-:W-:Y:S02]  /*0c00*/  IADD3 R5, R5, 0x1, RZ ;  /* 0x0000000105057810 */ /* 0x000fe40007ffe0ff */
        /* <DEDUP_REMOVED lines=23> */
[----:B------:R-:W-:Y:S01]  /*0d80*/  IMAD.MOV.U32 R56, RZ, RZ, R14 ;  /* 0x000000ffff387224 */ /* 0x000fe200078e000e */
[----:B------:R-:W-:Y:S01]  /*0d90*/  MOV R114, 0xde0 ;  /* 0x00000de000727802 */ /* 0x000fe20000000f00 */
[----:B------:R-:W-:Y:S02]  /*0da0*/  IMAD.MOV.U32 R57, RZ, RZ, R15 ;  /* 0x000000ffff397224 */ /* 0x000fe400078e000f */
[----:B------:R-:W-:Y:S02]  /*0db0*/  IMAD.MOV.U32 R54, RZ, RZ, R16 ;  /* 0x000000ffff367224 */ /* 0x000fe400078e0010 */
[----:B------:R-:W-:-:S03]  /*0dc0*/  IMAD.MOV.U32 R55, RZ, RZ, R17 ;  /* 0x000000ffff377224 */ /* 0x000fc600078e0011 */
[----:B---3--:R-:W-:Y:S05]  /*0dd0*/  CALL.REL.NOINC `($extractFeats_gridded$__cuda_sm20_div_f64_slowpath_v2) ;  /* 0x0001bd8000007944 */ /* 0x008fea0003c00000 */
[----:B------:R-:W-:Y:S02]  /*0de0*/  IMAD.MOV.U32 R6, RZ, RZ, R60 ;  /* 0x000000ffff067224 */ /* 0x000fe400078e003c */
[----:B------:R-:W-:-:S02]  /*0df0*/  IMAD.MOV.U32 R7, RZ, RZ, R61 ;  /* 0x000000ffff077224 */ /* 0x000fc400078e003d */
.L_x_117:
        /* <DEDUP_REMOVED lines=24> */
[----:B------:R-:W-:Y:S01]  /*0f80*/  MOV R55, R17 ;  /* 0x0000001100377202 */ /* 0x000fe20000000f00 */
[----:B------:R-:W-:Y:S01]  /*0f90*/  IMAD.MOV.U32 R57, RZ, RZ, R15 ;  /* 0x000000ffff397224 */ /* 0x000fe200078e000f */
[----:B------:R-:W-:Y:S01]  /*0fa0*/  MOV R114, 0xfd0 ;  /* 0x00000fd000727802 */ /* 0x000fe20000000f00 */
[----:B------:R-:W-:-:S03]  /*0fb0*/  IMAD.MOV.U32 R54, RZ, RZ, R16 ;  /* 0x000000ffff367224 */ /* 0x000fc600078e0010 */
[----:B---3--:R-:W-:Y:S05]  /*0fc0*/  CALL.REL.NOINC `($extractFeats_gridded$__cuda_sm20_div_f64_slowpath_v2) ;  /* 0x0001bb9000007944 */ /* 0x008fea0003c00000 */
[----:B------:R-:W-:Y:S02]  /*0fd0*/  IMAD.MOV.U32 R8, RZ, RZ, R60 ;  /* 0x000000ffff087224 */ /* 0x000fe400078e003c */
[----:B------:R-:W-:-:S02]  /*0fe0*/  IMAD.MOV.U32 R9, RZ, RZ, R61 ;  /* 0x000000ffff097224 */ /* 0x000fc400078e003d */
.L_x_118:
        /* <DEDUP_REMOVED lines=34> */
.L_x_119:
        /* <DEDUP_REMOVED lines=30> */
[----:B------:R-:W-:-:S06]  /*13f0*/  IMAD.MOV.U32 R9, RZ, RZ, R61 ;  /* 0x000000ffff097224 */ /* 0x000fcc00078e003d */
.L_x_120:
[----:B0-2-4-:R-:W0:Y:S01]  /*1400*/  FRND.F64.FLOOR R6, R8 ;  /* 0x0000000800067313 */ /* 0x015e220000305800 */
[----:B------:R-:W-:Y:S01]  /*1410*/  IADD3 R5, R5, 0x1, RZ ;  /* 0x0000000105057810 */ /* 0x000fe20007ffe0ff */
[----:B------:R-:W-:Y:S01]  /*1420*/  UIADD3 UR10, UR10, 0x4, URZ ;  /* 0x000000040a0a7890 */ /* 0x000fe2000fffe03f */
[----:B0-----:R-:W0:-:S15]  /*1430*/  DSETP.NEU.AND P0, PT, R6, R8, PT ;  /* 0x000000080600722a */ /* 0x001e1e0003f0d000 */
[----:B0-----:R-:W0:Y:S01]  /*1440*/  @P0 F2I.F64.FLOOR R6, R8 ;  /* 0x0000000800060311 */ /* 0x001e220000305100 */
[----:B------:R-:W0:Y:S02]  /*1450*/  @!P0 F2I.F64.TRUNC R6, R8 ;  /* 0x0000000800068311 */ /* 0x000e24000030d100 */
[----:B0-----:R-:W-:-:S05]  /*1460*/  IADD3 R6, R6, 0x1, RZ ;  /* 0x0000000106067810 */ /* 0x001fca0007ffe0ff */
[----:B------:R-:W-:Y:S01]  /*1470*/  IMAD R74, R6, R5, R74 ;  /* 0x00000005064a7224 */ /* 0x000fe200078e024a */
[----:B------:R-:W-:Y:S05]  /*1480*/  @P2 BRA `(.L_x_121) ;  /* 0xffffeed000002947 */ /* 0x000fea000383ffff */
.L_x_112:
[----:B------:R-:W-:-:S12]  /*1490*/  ISETP.NE.AND P0, PT, R2, RZ, PT ;  /* 0x000000ff0200720c */ /* 0x000fd80003f05270 */
[----:B------:R-:W-:Y:S05]  /*14a0*/  @!P0 BRA `(.L_x_111) ;  /* 0x0000050000008947 */ /* 0x000fea0003800000 */
.L_x_124:
[----:B------:R-:W-:Y:S02]  /*14b0*/  ULDC UR5, c[0x0][0x1a0] ;  /* 0x0000680000057ab9 */ /* 0x000fe40000000800 */
[----:B------:R-:W-:Y:S02]  /*14c0*/  UIADD3 UR5, UR10, UR5, URZ ;  /* 0x000000050a057290 */ /* 0x000fe4000fffe03f */
[----:B------:R-:W-:Y:S02]  /*14d0*/  ULDC UR4, c[0x0][0x1a0] ;  /* 0x0000680000047ab9 */ /* 0x000fe40000000800 */
[----:B------:R-:W-:-:S04]  /*14e0*/  USHF.L.U32 UR6, UR5, 0x2, URZ ;  /* 0x0000000205067899 */ /* 0x000fc8000800063f */
[----:B------:R-:W-:-:S05]  /*14f0*/  ULEA UR4, UR4, UR6, 0x3 ;  /* 0x0000000604047291 */ /* 0x000fca000f8e183f */
[----:B------:R-:W0:Y:S04]  /*1500*/  LDS.U R4, [UR6] ;  /* 0x00000006ff047984 */ /* 0x000e280008001800 */
[----:B------:R-:W1:Y:S01]  /*1510*/  LDS.U R5, [UR4] ;  /* 0x00000004ff057984 */ /* 0x000e620008001800 */
[----:B0-----:R0:W2:Y:S01]  /*1520*/  F2I.TRUNC.NTZ R8, R4 ;  /* 0x0000000400087305 */ /* 0x0010a2000020f100 */
[----:B-1----:R-:W1:Y:S01]  /*1530*/  F2I.TRUNC.NTZ R5, R5 ;  /* 0x0000000500057305 */ /* 0x002e62000020f100 */
[----:B0-----:R-:W-:Y:S01]  /*1540*/  IMAD.MOV.U32 R4, RZ, RZ, 0x1 ;  /* 0x00000001ff047424 */ /* 0x001fe200078e00ff */
[----:B--2---:R-:W-:Y:S01]  /*1550*/  IADD3 R8, -R8, c[0x0][0x1b0], RZ ;  /* 0x00006c0008087a10 */ /* 0x004fe20007ffe1ff */
[----:B-1----:R-:W0:Y:S05]  /*1560*/  I2F.F64 R12, R5 ;  /* 0x00000005000c7312 */ /* 0x002e2a0000201c00 */
[----:B------:R-:W1:Y:S01]  /*1570*/  I2F.F64 R10, R8 ;  /* 0x00000008000a7312 */ /* 0x000e620000201c00 */
[----:B0-----:R-:W0:Y:S01]  /*1580*/  MUFU.RCP64H R5, R13 ;  /* 0x0000000d00057308 */ /* 0x001e220000001800 */
[----:B-1----:R-:W-:Y:S01]  /*1590*/  FSETP.GTU.AND P1, PT, |R11|, 6.4490557925156731238e-37, PT ;  /* 0x035b73330b00780b */ /* 0x002fe20003f2c200 */
        /* <DEDUP_REMOVED lines=17> */
.L_x_122:
[----:B------:R-:W-:Y:S01]  /*16b0*/  ULDC UR6, c[0x0][0x1a0] ;  /* 0x0000680000067ab9 */ /* 0x000fe20000000800 */
[----:B------:R-:W-:Y:S01]  /*16c0*/  MOV R8, 0x1 ;  /* 0x0000000100087802 */ /* 0x000fe20000000f00 */
[----:B------:R-:W-:-:S03]  /*16d0*/  ULEA UR4, UR6, UR5, 0x1 ;  /* 0x0000000506047291 */ /* 0x000fc6000f8e083f */
[----:B------:R-:W-:Y:S02]  /*16e0*/  ULDC UR5, c[0x0][0x1a0] ;  /* 0x0000680000057ab9 */ /* 0x000fe40000000800 */
        /* <DEDUP_REMOVED lines=32> */
[----:B------:R-:W-:-:S06]  /*18f0*/  IMAD.MOV.U32 R7, RZ, RZ, R61 ;  /* 0x000000ffff077224 */ /* 0x000fcc00078e003d */
.L_x_123:
[----:B0-2-4-:R-:W0:Y:S01]  /*1900*/  FRND.F64.FLOOR R4, R6 ;  /* 0x0000000600047313 */ /* 0x015e220000305800 */
[----:B------:R-:W-:Y:S01]  /*1910*/  IADD3 R2, R2, -0x1, RZ ;  /* 0xffffffff02027810 */ /* 0x000fe20007ffe0ff */
[----:B------:R-:W-:Y:S01]  /*1920*/  UIADD3 UR10, UR10, 0x1, URZ ;  /* 0x000000010a0a7890 */ /* 0x000fe2000fffe03f */
[----:B------:R-:W-:Y:S01]  /*1930*/  IADD3 R16, R16, 0x1, RZ ;  /* 0x0000000110107810 */ /* 0x000fe20007ffe0ff */
[----:B0-----:R-:W0:-:S15]  /*1940*/  DSETP.NEU.AND P0, PT, R4, R6, PT ;  /* 0x000000060400722a */ /* 0x001e1e0003f0d000 */
[----:B0-----:R-:W0:Y:S01]  /*1950*/  @P0 F2I.F64.FLOOR R4, R6 ;  /* 0x0000000600040311 */ /* 0x001e220000305100 */
[----:B------:R-:W0:Y:S01]  /*1960*/  @!P0 F2I.F64.TRUNC R4, R6 ;  /* 0x0000000600048311 */ /* 0x000e22000030d100 */
[----:B------:R-:W-:Y:S02]  /*1970*/  ISETP.NE.AND P0, PT, R2, RZ, PT ;  /* 0x000000ff0200720c */ /* 0x000fe40003f05270 */
[----:B0-----:R-:W-:-:S05]  /*1980*/  IADD3 R4, R4, 0x1, RZ ;  /* 0x0000000104047810 */ /* 0x001fca0007ffe0ff */
[----:B------:R-:W-:-:S05]  /*1990*/  IMAD R74, R4, R16, R74 ;  /* 0x00000010044a7224 */ /* 0x000fca00078e024a */
[----:B------:R-:W-:Y:S05]  /*19a0*/  @P0 BRA `(.L_x_124) ;  /* 0xfffffb0000000947 */ /* 0x000fea000383ffff */
.L_x_111:
[----:B------:R-:W-:Y:S01]  /*19b0*/  ULDC UR4, c[0x0][0x1a0] ;  /* 0x0000680000047ab9 */ /* 0x000fe20000000800 */
[----:B------:R-:W0:Y:S01]  /*19c0*/  F2F.F64.F32 R4, c[0x0][0x1a8] ;  /* 0x00006a0000047b10 */ /* 0x000e220000201800 */
[----:B------:R-:W-:Y:S01]  /*19d0*/  UIMAD UR4, UR4, 0x7, URZ ;  /* 0x00000007040478a4 */ /* 0x000fe2000f8e023f */
[----:B------:R-:W1:Y:S01]  /*19e0*/  F2F.F64.F32 R6, c[0x0][0x1ac] ;  /* 0x00006b0000067b10 */ /* 0x000e620000201800 */
[----:B------:R-:W-:Y:S01]  /*19f0*/  ULDC.64 UR6, c[0x0][0x1b0] ;  /* 0x00006c0000067ab9 */ /* 0x000fe20000000a00 */
[----:B------:R-:W-:Y:S01]  /*1a00*/  IMAD.MOV.U32 R2, RZ, RZ, 0x4 ;  /* 0x00000004ff027424 */ /* 0x000fe200078e00ff */
[----:B------:R-:W-:Y:S01]  /*1a10*/  ULDC UR5, c[0x0][0x1b8] ;  /* 0x00006e0000057ab9 */ /* 0x000fe20000000800 */
[----:B------:R-:W-:Y:S01]  /*1a20*/  IMAD.MOV.U32 R72, RZ, RZ, c[0x0][0x1b0] ;  /* 0x00006c00ff487624 */ /* 0x000fe200078e00ff */
[----:B------:R-:W-:Y:S01]  /*1a30*/  UIMAD UR6, UR6, UR7, URZ ;  /* 0x00000007060672a4 */ /* 0x000fe2000f8e023f */
[----:B------:R-:W-:Y:S01]  /*1a40*/  IMAD.MOV.U32 R71, RZ, RZ, c[0x0][0x1b4] ;  /* 0x00006d00ff477624 */ /* 0x000fe200078e00ff */
[----:B------:R-:W-:Y:S01]  /*1a50*/  UIADD3 UR5, -UR4, UR5, URZ ;  /* 0x0000000504057290 */ /* 0x000fe2000fffe13f */
[----:B------:R-:W-:-:S03]  /*1a60*/  IMAD.WIDE R2, R3, R2, c[0x0][0x170] ;  /* 0x00005c0003027625 */ /* 0x000fc600078e0202 */
[----:B------:R-:W-:Y:S01]  /*1a70*/  UISETP.GT.AND UP0, UPT, UR6, UR5, UPT ;  /* 0x000000050600728c */ /* 0x000fe2000bf04270 */
[----:B0-----:R0:W2:Y:S05]  /*1a80*/  R2UR UR10, R4 ;  /* 0x00000000040a73c2 */ /* 0x0010aa00000e0000 */
[----:B------:R-:W-:Y:S01]  /*1a90*/  PLOP3.LUT P0, PT, PT, PT, UP0, 0x80, 0x0 ;  /* 0x000000000000781c */ /* 0x000fe20003f0f008 */
[----:B------:R0:W4:Y:S04]  /*1aa0*/  R2UR UR11, R5 ;  /* 0x00000000050b73c2 */ /* 0x00012800000e0000 */
[----:B-1----:R0:W1:Y:S04]  /*1ab0*/  R2UR UR12, R6 ;  /* 0x00000000060c73c2 */ /* 0x00206800000e0000 */
[----:B------:R0:W3:Y:S03]  /*1ac0*/  R2UR UR13, R7 ;  /* 0x00000000070d73c2 */ /* 0x0000e600000e0000 */
[----:B01234-:R-:W-:Y:S05]  /*1ad0*/  @!P0 BRA `(.L_x_125) ;  /* 0x00000dc000008947 */ /* 0x01ffea0003800000 */
[----:B------:R0:W2:Y:S01]  /*1ae0*/  LDG.E.SYS R12, [R2] ;  /* 0x00000000020c7381 */ /* 0x0000a200001ee900 */
[----:B------:R-:W-:Y:S01]  /*1af0*/  UISETP.LT.AND UP0, UPT, UR5, UR6, UPT ;  /* 0x000000060500728c */ /* 0x000fe2000bf01270 */
[----:B------:R-:W-:-:S02]  /*1b00*/  IMAD.U32 R6, RZ, RZ, UR12 ;  /* 0x0000000cff067e24 */ /* 0x000fc4000f8e00ff */
[----:B------:R-:W-:Y:S01]  /*1b10*/  IMAD.U32 R7, RZ, RZ, UR13 ;  /* 0x0000000dff077e24 */ /* 0x000fe2000f8e00ff */
[----:B------:R-:W-:Y:S01]  /*1b20*/  USEL UR5, UR5, UR6, UP0 ;  /* 0x0000000605057287 */ /* 0x000fe20008000000 */
[----:B0-----:R-:W0:Y:S01]  /*1b30*/  MUFU.RCP64H R3, UR13 ;  /* 0x0000000d00037d08 */ /* 0x001e220008001800 */
[----:B------:R-:W-:-:S07]  /*1b40*/  MOV R2, 0x1 ;  /* 0x0000000100027802 */ /* 0x000fce0000000f00 */
[----:B------:R-:W1:Y:S01]  /*1b50*/  I2F.F64 R4, UR5 ;  /* 0x0000000500047d12 */ /* 0x000e620008201c00 */
[----:B0-----:R-:W0:-:S08]  /*1b60*/  DFMA R6, R2, -R6, 1 ;  /* 0x3ff000000206742b */ /* 0x001e100000000806 */
[----:B0-----:R-:W0:-:S04]  /*1b70*/  DFMA R8, R6, R6, R6 ;  /* 0x000000060608722b */ /* 0x001e080000000006 */
[----:B-1----:R-:W1:-:S04]  /*1b80*/  DMUL R6, R4, UR10 ;  /* 0x0000000a04067c28 */ /* 0x002e480008000000 */
[----:B0-----:R-:W0:-:S05]  /*1b90*/  DFMA R8, R2, R8, R2 ;  /* 0x000000080208722b */ /* 0x001e0a0000000002 */
[----:B-1----:R-:W-:-:S03]  /*1ba0*/  FSETP.GTU.AND P1, PT, |R7|, 6.4490557925156731238e-37, PT ;  /* 0x035b73330700780b */ /* 0x002fc60003f2c200 */
[----:B0-----:R-:W0:-:S08]  /*1bb0*/  DMUL R2, R6, R8 ;  /* 0x0000000806027228 */ /* 0x001e100000000000 */
[----:B0-----:R-:W0:-:S08]  /*1bc0*/  DFMA R10, R2, -UR12, R6 ;  /* 0x8000000c020a7c2b */ /* 0x001e100008000006 */
[----:B0-----:R-:W0:-:S09]  /*1bd0*/  DFMA R8, R8, R10, R2 ;  /* 0x0000000a0808722b */ /* 0x001e120000000002 */
[----:B0-----:R-:W-:-:S05]  /*1be0*/  FFMA R10, RZ, UR13, R9 ;  /* 0x0000000dff0a7c23 */ /* 0x001fca0008000009 */
[----:B------:R-:W-:Y:S01]  /*1bf0*/  FSETP.GT.AND P0, PT, |R10|, 4.8978884574313168671e-40, PT ;  /* 0x000555550a00780b */ /* 0x000fe20003f04200 */
[----:B--2---:R0:W1:Y:S11]  /*1c00*/  F2F.F64.F32 R2, R12 ;  /* 0x0000000c00027310 */ /* 0x0040760000201800 */
[----:B------:R-:W-:Y:S05]  /*1c10*/  @P0 BRA P1, `(.L_x_126) ;  /* 0x000000b000000947 */ /* 0x000fea0000800000 */
[----:B------:R-:W-:Y:S01]  /*1c20*/  IMAD.U32 R55, RZ, RZ, UR13 ;  /* 0x0000000dff377e24 */ /* 0x000fe2000f8e00ff */
[----:B------:R-:W-:Y:S01]  /*1c30*/  MOV R114, 0x1cb0 ;  /* 0x00001cb000727802 */ /* 0x000fe20000000f00 */
[----:B------:R-:W-:-:S02]  /*1c40*/  IMAD.U32 R9, RZ, RZ, UR13 ;  /* 0x0000000dff097e24 */ /* 0x000fc4000f8e00ff */
[----:B------:R-:W-:Y:S02]  /*1c50*/  IMAD.U32 R54, RZ, RZ, UR12 ;  /* 0x0000000cff367e24 */ /* 0x000fe4000f8e00ff */
[----:B------:R-:W-:Y:S02]  /*1c60*/  IMAD.U32 R8, RZ, RZ, UR12 ;  /* 0x0000000cff087e24 */ /* 0x000fe4000f8e00ff */
[----:B------:R-:W-:Y:S02]  /*1c70*/  IMAD.MOV.U32 R56, RZ, RZ, R6 ;  /* 0x000000ffff387224 */ /* 0x000fe400078e0006 */
[----:B------:R-:W-:Y:S02]  /*1c80*/  IMAD.MOV.U32 R57, RZ, RZ, R7 ;  /* 0x000000ffff397224 */ /* 0x000fe400078e0007 */
[----:B------:R-:W-:-:S03]  /*1c90*/  IMAD.MOV.U32 R55, RZ, RZ, R9 ;  /* 0x000000ffff377224 */ /* 0x000fc600078e0009 */
[----:B01----:R-:W-:Y:S05]  /*1ca0*/  CALL.REL.NOINC `($extractFeats_gridded$__cuda_sm20_div_f64_slowpath_v2) ;  /* 0x0001aeb000007944 */ /* 0x003fea0003c00000 */
[----:B------:R-:W-:Y:S02]  /*1cb0*/  IMAD.MOV.U32 R8, RZ, RZ, R60 ;  /* 0x000000ffff087224 */ /* 0x000fe400078e003c */
[----:B------:R-:W-:-:S06]  /*1cc0*/  IMAD.MOV.U32 R9, RZ, RZ, R61 ;  /* 0x000000ffff097224 */ /* 0x000fcc00078e003d */
.L_x_126:
[----:B------:R-:W2:Y:S01]  /*1cd0*/  F2F.F32.F64 R8, R8 ;  /* 0x0000000800087310 */ /* 0x000ea20000301000 */
[----:B------:R-:W-:Y:S01]  /*1ce0*/  BMOV.32.CLEAR RZ, B0 ;  /* 0x0000000000ff7355 */ /* 0x000fe20000100000 */
[----:B------:R-:W-:Y:S01]  /*1cf0*/  BSSY B0, `(.L_x_127) ;  /* 0x0000011000007945 */ /* 0x000fe20003800000 */
[----:B--2---:R-:W-:-:S04]  /*1d00*/  IADD3 R6, R8, -0xd000000, RZ ;  /* 0xf300000008067810 */ /* 0x004fc80007ffe0ff */
[----:B------:R-:W-:-:S12]  /*1d10*/  ISETP.GT.U32.AND P0, PT, R6, 0x727fffff, PT ;  /* 0x727fffff0600780c */ /* 0x000fd80003f04070 */
[----:B------:R-:W-:Y:S05]  /*1d20*/  @!P0 BRA `(.L_x_128) ;  /* 0x0000007000008947 */ /* 0x000fea0003800000 */
[----:B------:R-:W-:Y:S01]  /*1d30*/  BMOV.32.CLEAR RZ, B1 ;  /* 0x0000000001ff7355 */ /* 0x000fe20000100000 */
[----:B------:R-:W-:Y:S01]  /*1d40*/  BSSY B1, `(.L_x_129) ;  /* 0x0000004000017945 */ /* 0x000fe20003800000 */
[----:B------:R-:W-:Y:S01]  /*1d50*/  IMAD.MOV.U32 R55, RZ, RZ, R8 ;  /* 0x000000ffff377224 */ /* 0x000fe200078e0008 */
[----:B------:R-:W-:-:S03]  /*1d60*/  MOV R54, 0x1d80 ;  /* 0x00001d8000367802 */ /* 0x000fc60000000f00 */
[----:B01----:R-:W-:Y:S05]  /*1d70*/  CALL.REL.NOINC `($extractFeats_gridded$__cuda_sm20_sqrt_rn_f32_slowpath) ;  /* 0x0001b64000007944 */ /* 0x003fea0003c00000 */
[----:B------:R-:W-:Y:S05]  /*1d80*/  BSYNC B1 ;  /* 0x0000000000017941 */ /* 0x000fea0003800000 */
.L_x_129:
[----:B------:R-:W-:Y:S05]  /*1d90*/  BRA `(.L_x_130) ;  /* 0x0000006000007947 */ /* 0x000fea0003800000 */
.L_x_128:
[----:B------:R-:W2:Y:S02]  /*1da0*/  MUFU.RSQ R6, R8 ;  /* 0x0000000800067308 */ /* 0x000ea40000001400 */
[----:B--2---:R-:W-:Y:S02]  /*1db0*/  FMUL.FTZ R62, R8, R6 ;  /* 0x00000006083e7220 */ /* 0x004fe40000410000 */
[----:B------:R-:W-:Y:S02]  /*1dc0*/  FMUL.FTZ R6, R6, 0.5 ;  /* 0x3f00000006067820 */ /* 0x000fe40000410000 */
[----:B------:R-:W-:-:S04]  /*1dd0*/  FADD.FTZ R7, -R62, -RZ ;  /* 0x800000ff3e077221 */ /* 0x000fc80000010100 */
[----:B------:R-:W-:-:S04]  /*1de0*/  FFMA R7, R62, R7, R8 ;  /* 0x000000073e077223 */ /* 0x000fc80000000008 */
[----:B------:R-:W-:-:S03]  /*1df0*/  FFMA R62, R7, R6, R62 ;  /* 0x00000006073e7223 */ /* 0x000fc6000000003e */
.L_x_130:
[----:B------:R-:W-:Y:S05]  /*1e00*/  BSYNC B0 ;  /* 0x0000000000007941 */ /* 0x000fea0003800000 */
.L_x_127:
[----:B------:R-:W2:Y:S01]  /*1e10*/  MUFU.RCP64H R7, UR13 ;  /* 0x0000000d00077d08 */ /* 0x000ea20008001800 */
[----:B------:R-:W-:Y:S01]  /*1e20*/  IMAD.U32 R8, RZ, RZ, UR12 ;  /* 0x0000000cff087e24 */ /* 0x000fe2000f8e00ff */
[----:B------:R-:W-:Y:S01]  /*1e30*/  MOV R9, UR13 ;  /* 0x0000000d00097c02 */ /* 0x000fe20008000f00 */
[----:B------:R-:W-:Y:S01]  /*1e40*/  IMAD.MOV.U32 R6, RZ, RZ, 0x1 ;  /* 0x00000001ff067424 */ /* 0x000fe200078e00ff */
[----:B------:R-:W3:Y:S01]  /*1e50*/  F2I.TRUNC.NTZ R62, R62 ;  /* 0x0000003e003e7305 */ /* 0x000ee2000020f100 */
[----:B-1----:R-:W-:-:S04]  /*1e60*/  FSETP.GTU.AND P1, PT, |R3|, 6.4490557925156731238e-37, PT ;  /* 0x035b73330300780b */ /* 0x002fc80003f2c200 */
[----:B--2---:R-:W1:-:S08]  /*1e70*/  DFMA R8, R6, -R8, 1 ;  /* 0x3ff000000608742b */ /* 0x004e500000000808 */
[----:B-1----:R-:W1:-:S08]  /*1e80*/  DFMA R8, R8, R8, R8 ;  /* 0x000000080808722b */ /* 0x002e500000000008 */
[----:B-1----:R-:W1:-:S08]  /*1e90*/  DFMA R10, R6, R8, R6 ;  /* 0x00000008060a722b */ /* 0x002e500000000006 */
[----:B-1----:R-:W1:-:S08]  /*1ea0*/  DMUL R6, R2, R10 ;  /* 0x0000000a02067228 */ /* 0x002e500000000000 */
[----:B-1----:R-:W1:-:S08]  /*1eb0*/  DFMA R8, R6, -UR12, R2 ;  /* 0x8000000c06087c2b */ /* 0x002e500008000002 */
[----:B-1----:R3:W1:Y:S02]  /*1ec0*/  DFMA R6, R10, R8, R6 ;  /* 0x000000080a06722b */ /* 0x0026640000000006 */
[----:B---3--:R-:W-:-:S04]  /*1ed0*/  SHF.R.S32.HI R8, RZ, 0x1f, R62 ;  /* 0x0000001fff087819 */ /* 0x008fc8000001143e */
[----:B------:R-:W-:-:S03]  /*1ee0*/  LEA.HI R8, R8, R62, RZ, 0x4 ;  /* 0x0000003e08087211 */ /* 0x000fc600078f20ff */
[----:B-1----:R-:W-:Y:S01]  /*1ef0*/  FFMA R9, RZ, UR13, R7 ;  /* 0x0000000dff097c23 */ /* 0x002fe20008000007 */
[----:B------:R-:W-:-:S04]  /*1f00*/  LOP3.LUT R8, R8, 0xfffffff0, RZ, 0xc0, !PT ;  /* 0xfffffff008087812 */ /* 0x000fc800078ec0ff */
[----:B------:R-:W-:Y:S02]  /*1f10*/  FSETP.GT.AND P0, PT, |R9|, 4.8978884574313168671e-40, PT ;  /* 0x000555550900780b */ /* 0x000fe40003f04200 */
[----:B------:R-:W-:-:S10]  /*1f20*/  IMNMX R8, R8, c[0x0][0x1b4], PT ;  /* 0x00006d0008087a17 */ /* 0x000fd40003800200 */
[----:B------:R-:W-:Y:S05]  /*1f30*/  @P0 BRA P1, `(.L_x_131) ;  /* 0x000000b000000947 */ /* 0x000fea0000800000 */
[----:B------:R-:W-:Y:S01]  /*1f40*/  IMAD.U32 R55, RZ, RZ, UR13 ;  /* 0x0000000dff377e24 */ /* 0x000fe2000f8e00ff */
[----:B------:R-:W-:Y:S01]  /*1f50*/  MOV R114, 0x1fd0 ;  /* 0x00001fd000727802 */ /* 0x000fe20000000f00 */
[----:B------:R-:W-:Y:S02]  /*1f60*/  IMAD.U32 R7, RZ, RZ, UR13 ;  /* 0x0000000dff077e24 */ /* 0x000fe4000f8e00ff */
[----:B------:R-:W-:Y:S02]  /*1f70*/  IMAD.U32 R54, RZ, RZ, UR12 ;  /* 0x0000000cff367e24 */ /* 0x000fe4000f8e00ff */
[----:B------:R-:W-:Y:S02]  /*1f80*/  IMAD.U32 R6, RZ, RZ, UR12 ;  /* 0x0000000cff067e24 */ /* 0x000fe4000f8e00ff */
[----:B------:R-:W-:Y:S02]  /*1f90*/  IMAD.MOV.U32 R56, RZ, RZ, R2 ;  /* 0x000000ffff387224 */ /* 0x000fe400078e0002 */
[----:B------:R-:W-:-:S02]  /*1fa0*/  IMAD.MOV.U32 R55, RZ, RZ, R7 ;  /* 0x000000ffff377224 */ /* 0x000fc400078e0007 */
[----:B------:R-:W-:-:S03]  /*1fb0*/  IMAD.MOV.U32 R57, RZ, RZ, R3 ;  /* 0x000000ffff397224 */ /* 0x000fc600078e0003 */
[----:B0-----:R-:W-:Y:S05]  /*1fc0*/  CALL.REL.NOINC `($extractFeats_gridded$__cuda_sm20_div_f64_slowpath_v2) ;  /* 0x0001ab9000007944 */ /* 0x001fea0003c00000 */
[----:B------:R-:W-:Y:S02]  /*1fd0*/  IMAD.MOV.U32 R6, RZ, RZ, R60 ;  /* 0x000000ffff067224 */ /* 0x000fe400078e003c */
[----:B------:R-:W-:-:S06]  /*1fe0*/  IMAD.MOV.U32 R7, RZ, RZ, R61 ;  /* 0x000000ffff077224 */ /* 0x000fcc00078e003d */
.L_x_131:
[----:B------:R1:W2:Y:S01]  /*1ff0*/  F2I.F64.CEIL R6, R6 ;  /* 0x0000000600067311 */ /* 0x0002a20000309100 */
[----:B------:R-:W-:Y:S01]  /*2000*/  IMAD.U32 R9, RZ, RZ, UR11 ;  /* 0x0000000bff097e24 */ /* 0x000fe2000f8e00ff */
[----:B------:R-:W-:Y:S01]  /*2010*/  IABS R13, UR5 ;  /* 0x00000005000d7c13 */ /* 0x000fe20008000000 */
[----:B------:R-:W-:Y:S01]  /*2020*/  IMAD.MOV.U32 R10, RZ, RZ, RZ ;  /* 0x000000ffff0a7224 */ /* 0x000fe200078e00ff */
[----:B------:R-:W-:Y:S01]  /*2030*/  DMUL R4, R4, UR12 ;  /* 0x0000000c04047c28 */ /* 0x000fe20008000000 */
[----:B-1----:R-:W-:Y:S01]  /*2040*/  MUFU.RCP64H R7, UR11 ;  /* 0x0000000b00077d08 */ /* 0x002fe20008001800 */
[----:B--2---:R-:W-:Y:S02]  /*2050*/  IMNMX R71, R8, R6, !PT ;  /* 0x0000000608477217 */ /* 0x004fe40007800200 */
[----:B------:R-:W-:-:S02]  /*2060*/  MOV R8, UR10 ;  /* 0x0000000a00087c02 */ /* 0x000fc40008000f00 */
[----:B------:R-:W-:-:S06]  /*2070*/  IABS R14, R71 ;  /* 0x00000047000e7213 */ /* 0x000fcc0000000000 */
[----:B------:R-:W1:Y:S02]  /*2080*/  I2F.RP R6, R14 ;  /* 0x0000000e00067306 */ /* 0x000e640000209400 */
[----:B-1----:R-:W1:Y:S02]  /*2090*/  MUFU.RCP R6, R6 ;  /* 0x0000000600067308 */ /* 0x002e640000001000 */
[----:B-1----:R-:W-:-:S06]  /*20a0*/  IADD3 R6, R6, 0xffffffe, RZ ;  /* 0x0ffffffe06067810 */ /* 0x002fcc0007ffe0ff */
[----:B------:R1:W2:Y:S02]  /*20b0*/  F2I.FTZ.U32.TRUNC.NTZ R11, R6 ;  /* 0x00000006000b7305 */ /* 0x0002a4000021f000 */
[----:B-1----:R-:W-:-:S06]  /*20c0*/  IMAD.MOV.U32 R6, RZ, RZ, 0x1 ;  /* 0x00000001ff067424 */ /* 0x002fcc00078e00ff */
[----:B------:R-:W1:Y:S01]  /*20d0*/  DFMA R8, R6, -R8, 1 ;  /* 0x3ff000000608742b */ /* 0x000e620000000808 */
[----:B0-2---:R-:W-:-:S04]  /*20e0*/  IMAD.MOV R12, RZ, RZ, -R11 ;  /* 0x000000ffff0c7224 */ /* 0x005fc800078e0a0b */
[----:B------:R-:W-:-:S03]  /*20f0*/  IMAD R12, R12, R14, RZ ;  /* 0x0000000e0c0c7224 */ /* 0x000fc600078e02ff */
[----:B-1----:R-:W0:Y:S01]  /*2100*/  DFMA R8, R8, R8, R8 ;  /* 0x000000080808722b */ /* 0x002e220000000008 */
[----:B------:R-:W-:Y:S01]  /*2110*/  IMAD.HI.U32 R10, R11, R12, R10 ;  /* 0x0000000c0b0a7227 */ /* 0x000fe200078e000a */
[----:B------:R-:W-:-:S06]  /*2120*/  IABS R11, R71 ;  /* 0x00000047000b7213 */ /* 0x000fcc0000000000 */
[----:B0-----:R-:W0:Y:S01]  /*2130*/  DFMA R8, R6, R8, R6 ;  /* 0x000000080608722b */ /* 0x001e220000000006 */
[----:B------:R-:W-:Y:S02]  /*2140*/  IMAD.MOV R11, RZ, RZ, -R11 ;  /* 0x000000ffff0b7224 */ /* 0x000fe400078e0a0b */
[----:B------:R-:W-:-:S04]  /*2150*/  IMAD.HI.U32 R12, R10, R13, RZ ;  /* 0x0000000d0a0c7227 */ /* 0x000fc800078e00ff */
[----:B------:R-:W-:Y:S01]  /*2160*/  IMAD.MOV.U32 R10, RZ, RZ, R11 ;  /* 0x000000ffff0a7224 */ /* 0x000fe200078e000b */
[----:B0-----:R-:W0:-:S03]  /*2170*/  DMUL R6, R4, R8 ;  /* 0x0000000804067228 */ /* 0x001e060000000000 */
[----:B------:R-:W-:-:S05]  /*2180*/  IMAD R13, R12, R10, R13 ;  /* 0x0000000a0c0d7224 */ /* 0x000fca00078e020d */
[----:B------:R-:W-:Y:S01]  /*2190*/  ISETP.GT.U32.AND P1, PT, R14, R13, PT ;  /* 0x0000000d0e00720c */ /* 0x000fe20003f24070 */
[----:B0-----:R-:W0:-:S08]  /*21a0*/  DFMA R10, R6, -UR10, R4 ;  /* 0x8000000a060a7c2b */ /* 0x001e100008000004 */
[----:B0-----:R-:W0:-:S03]  /*21b0*/  DFMA R6, R8, R10, R6 ;  /* 0x0000000a0806722b */ /* 0x001e060000000006 */
[----:B------:R-:W-:Y:S01]  /*21c0*/  @!P1 IMAD.IADD R13, R13, 0x1, -R14 ;  /* 0x000000010d0d9824 */ /* 0x000fe200078e0a0e */
[----:B------:R-:W-:Y:S02]  /*21d0*/  @!P1 IADD3 R12, R12, 0x1, RZ ;  /* 0x000000010c0c9810 */ /* 0x000fe40007ffe0ff */
[----:B------:R-:W-:Y:S02]  /*21e0*/  ISETP.NE.AND P1, PT, R71, RZ, PT ;  /* 0x000000ff4700720c */ /* 0x000fe40003f25270 */
[----:B------:R-:W-:Y:S01]  /*21f0*/  ISETP.GE.U32.AND P0, PT, R13, R14, PT ;  /* 0x0000000e0d00720c */ /* 0x000fe20003f06070 */
[----:B0-----:R-:W-:Y:S01]  /*2200*/  FFMA R8, RZ, UR11, R7 ;  /* 0x0000000bff087c23 */ /* 0x001fe20008000007 */
[----:B------:R-:W-:-:S04]  /*2210*/  LOP3.LUT R13, R71, UR5, RZ, 0x3c, !PT ;  /* 0x00000005470d7c12 */ /* 0x000fc8000f8e3cff */
[----:B------:R-:W-:-:S06]  /*2220*/  ISETP.GE.AND P2, PT, R13, RZ, PT ;  /* 0x000000ff0d00720c */ /* 0x000fcc0003f46270 */
[----:B------:R-:W-:Y:S02]  /*2230*/  @P0 IADD3 R12, R12, 0x1, RZ ;  /* 0x000000010c0c0810 */ /* 0x000fe40007ffe0ff */
[----:B------:R-:W-:-:S04]  /*2240*/  FSETP.GT.AND P0, PT, |R8|, 4.8978884574313168671e-40, PT ;  /* 0x000555550800780b */ /* 0x000fc80003f04200 */
[----:B------:R-:W-:Y:S01]  /*2250*/  @!P2 IMAD.MOV R12, RZ, RZ, -R12 ;  /* 0x000000ffff0ca224 */ /* 0x000fe200078e0a0c */
[----:B------:R-:W-:-:S04]  /*2260*/  FSETP.GTU.AND P2, PT, |R5|, 6.4490557925156731238e-37, PT ;  /* 0x035b73330500780b */ /* 0x000fc80003f4c200 */
[----:B------:R-:W-:-:S04]  /*2270*/  @!P1 LOP3.LUT R12, RZ, R71, RZ, 0x33, !PT ;  /* 0x00000047ff0c9212 */ /* 0x000fc800078e33ff */
[----:B------:R-:W-:-:S04]  /*2280*/  IMNMX R12, R12, c[0x0][0x1b0], PT ;  /* 0x00006c000c0c7a17 */ /* 0x000fc80003800200 */
[----:B------:R-:W-:Y:S05]  /*2290*/  @P0 BRA P2, `(.L_x_132) ;  /* 0x000000b000000947 */ /* 0x000fea0001000000 */
[----:B------:R-:W-:Y:S01]  /*22a0*/  IMAD.U32 R55, RZ, RZ, UR11 ;  /* 0x0000000bff377e24 */ /* 0x000fe2000f8e00ff */
[----:B------:R-:W-:Y:S01]  /*22b0*/  MOV R56, R4 ;  /* 0x0000000400387202 */ /* 0x000fe20000000f00 */
[----:B------:R-:W-:Y:S01]  /*22c0*/  IMAD.U32 R7, RZ, RZ, UR11 ;  /* 0x0000000bff077e24 */ /* 0x000fe2000f8e00ff */
[----:B------:R-:W-:Y:S01]  /*22d0*/  MOV R114, 0x2330 ;  /* 0x0000233000727802 */ /* 0x000fe20000000f00 */
[----:B------:R-:W-:Y:S02]  /*22e0*/  IMAD.U32 R54, RZ, RZ, UR10 ;  /* 0x0000000aff367e24 */ /* 0x000fe4000f8e00ff */
[----:B------:R-:W-:Y:S02]  /*22f0*/  IMAD.U32 R6, RZ, RZ, UR10 ;  /* 0x0000000aff067e24 */ /* 0x000fe4000f8e00ff */
[----:B------:R-:W-:Y:S02]  /*2300*/  IMAD.MOV.U32 R57, RZ, RZ, R5 ;  /* 0x000000ffff397224 */ /* 0x000fe400078e0005 */
[----:B------:R-:W-:-:S03]  /*2310*/  IMAD.MOV.U32 R55, RZ, RZ, R7 ;  /* 0x000000ffff377224 */ /* 0x000fc600078e0007 */
[----:B------:R-:W-:Y:S05]  /*2320*/  CALL.REL.NOINC `($extractFeats_gridded$__cuda_sm20_div_f64_slowpath_v2) ;  /* 0x0001a83000007944 */ /* 0x000fea0003c00000 */
[----:B------:R-:W-:Y:S02]  /*2330*/  IMAD.MOV.U32 R6, RZ, RZ, R60 ;  /* 0x000000ffff067224 */ /* 0x000fe400078e003c */
[----:B------:R-:W-:-:S06]  /*2340*/  IMAD.MOV.U32 R7, RZ, RZ, R61 ;  /* 0x000000ffff077224 */ /* 0x000fcc00078e003d */
.L_x_132:
[----:B------:R-:W0:Y:S01]  /*2350*/  F2F.F32.F64 R6, R6 ;  /* 0x0000000600067310 */ /* 0x000e220000301000 */
[----:B------:R-:W-:Y:S01]  /*2360*/  BMOV.32.CLEAR RZ, B0 ;  /* 0x0000000000ff7355 */ /* 0x000fe20000100000 */
[----:B------:R-:W-:Y:S01]  /*2370*/  BSSY B0, `(.L_x_133) ;  /* 0x0000011000007945 */ /* 0x000fe20003800000 */
[----:B0-----:R-:W-:-:S04]  /*2380*/  IADD3 R4, R6, -0xd000000, RZ ;  /* 0xf300000006047810 */ /* 0x001fc80007ffe0ff */
[----:B------:R-:W-:-:S12]  /*2390*/  ISETP.GT.U32.AND P0, PT, R4, 0x727fffff, PT ;  /* 0x727fffff0400780c */ /* 0x000fd80003f04070 */
[----:B------:R-:W-:Y:S05]  /*23a0*/  @!P0 BRA `(.L_x_134) ;  /* 0x0000007000008947 */ /* 0x000fea0003800000 */
[----:B------:R-:W-:Y:S01]  /*23b0*/  BMOV.32.CLEAR RZ, B1 ;  /* 0x0000000001ff7355 */ /* 0x000fe20000100000 */
[----:B------:R-:W-:Y:S01]  /*23c0*/  BSSY B1, `(.L_x_135) ;  /* 0x0000004000017945 */ /* 0x000fe20003800000 */
[----:B------:R-:W-:Y:S01]  /*23d0*/  IMAD.MOV.U32 R55, RZ, RZ, R6 ;  /* 0x000000ffff377224 */ /* 0x000fe200078e0006 */
[----:B------:R-:W-:-:S03]  /*23e0*/  MOV R54, 0x2400 ;  /* 0x0000240000367802 */ /* 0x000fc60000000f00 */
[----:B------:R-:W-:Y:S05]  /*23f0*/  CALL.REL.NOINC `($extractFeats_gridded$__cuda_sm20_sqrt_rn_f32_slowpath) ;  /* 0x0001afc000007944 */ /* 0x000fea0003c00000 */
[----:B------:R-:W-:Y:S05]  /*2400*/  BSYNC B1 ;  /* 0x0000000000017941 */ /* 0x000fea0003800000 */
.L_x_135:
[----:B------:R-:W-:Y:S05]  /*2410*/  BRA `(.L_x_136) ;  /* 0x0000006000007947 */ /* 0x000fea0003800000 */
.L_x_134:
[----:B------:R-:W0:Y:S02]  /*2420*/  MUFU.RSQ R4, R6 ;  /* 0x0000000600047308 */ /* 0x000e240000001400 */
[----:B0-----:R-:W-:Y:S02]  /*2430*/  FMUL.FTZ R62, R6, R4 ;  /* 0x00000004063e7220 */ /* 0x001fe40000410000 */
[----:B------:R-:W-:Y:S02]  /*2440*/  FMUL.FTZ R4, R4, 0.5 ;  /* 0x3f00000004047820 */ /* 0x000fe40000410000 */
[----:B------:R-:W-:-:S04]  /*2450*/  FADD.FTZ R5, -R62, -RZ ;  /* 0x800000ff3e057221 */ /* 0x000fc80000010100 */
[----:B------:R-:W-:-:S04]  /*2460*/  FFMA R5, R62, R5, R6 ;  /* 0x000000053e057223 */ /* 0x000fc80000000006 */
[----:B------:R-:W-:-:S03]  /*2470*/  FFMA R62, R5, R4, R62 ;  /* 0x00000004053e7223 */ /* 0x000fc6000000003e */
.L_x_136:
[----:B------:R-:W-:Y:S05]  /*2480*/  BSYNC B0 ;  /* 0x0000000000007941 */ /* 0x000fea0003800000 */
.L_x_133:
[----:B------:R-:W0:Y:S01]  /*2490*/  MUFU.RCP64H R5, UR11 ;  /* 0x0000000b00057d08 */ /* 0x000e220008001800 */
[----:B------:R-:W-:Y:S01]  /*24a0*/  IMAD.U32 R6, RZ, RZ, UR10 ;  /* 0x0000000aff067e24 */ /* 0x000fe2000f8e00ff */
[----:B------:R-:W1:Y:S01]  /*24b0*/  F2I.TRUNC.NTZ R62, R62 ;  /* 0x0000003e003e7305 */ /* 0x000e62000020f100 */
[----:B------:R-:W-:Y:S01]  /*24c0*/  IMAD.U32 R7, RZ, RZ, UR11 ;  /* 0x0000000bff077e24 */ /* 0x000fe2000f8e00ff */
[----:B------:R-:W-:Y:S01]  /*24d0*/  FSETP.GTU.AND P1, PT, |R3|, 6.4490557925156731238e-37, PT ;  /* 0x035b73330300780b */ /* 0x000fe20003f2c200 */
[----:B------:R-:W-:-:S06]  /*24e0*/  IMAD.MOV.U32 R4, RZ, RZ, 0x1 ;  /* 0x00000001ff047424 */ /* 0x000fcc00078e00ff */
[----:B0-----:R-:W0:-:S08]  /*24f0*/  DFMA R6, R4, -R6, 1 ;  /* 0x3ff000000406742b */ /* 0x001e100000000806 */
[----:B0-----:R-:W0:-:S08]  /*2500*/  DFMA R6, R6, R6, R6 ;  /* 0x000000060606722b */ /* 0x001e100000000006 */
[----:B0-----:R-:W0:-:S08]  /*2510*/  DFMA R8, R4, R6, R4 ;  /* 0x000000060408722b */ /* 0x001e100000000004 */
[----:B0-----:R-:W0:-:S08]  /*2520*/  DMUL R4, R2, R8 ;  /* 0x0000000802047228 */ /* 0x001e100000000000 */
[----:B0-----:R-:W0:-:S08]  /*2530*/  DFMA R6, R4, -UR10, R2 ;  /* 0x8000000a04067c2b */ /* 0x001e100008000002 */
[----:B0-----:R1:W0:Y:S02]  /*2540*/  DFMA R4, R8, R6, R4 ;  /* 0x000000060804722b */ /* 0x0012240000000004 */
[----:B-1----:R-:W-:-:S04]  /*2550*/  SHF.R.S32.HI R6, RZ, 0x1f, R62 ;  /* 0x0000001fff067819 */ /* 0x002fc8000001143e */
[----:B------:R-:W-:-:S03]  /*2560*/  LEA.HI R6, R6, R62, RZ, 0x4 ;  /* 0x0000003e06067211 */ /* 0x000fc600078f20ff */
[----:B0-----:R-:W-:Y:S01]  /*2570*/  FFMA R7, RZ, UR11, R5 ;  /* 0x0000000bff077c23 */ /* 0x001fe20008000005 */
[----:B------:R-:W-:-:S04]  /*2580*/  LOP3.LUT R6, R6, 0xfffffff0, RZ, 0xc0, !PT ;  /* 0xfffffff006067812 */ /* 0x000fc800078ec0ff */
[----:B------:R-:W-:Y:S02]  /*2590*/  FSETP.GT.AND P0, PT, |R7|, 4.8978884574313168671e-40, PT ;  /* 0x000555550700780b */ /* 0x000fe40003f04200 */
[----:B------:R-:W-:-:S10]  /*25a0*/  IMNMX R8, R6, c[0x0][0x1b0], PT ;  /* 0x00006c0006087a17 */ /* 0x000fd40003800200 */
[----:B------:R-:W-:Y:S05]  /*25b0*/  @P0 BRA P1, `(.L_x_137) ;  /* 0x000000b000000947 */ /* 0x000fea0000800000 */
[----:B------:R-:W-:Y:S01]  /*25c0*/  MOV R5, UR11 ;  /* 0x0000000b00057c02 */ /* 0x000fe20008000f00 */
[----:B------:R-:W-:Y:S01]  /*25d0*/  IMAD.U32 R55, RZ, RZ, UR11 ;  /* 0x0000000bff377e24 */ /* 0x000fe2000f8e00ff */
[----:B------:R-:W-:Y:S01]  /*25e0*/  MOV R114, 0x2650 ;  /* 0x0000265000727802 */ /* 0x000fe20000000f00 */
[----:B------:R-:W-:Y:S02]  /*25f0*/  IMAD.U32 R54, RZ, RZ, UR10 ;  /* 0x0000000aff367e24 */ /* 0x000fe4000f8e00ff */
[----:B------:R-:W-:Y:S02]  /*2600*/  IMAD.U32 R4, RZ, RZ, UR10 ;  /* 0x0000000aff047e24 */ /* 0x000fe4000f8e00ff */
[----:B------:R-:W-:Y:S02]  /*2610*/  IMAD.MOV.U32 R56, RZ, RZ, R2 ;  /* 0x000000ffff387224 */ /* 0x000fe400078e0002 */
[----:B------:R-:W-:Y:S02]  /*2620*/  IMAD.MOV.U32 R57, RZ, RZ, R3 ;  /* 0x000000ffff397224 */ /* 0x000fe400078e0003 */
[----:B------:R-:W-:-:S03]  /*2630*/  IMAD.MOV.U32 R55, RZ, RZ, R5 ;  /* 0x000000ffff377224 */ /* 0x000fc600078e0005 */
[----:B------:R-:W-:Y:S05]  /*2640*/  CALL.REL.NOINC `($extractFeats_gridded$__cuda_sm20_div_f64_slowpath_v2) ;  /* 0x0001a51000007944 */ /* 0x000fea0003c00000 */
[----:B------:R-:W-:Y:S02]  /*2650*/  IMAD.MOV.U32 R4, RZ, RZ, R60 ;  /* 0x000000ffff047224 */ /* 0x000fe400078e003c */
[----:B------:R-:W-:-:S05]  /*2660*/  IMAD.MOV.U32 R5, RZ, RZ, R61 ;  /* 0x000000ffff057224 */ /* 0x000fca00078e003d */
.L_x_137:
[----:B------:R-:W-:Y:S01]  /*2670*/  IABS R6, R12 ;  /* 0x0000000c00067213 */ /* 0x000fe20000000000 */
[----:B------:R-:W0:Y:S01]  /*2680*/  F2I.F64.CEIL R4, R4 ;  /* 0x0000000400047311 */ /* 0x000e220000309100 */
[----:B------:R-:W-:-:S04]  /*2690*/  IABS R9, UR5 ;  /* 0x0000000500097c13 */ /* 0x000fc80008000000 */
[----:B------:R-:W1:Y:S01]  /*26a0*/  I2F.RP R2, R6 ;  /* 0x0000000600027306 */ /* 0x000e620000209400 */
[----:B0-----:R-:W-:Y:S01]  /*26b0*/  IMNMX R8, R8, R4, !PT ;  /* 0x0000000408087217 */ /* 0x001fe20007800200 */
[----:B-1----:R-:W0:Y:S02]  /*26c0*/  MUFU.RCP R2, R2 ;  /* 0x0000000200027308 */ /* 0x002e240000001000 */
[----:B0-----:R-:W-:-:S06]  /*26d0*/  IADD3 R2, R2, 0xffffffe, RZ ;  /* 0x0ffffffe02027810 */ /* 0x001fcc0007ffe0ff */
[----:B------:R0:W1:Y:S02]  /*26e0*/  F2I.FTZ.U32.TRUNC.NTZ R3, R2 ;  /* 0x0000000200037305 */ /* 0x000064000021f000 */
[----:B0-----:R-:W-:Y:S02]  /*26f0*/  IMAD.MOV.U32 R2, RZ, RZ, RZ ;  /* 0x000000ffff027224 */ /* 0x001fe400078e00ff */
[----:B-1----:R-:W-:-:S04]  /*2700*/  IMAD.MOV R7, RZ, RZ, -R3 ;  /* 0x000000ffff077224 */ /* 0x002fc800078e0a03 */
[----:B------:R-:W-:-:S04]  /*2710*/  IMAD R7, R7, R6, RZ ;  /* 0x0000000607077224 */ /* 0x000fc800078e02ff */
[----:B------:R-:W-:Y:S01]  /*2720*/  IMAD.HI.U32 R2, R3, R7, R2 ;  /* 0x0000000703027227 */ /* 0x000fe200078e0002 */
[----:B------:R-:W-:-:S03]  /*2730*/  IABS R3, R12 ;  /* 0x0000000c00037213 */ /* 0x000fc60000000000 */
[----:B------:R-:W-:Y:S02]  /*2740*/  IMAD.MOV.U32 R7, RZ, RZ, R9 ;  /* 0x000000ffff077224 */ /* 0x000fe400078e0009 */
[----:B------:R-:W-:Y:S02]  /*2750*/  IMAD.MOV R3, RZ, RZ, -R3 ;  /* 0x000000ffff037224 */ /* 0x000fe400078e0a03 */
[----:B------:R-:W-:-:S06]  /*2760*/  IMAD.HI.U32 R2, R2, R7, RZ ;  /* 0x0000000702027227 */ /* 0x000fcc00078e00ff */
[----:B------:R-:W-:-:S05]  /*2770*/  IMAD R3, R2, R3, R7 ;  /* 0x0000000302037224 */ /* 0x000fca00078e0207 */
[----:B------:R-:W-:-:S12]  /*2780*/  ISETP.GT.U32.AND P1, PT, R6, R3, PT ;  /* 0x000000030600720c */ /* 0x000fd80003f24070 */
[----:B------:R-:W-:Y:S01]  /*2790*/  @!P1 IMAD.IADD R3, R3, 0x1, -R6 ;  /* 0x0000000103039824 */ /* 0x000fe200078e0a06 */
[----:B------:R-:W-:Y:S02]  /*27a0*/  @!P1 IADD3 R2, R2, 0x1, RZ ;  /* 0x0000000102029810 */ /* 0x000fe40007ffe0ff */
[C---:B------:R-:W-:Y:S02]  /*27b0*/  ISETP.NE.AND P1, PT, R12.reuse, RZ, PT ;  /* 0x000000ff0c00720c */ /* 0x040fe40003f25270 */
[----:B------:R-:W-:Y:S02]  /*27c0*/  ISETP.GE.U32.AND P0, PT, R3, R6, PT ;  /* 0x000000060300720c */ /* 0x000fe40003f06070 */
[----:B------:R-:W-:-:S04]  /*27d0*/  LOP3.LUT R3, R12, UR5, RZ, 0x3c, !PT ;  /* 0x000000050c037c12 */ /* 0x000fc8000f8e3cff */
[----:B------:R-:W-:Y:S02]  /*27e0*/  ISETP.GE.AND P2, PT, R3, RZ, PT ;  /* 0x000000ff0300720c */ /* 0x000fe40003f46270 */
[----:B------:R-:W-:-:S04]  /*27f0*/  IADD3 R3, R71, -R12, RZ ;  /* 0x8000000c47037210 */ /* 0x000fc80007ffe0ff */
[----:B------:R-:W-:Y:S02]  /*2800*/  @P0 IADD3 R2, R2, 0x1, RZ ;  /* 0x0000000102020810 */ /* 0x000fe40007ffe0ff */
[----:B------:R-:W-:-:S04]  /*2810*/  IABS R3, R3 ;  /* 0x0000000300037213 */ /* 0x000fc80000000000 */
[----:B------:R-:W-:-:S05]  /*2820*/  @!P2 IMAD.MOV R2, RZ, RZ, -R2 ;  /* 0x000000ffff02a224 */ /* 0x000fca00078e0a02 */
[----:B------:R-:W-:-:S04]  /*2830*/  @!P1 LOP3.LUT R2, RZ, R12, RZ, 0x33, !PT ;  /* 0x0000000cff029212 */ /* 0x000fc800078e33ff */
[----:B------:R-:W-:-:S05]  /*2840*/  IMNMX R2, R2, c[0x0][0x1b4], PT ;  /* 0x00006d0002027a17 */ /* 0x000fca0003800200 */
[----:B------:R-:W-:-:S05]  /*2850*/  IMAD.IADD R4, R8, 0x1, -R2 ;  /* 0x0000000108047824 */ /* 0x000fca00078e0a02 */
[----:B------:R-:W-:-:S04]  /*2860*/  IABS R4, R4 ;  /* 0x0000000400047213 */ /* 0x000fc80000000000 */
[----:B------:R-:W-:-:S04]  /*2870*/  ISETP.GT.AND P0, PT, R3, R4, PT ;  /* 0x000000040300720c */ /* 0x000fc80003f04270 */
[----:B------:R-:W-:Y:S02]  /*2880*/  SEL R72, R8, R12, P0 ;  /* 0x0000000c08487207 */ /* 0x000fe40000000000 */
[----:B------:R-:W-:-:S02]  /*2890*/  SEL R71, R2, R71, P0 ;  /* 0x0000004702477207 */ /* 0x000fc40000000000 */
.L_x_125:
[----:B------:R-:W-:Y:S02]  /*28a0*/  IMAD.MOV.U32 R4, RZ, RZ, c[0x0][0x1b4] ;  /* 0x00006d00ff047624 */ /* 0x000fe400078e00ff */
[----:B------:R-:W-:-:S03]  /*28b0*/  IMAD.MOV.U32 R73, RZ, RZ, RZ ;  /* 0x000000ffff497224 */ /* 0x000fc600078e00ff */
[----:B------:R-:W-:-:S12]  /*28c0*/  ISETP.LT.AND P0, PT, R4, c[0x0][0x1a4], PT ;  /* 0x0000690004007a0c */ /* 0x000fd80003f01270 */
[----:B------:R-:W-:Y:S05]  /*28d0*/  @!P0 BRA `(.L_x_138) ;  /* 0x000001a000008947 */ /* 0x000fea0003800000 */
[----:B------:R-:W-:Y:S02]  /*28e0*/  IABS R5, c[0x0][0x1b4] ;  /* 0x00006d0000057a13 */ /* 0x000fe40000000000 */
[----:B------:R-:W-:-:S04]  /*28f0*/  IADD3 R4, -R4, c[0x0][0x1a4], RZ ;  /* 0x0000690004047a10 */ /* 0x000fc80007ffe1ff */
[----:B------:R-:W0:Y:S01]  /*2900*/  I2F.RP R2, R5 ;  /* 0x0000000500027306 */ /* 0x000e220000209400 */
[----:B------:R-:W-:Y:S02]  /*2910*/  IABS R7, R4 ;  /* 0x0000000400077213 */ /* 0x000fe40000000000 */
[----:B------:R-:W-:-:S04]  /*2920*/  LOP3.LUT R4, R4, c[0x0][0x1b4], RZ, 0x3c, !PT ;  /* 0x00006d0004047a12 */ /* 0x000fc800078e3cff */
[----:B------:R-:W-:Y:S01]  /*2930*/  ISETP.GE.AND P2, PT, R4, RZ, PT ;  /* 0x000000ff0400720c */ /* 0x000fe20003f46270 */
[----:B0-----:R-:W0:Y:S02]  /*2940*/  MUFU.RCP R2, R2 ;  /* 0x0000000200027308 */ /* 0x001e240000001000 */
[----:B0-----:R-:W-:-:S06]  /*2950*/  IADD3 R2, R2, 0xffffffe, RZ ;  /* 0x0ffffffe02027810 */ /* 0x001fcc0007ffe0ff */
[----:B------:R0:W1:Y:S02]  /*2960*/  F2I.FTZ.U32.TRUNC.NTZ R3, R2 ;  /* 0x0000000200037305 */ /* 0x000064000021f000 */
[----:B0-----:R-:W-:Y:S02]  /*2970*/  IMAD.MOV.U32 R2, RZ, RZ, RZ ;  /* 0x000000ffff027224 */ /* 0x001fe400078e00ff */
[----:B-1----:R-:W-:-:S04]  /*2980*/  IMAD.MOV R6, RZ, RZ, -R3 ;  /* 0x000000ffff067224 */ /* 0x002fc800078e0a03 */
[----:B------:R-:W-:-:S04]  /*2990*/  IMAD R6, R6, R5, RZ ;  /* 0x0000000506067224 */ /* 0x000fc800078e02ff */
[----:B------:R-:W-:-:S04]  /*29a0*/  IMAD.HI.U32 R2, R3, R6, R2 ;  /* 0x0000000603027227 */ /* 0x000fc800078e0002 */
[----:B------:R-:W-:-:S04]  /*29b0*/  IMAD.MOV.U32 R3, RZ, RZ, R7 ;  /* 0x000000ffff037224 */ /* 0x000fc800078e0007 */
[----:B------:R-:W-:-:S06]  /*29c0*/  IMAD.HI.U32 R2, R2, R3, RZ ;  /* 0x0000000302027227 */ /* 0x000fcc00078e00ff */
[----:B------:R-:W-:-:S04]  /*29d0*/  IMAD.MOV R6, RZ, RZ, -R2 ;  /* 0x000000ffff067224 */ /* 0x000fc800078e0a02 */
[----:B------:R-:W-:-:S05]  /*29e0*/  IMAD R3, R5, R6, R3 ;  /* 0x0000000605037224 */ /* 0x000fca00078e0203 */
[----:B------:R-:W-:-:S12]  /*29f0*/  ISETP.GT.U32.AND P1, PT, R5, R3, PT ;  /* 0x000000030500720c */ /* 0x000fd80003f24070 */
[----:B------:R-:W-:Y:S01]  /*2a00*/  @!P1 IMAD.IADD R3, R3, 0x1, -R5 ;  /* 0x0000000103039824 */ /* 0x000fe200078e0a05 */
[----:B------:R-:W-:Y:S02]  /*2a10*/  @!P1 IADD3 R2, R2, 0x1, RZ ;  /* 0x0000000102029810 */ /* 0x000fe40007ffe0ff */
[----:B------:R-:W-:Y:S02]  /*2a20*/  ISETP.NE.AND P1, PT, RZ, c[0x0][0x1b4], PT ;  /* 0x00006d00ff007a0c */ /* 0x000fe40003f25270 */
[----:B------:R-:W-:-:S12]  /*2a30*/  ISETP.GE.U32.AND P0, PT, R3, R5, PT ;  /* 0x000000050300720c */ /* 0x000fd80003f06070 */
[----:B------:R-:W-:-:S05]  /*2a40*/  @P0 IADD3 R2, R2, 0x1, RZ ;  /* 0x0000000102020810 */ /* 0x000fca0007ffe0ff */
[----:B------:R-:W-:-:S05]  /*2a50*/  @!P2 IMAD.MOV R2, RZ, RZ, -R2 ;  /* 0x000000ffff02a224 */ /* 0x000fca00078e0a02 */
[----:B------:R-:W-:-:S04]  /*2a60*/  @!P1 LOP3.LUT R2, RZ, c[0x0][0x1b4], RZ, 0x33, !PT ;  /* 0x00006d00ff029a12 */ /* 0x000fc800078e33ff */
[----:B------:R-:W-:-:S05]  /*2a70*/  IADD3 R73, R2, 0x1, RZ ;  /* 0x0000000102497810 */ /* 0x000fca0007ffe0ff */
.L_x_138:
[----:B------:R-:W-:Y:S01]  /*2a80*/  ULDC UR5, c[0x0][0xc] ;  /* 0x0000030000057ab9 */ /* 0x000fe20000000800 */
[----:B------:R-:W0:Y:S01]  /*2a90*/  I2F R2, R73 ;  /* 0x0000004900027306 */ /* 0x000e220000201400 */
[----:B------:R-:W-:Y:S01]  /*2aa0*/  ULDC UR7, c[0x0][0x1c8] ;  /* 0x0000720000077ab9 */ /* 0x000fe20000000800 */
[----:B------:R-:W-:Y:S01]  /*2ab0*/  IMNMX R72, R72, c[0x0][0x1d8], PT ;  /* 0x0000760048487a17 */ /* 0x000fe20003800200 */
[----:B------:R-:W-:Y:S01]  /*2ac0*/  UIADD3 UR5, UR5, UR7, URZ ;  /* 0x0000000705057290 */ /* 0x000fe2000fffe03f */
[----:B------:R-:W-:Y:S01]  /*2ad0*/  IMNMX R71, R71, c[0x0][0x1dc], PT ;  /* 0x0000770047477a17 */ /* 0x000fe20003800200 */
[----:B------:R-:W-:Y:S01]  /*2ae0*/  BMOV.32.CLEAR RZ, B3 ;  /* 0x0000000003ff7355 */ /* 0x000fe20000100000 */
[----:B------:R-:W-:Y:S01]  /*2af0*/  BSSY B3, `(.L_x_139) ;  /* 0x0000008000037945 */ /* 0x000fe20003800000 */
[----:B------:R-:W-:Y:S01]  /*2b00*/  IMAD.MOV.U32 R70, RZ, RZ, RZ ;  /* 0x000000ffff467224 */ /* 0x000fe200078e00ff */
[----:B------:R-:W-:Y:S01]  /*2b10*/  MOV R28, 0x2b70 ;  /* 0x00002b70001c7802 */ /* 0x000fe20000000f00 */
[----:B------:R-:W-:-:S02]  /*2b20*/  IMAD R69, R72, R71, RZ ;  /* 0x0000004748457224 */ /* 0x000fc400078e02ff */
[----:B------:R-:W-:Y:S01]  /*2b30*/  IMAD.MOV R68, RZ, RZ, -R72 ;  /* 0x000000ffff447224 */ /* 0x000fe200078e0a48 */
[----:B------:R-:W1:Y:S01]  /*2b40*/  I2F R21, UR5 ;  /* 0x0000000500157d06 */ /* 0x000e620008201400 */
[----:B0-----:R-:W-:-:S03]  /*2b50*/  MOV R18, R2 ;  /* 0x0000000200127202 */ /* 0x001fc60000000f00 */
[----:B-1----:R-:W-:Y:S05]  /*2b60*/  CALL.REL.NOINC `($extractFeats_gridded$__cuda_sm3x_div_rn_noftz_f32) ;  /* 0x0001a9a000007944 */ /* 0x002fea0003c00000 */
[----:B------:R-:W-:Y:S05]  /*2b70*/  BSYNC B3 ;  /* 0x0000000000037941 */ /* 0x000fea0003800000 */
.L_x_139:
[----:B------:R-:W0:Y:S01]  /*2b80*/  I2F R21, c[0x0][0x1c8] ;  /* 0x0000720000157b06 */ /* 0x000e220000201400 */
[----:B------:R-:W-:Y:S01]  /*2b90*/  BMOV.32.CLEAR RZ, B3 ;  /* 0x0000000003ff7355 */ /* 0x000fe20000100000 */
[----:B------:R-:W-:Y:S01]  /*2ba0*/  BSSY B3, `(.L_x_140) ;  /* 0x0000005000037945 */ /* 0x000fe20003800000 */
[----:B------:R-:W-:Y:S01]  /*2bb0*/  IMAD.MOV.U32 R67, RZ, RZ, R17 ;  /* 0x000000ffff437224 */ /* 0x000fe200078e0011 */
[----:B------:R-:W-:Y:S01]  /*2bc0*/  MOV R28, 0x2bf0 ;  /* 0x00002bf0001c7802 */ /* 0x000fe20000000f00 */
[----:B------:R-:W-:-:S03]  /*2bd0*/  IMAD.MOV.U32 R18, RZ, RZ, R2 ;  /* 0x000000ffff127224 */ /* 0x000fc600078e0002 */
[----:B0-----:R-:W-:Y:S05]  /*2be0*/  CALL.REL.NOINC `($extractFeats_gridded$__cuda_sm3x_div_rn_noftz_f32) ;  /* 0x0001a92000007944 */ /* 0x001fea0003c00000 */
[----:B------:R-:W-:Y:S05]  /*2bf0*/  BSYNC B3 ;  /* 0x0000000000037941 */ /* 0x000fea0003800000 */
.L_x_140:
[----:B------:R-:W0:Y:S01]  /*2c00*/  S2R R66, SR_CTAID.X ;  /* 0x0000000000427919 */ /* 0x000e220000002500 */
[----:B------:R-:W1:Y:S01]  /*2c10*/  I2F.U32 R43, c[0x0][0x0] ;  /* 0x00000000002b7b06 */ /* 0x000e620000201000 */
[----:B------:R-:W-:Y:S01]  /*2c20*/  IMAD.MOV.U32 R27, RZ, RZ, 0x4 ;  /* 0x00000004ff1b7424 */ /* 0x000fe200078e00ff */
[----:B------:R-:W-:Y:S01]  /*2c30*/  ISETP.NE.AND P6, PT, RZ, c[0x0][0x1e0], PT ;  /* 0x00007800ff007a0c */ /* 0x000fe20003fc5270 */
[----:B------:R-:W-:Y:S01]  /*2c40*/  IMAD.MOV.U32 R65, RZ, RZ, R17 ;  /* 0x000000ffff417224 */ /* 0x000fe200078e0011 */
[----:B------:R-:W-:Y:S01]  /*2c50*/  ISETP.NE.AND P2, PT, RZ, c[0x0][0x1bc], PT ;  /* 0x00006f00ff007a0c */ /* 0x000fe20003f45270 */
[----:B------:R-:W-:Y:S01]  /*2c60*/  IMAD.U32 R64, RZ, RZ, UR4 ;  /* 0x00000004ff407e24 */ /* 0x000fe2000f8e00ff */
[----:B------:R-:W-:Y:S01]  /*2c70*/  IADD3 R76, R1, 0x50, RZ ;  /* 0x00000050014c7810 */ /* 0x000fe20007ffe0ff */
[--C-:B------:R-:W-:Y:S01]  /*2c80*/  IMAD.MOV.U32 R42, RZ, RZ, R72.reuse ;  /* 0x000000ffff2a7224 */ /* 0x100fe200078e0048 */
[----:B------:R-:W-:Y:S01]  /*2c90*/  ULDC UR7, c[0x0][0x20] ;  /* 0x0000080000077ab9 */ /* 0x000fe20000000800 */
[----:B------:R-:W-:Y:S01]  /*2ca0*/  IMAD.MOV.U32 R25, RZ, RZ, c[0x0][0x1a0] ;  /* 0x00006800ff197624 */ /* 0x000fe200078e00ff */
[----:B------:R-:W-:Y:S01]  /*2cb0*/  UIADD3 UR8, UR8, UR7, URZ ;  /* 0x0000000708087290 */ /* 0x000fe2000fffe03f */
[----:B------:R-:W-:-:S02]  /*2cc0*/  IMAD.MOV.U32 R109, RZ, RZ, R72 ;  /* 0x000000ffff6d7224 */ /* 0x000fc400078e0048 */
[----:B------:R-:W-:Y:S02]  /*2cd0*/  IMAD.MOV.U32 R2, RZ, RZ, R72 ;  /* 0x000000ffff027224 */ /* 0x000fe400078e0048 */
[----:B0-----:R-:W-:-:S04]  /*2ce0*/  IMAD R26, R66, c[0x0][0x0], R75 ;  /* 0x00000000421a7a24 */ /* 0x001fc800078e024b */
[----:B-1----:R-:W-:-:S05]  /*2cf0*/  IMAD.WIDE.U32 R26, R26, R27, c[0x0][0x198] ;  /* 0x000066001a1a7625 */ /* 0x002fca00078e001b */
.L_x_670:
[----:B------:R-:W-:Y:S01]  /*2d00*/  BMOV.32.CLEAR RZ, B5 ;  /* 0x0000000005ff7355 */ /* 0x000fe20000100000 */
[----:B----45:R-:W-:Y:S02]  /*2d10*/  BSSY B5, `(.L_x_141) ;  /* 0x000199e000057945 */ /* 0x030fe40003800000 */
.L_x_665:
[----:B------:R0:W1:Y:S01]  /*2d20*/  I2F R21, R71 ;  /* 0x0000004700157306 */ /* 0x0000620000201400 */
[----:B------:R-:W-:Y:S01]  /*2d30*/  BMOV.32.CLEAR RZ, B3 ;  /* 0x0000000003ff7355 */ /* 0x000fe20000100000 */
[----:B------:R-:W-:Y:S01]  /*2d40*/  BSSY B3, `(.L_x_142) ;  /* 0x0000140000037945 */ /* 0x000fe20003800000 */
[----:B----45:R-:W-:Y:S05]  /*2d50*/  @!P6 BRA `(.L_x_143) ;  /* 0x00000ae00000e947 */ /* 0x030fea0003800000 */
[----:B------:R-:W-:Y:S01]  /*2d60*/  IMAD.IADD R10, R109, 0x1, R42 ;  /* 0x000000016d0a7824 */ /* 0x000fe200078e022a */
[----:B------:R-:W-:Y:S01]  /*2d70*/  BMOV.32.CLEAR RZ, B4 ;  /* 0x0000000004ff7355 */ /* 0x000fe20000100000 */
[----:B------:R-:W-:Y:S01]  /*2d80*/  BSSY B4, `(.L_x_144) ;  /* 0x0000007000047945 */ /* 0x000fe20003800000 */
[----:B------:R-:W-:Y:S01]  /*2d90*/  MOV R18, R43 ;  /* 0x0000002b00127202 */ /* 0x000fe20000000f00 */
[----:B------:R-:W-:Y:S01]  /*2da0*/  IMAD.IADD R11, R10, 0x1, -R2 ;  /* 0x000000010a0b7824 */ /* 0x000fe200078e0a02 */
[----:B------:R-:W-:-:S05]  /*2db0*/  MOV R28, 0x2df0 ;  /* 0x00002df0001c7802 */ /* 0x000fca0000000f00 */
[----:B------:R-:W2:Y:S02]  /*2dc0*/  I2F R2, R11 ;  /* 0x0000000b00027306 */ /* 0x000ea40000201400 */
[----:B-12---:R-:W-:-:S03]  /*2dd0*/  FMUL R21, R21, R2 ;  /* 0x0000000215157220 */ /* 0x006fc60000400000 */
[----:B0-----:R-:W-:Y:S05]  /*2de0*/  CALL.REL.NOINC `($extractFeats_gridded$__cuda_sm3x_div_rn_noftz_f32) ;  /* 0x0001a72000007944 */ /* 0x001fea0003c00000 */
[----:B------:R-:W-:Y:S05]  /*2df0*/  BSYNC B4 ;  /* 0x0000000000047941 */ /* 0x000fea0003800000 */
.L_x_144:
[----:B------:R-:W0:Y:S01]  /*2e00*/  FRND.CEIL R20, R17 ;  /* 0x0000001100147307 */ /* 0x000e220000209000 */
[----:B------:R-:W-:Y:S01]  /*2e10*/  BMOV.32.CLEAR RZ, B0 ;  /* 0x0000000000ff7355 */ /* 0x000fe20000100000 */
[----:B------:R-:W-:Y:S01]  /*2e20*/  BSSY B0, `(.L_x_145) ;  /* 0x00000a0000007945 */ /* 0x000fe20003800000 */
[----:B0-----:R-:W-:-:S12]  /*2e30*/  FSETP.GT.AND P0, PT, R20, RZ, PT ;  /* 0x000000ff1400720b */ /* 0x001fd80003f04000 */
[----:B------:R-:W-:Y:S05]  /*2e40*/  @!P0 BRA `(.L_x_146) ;  /* 0x000009d000008947 */ /* 0x000fea0003800000 */
[----:B------:R-:W-:Y:S01]  /*2e50*/  IADD3 R2, R64, -UR4, RZ ;  /* 0x8000000440027c10 */ /* 0x000fe2000fffe0ff */
[----:B------:R-:W-:Y:S01]  /*2e60*/  IMAD.IADD R3, R109, 0x1, -R11 ;  /* 0x000000016d037824 */ /* 0x000fe200078e0a0b */
[----:B------:R-:W-:Y:S01]  /*2e70*/  IADD3 R22, -R11, R10, R68 ;  /* 0x0000000a0b167210 */ /* 0x000fe20007ffe144 */
[C---:B------:R-:W-:Y:S02]  /*2e80*/  IMAD R21, R71.reuse, R11, RZ ;  /* 0x0000000b47157224 */ /* 0x040fe400078e02ff */
[----:B------:R-:W-:Y:S02]  /*2e90*/  IMAD R23, R71, R3, R2 ;  /* 0x0000000347177224 */ /* 0x000fe400078e0202 */
[----:B------:R-:W-:-:S04]  /*2ea0*/  IMAD.MOV.U32 R12, RZ, RZ, RZ ;  /* 0x000000ffff0c7224 */ /* 0x000fc800078e00ff */
.L_x_149:
[C---:B------:R-:W-:Y:S01]  /*2eb0*/  IMAD R24, R12.reuse, c[0x0][0x0], R75 ;  /* 0x000000000c187a24 */ /* 0x040fe200078e024b */
[----:B------:R-:W-:Y:S01]  /*2ec0*/  IADD3 R12, R12, 0x1, RZ ;  /* 0x000000010c0c7810 */ /* 0x000fe20007ffe0ff */
[----:B------:R-:W-:Y:S01]  /*2ed0*/  BMOV.32.CLEAR RZ, B1 ;  /* 0x0000000001ff7355 */ /* 0x000fe20000100000 */
[----:B------:R-:W-:Y:S02]  /*2ee0*/  BSSY B1, `(.L_x_147) ;  /* 0x0000092000017945 */ /* 0x000fe40003800000 */
[----:B------:R-:W-:-:S02]  /*2ef0*/  ISETP.GE.AND P1, PT, R24, R21, PT ;  /* 0x000000151800720c */ /* 0x000fc40003f26270 */
[----:B0-----:R-:W0:Y:S02]  /*2f00*/  I2F R2, R12 ;  /* 0x0000000c00027306 */ /* 0x001e240000201400 */
[----:B0-----:R-:W-:-:S08]  /*2f10*/  FSETP.GT.AND P0, PT, R20, R2, PT ;  /* 0x000000021400720b */ /* 0x001fd00003f04000 */
[----:B------:R-:W-:Y:S05]  /*2f20*/  @P1 BRA `(.L_x_148) ;  /* 0x000008d000001947 */ /* 0x000fea0003800000 */
[----:B------:R-:W-:Y:S01]  /*2f30*/  IABS R16, R71 ;  /* 0x0000004700107213 */ /* 0x000fe20000000000 */
[----:B------:R-:W-:Y:S01]  /*2f40*/  IMAD.MOV.U32 R10, RZ, RZ, RZ ;  /* 0x000000ffff0a7224 */ /* 0x000fe200078e00ff */
[----:B------:R-:W-:Y:S01]  /*2f50*/  IABS R15, R73 ;  /* 0x00000049000f7213 */ /* 0x000fe20000000000 */
[----:B------:R-:W-:Y:S01]  /*2f60*/  ULDC UR7, c[0x0][0x1c8] ;  /* 0x0000720000077ab9 */ /* 0x000fe20000000800 */
[----:B------:R-:W-:Y:S01]  /*2f70*/  IADD3 R13, R66, c[0x0][0x1c8], RZ ;  /* 0x00007200420d7a10 */ /* 0x000fe20007ffe0ff */
[----:B------:R-:W-:Y:S01]  /*2f80*/  UIMAD UR7, UR6, UR7, URZ ;  /* 0x00000007060772a4 */ /* 0x000fe2000f8e023f */
[----:B------:R-:W0:Y:S01]  /*2f90*/  I2F.RP R3, R16 ;  /* 0x0000001000037306 */ /* 0x000e220000209400 */
[----:B------:R-:W-:Y:S01]  /*2fa0*/  IABS R17, R24 ;  /* 0x0000001800117213 */ /* 0x000fe20000000000 */
[----:B------:R-:W1:Y:S01]  /*2fb0*/  I2F.RP R2, R15 ;  /* 0x0000000f00027306 */ /* 0x000e620000209400 */
[----:B------:R-:W-:Y:S01]  /*2fc0*/  IABS R19, c[0x0][0x1b0] ;  /* 0x00006c0000137a13 */ /* 0x000fe20000000000 */
[----:B0-----:R-:W0:Y:S01]  /*2fd0*/  MUFU.RCP R3, R3 ;  /* 0x0000000300037308 */ /* 0x001e220000001000 */
[----:B-1----:R-:W1:Y:S01]  /*2fe0*/  MUFU.RCP R2, R2 ;  /* 0x0000000200027308 */ /* 0x002e620000001000 */
[----:B0-----:R-:W-:-:S02]  /*2ff0*/  IADD3 R3, R3, 0xffffffe, RZ ;  /* 0x0ffffffe03037810 */ /* 0x001fc40007ffe0ff */
[----:B-1----:R-:W-:-:S04]  /*3000*/  IADD3 R2, R2, 0xffffffe, RZ ;  /* 0x0ffffffe02027810 */ /* 0x002fc80007ffe0ff */
[----:B------:R0:W1:Y:S02]  /*3010*/  F2I.FTZ.U32.TRUNC.NTZ R11, R3 ;  /* 0x00000003000b7305 */ /* 0x000064000021f000 */
[----:B0-----:R1:W0:Y:S02]  /*3020*/  F2I.FTZ.U32.TRUNC.NTZ R3, R2 ;  /* 0x0000000200037305 */ /* 0x001224000021f000 */
[----:B-1----:R-:W-:-:S04]  /*3030*/  IMAD.MOV R2, RZ, RZ, -R11 ;  /* 0x000000ffff027224 */ /* 0x002fc800078e0a0b */
[----:B------:R-:W-:Y:S02]  /*3040*/  IMAD R2, R2, R16, RZ ;  /* 0x0000001002027224 */ /* 0x000fe400078e02ff */
[----:B0-----:R-:W-:Y:S02]  /*3050*/  IMAD.MOV R14, RZ, RZ, -R3 ;  /* 0x000000ffff0e7224 */ /* 0x001fe400078e0a03 */
[----:B------:R-:W-:Y:S01]  /*3060*/  IMAD.HI.U32 R10, R11, R2, R10 ;  /* 0x000000020b0a7227 */ /* 0x000fe200078e000a */
[----:B------:R-:W-:-:S03]  /*3070*/  IABS R11, R73 ;  /* 0x00000049000b7213 */ /* 0x000fc60000000000 */
[----:B------:R-:W-:Y:S02]  /*3080*/  IMAD R14, R14, R15, RZ ;  /* 0x0000000f0e0e7224 */ /* 0x000fe400078e02ff */
[----:B------:R-:W-:Y:S02]  /*3090*/  IMAD.MOV.U32 R2, RZ, RZ, RZ ;  /* 0x000000ffff027224 */ /* 0x000fe400078e00ff */
[----:B------:R-:W-:Y:S02]  /*30a0*/  IMAD.MOV R11, RZ, RZ, -R11 ;  /* 0x000000ffff0b7224 */ /* 0x000fe400078e0a0b */
[----:B------:R-:W-:Y:S01]  /*30b0*/  IMAD.HI.U32 R2, R3, R14, R2 ;  /* 0x0000000e03027227 */ /* 0x000fe200078e0002 */
[----:B------:R-:W-:Y:S02]  /*30c0*/  IABS R3, R13 ;  /* 0x0000000d00037213 */ /* 0x000fe40000000000 */
[----:B------:R-:W-:Y:S01]  /*30d0*/  IABS R14, R71 ;  /* 0x00000047000e7213 */ /* 0x000fe20000000000 */
[----:B------:R-:W-:-:S04]  /*30e0*/  IMAD.HI.U32 R10, R10, R17, RZ ;  /* 0x000000110a0a7227 */ /* 0x000fc800078e00ff */
[----:B------:R-:W-:-:S04]  /*30f0*/  IMAD.HI.U32 R2, R2, R3, RZ ;  /* 0x0000000302027227 */ /* 0x000fc800078e00ff */
[----:B------:R-:W-:Y:S02]  /*3100*/  IMAD.MOV R18, RZ, RZ, -R14 ;  /* 0x000000ffff127224 */ /* 0x000fe400078e0a0e */
[----:B------:R-:W0:Y:S01]  /*3110*/  I2F.RP R14, R19 ;  /* 0x00000013000e7306 */ /* 0x000e220000209400 */
[----:B------:R-:W-:Y:S02]  /*3120*/  IMAD R3, R2, R11, R3 ;  /* 0x0000000b02037224 */ /* 0x000fe400078e0203 */
[----:B------:R-:W-:-:S03]  /*3130*/  IMAD R11, R10, R18, R17 ;  /* 0x000000120a0b7224 */ /* 0x000fc600078e0211 */
[----:B------:R-:W-:Y:S02]  /*3140*/  ISETP.GT.U32.AND P1, PT, R15, R3, PT ;  /* 0x000000030f00720c */ /* 0x000fe40003f24070 */
[----:B------:R-:W-:Y:S01]  /*3150*/  ISETP.GT.U32.AND P4, PT, R16, R11, PT ;  /* 0x0000000b1000720c */ /* 0x000fe20003f84070 */
[----:B0-----:R-:W0:Y:S09]  /*3160*/  MUFU.RCP R14, R14 ;  /* 0x0000000e000e7308 */ /* 0x001e320000001000 */
[----:B------:R-:W-:Y:S01]  /*3170*/  @!P1 IMAD.IADD R3, R3, 0x1, -R15 ;  /* 0x0000000103039824 */ /* 0x000fe200078e0a0f */
[----:B------:R-:W-:Y:S01]  /*3180*/  @!P1 IADD3 R2, R2, 0x1, RZ ;  /* 0x0000000102029810 */ /* 0x000fe20007ffe0ff */
[----:B------:R-:W-:Y:S01]  /*3190*/  @!P4 IMAD.IADD R11, R11, 0x1, -R16 ;  /* 0x000000010b0bc824 */ /* 0x000fe200078e0a10 */
[----:B------:R-:W-:-:S02]  /*31a0*/  @!P4 IADD3 R10, R10, 0x1, RZ ;  /* 0x000000010a0ac810 */ /* 0x000fc40007ffe0ff */
[----:B------:R-:W-:Y:S02]  /*31b0*/  ISETP.GE.U32.AND P4, PT, R3, R15, PT ;  /* 0x0000000f0300720c */ /* 0x000fe40003f86070 */
[----:B------:R-:W-:Y:S02]  /*31c0*/  ISETP.GE.U32.AND P5, PT, R11, R16, PT ;  /* 0x000000100b00720c */ /* 0x000fe40003fa6070 */
[----:B------:R-:W-:Y:S02]  /*31d0*/  LOP3.LUT R3, R13, R73, RZ, 0x3c, !PT ;  /* 0x000000490d037212 */ /* 0x000fe400078e3cff */
[----:B------:R-:W-:Y:S02]  /*31e0*/  LOP3.LUT R11, R24, R71, RZ, 0x3c, !PT ;  /* 0x00000047180b7212 */ /* 0x000fe400078e3cff */
[----:B------:R-:W-:Y:S02]  /*31f0*/  ISETP.GE.AND P1, PT, R3, RZ, PT ;  /* 0x000000ff0300720c */ /* 0x000fe40003f26270 */
[----:B0-----:R-:W-:-:S02]  /*3200*/  IADD3 R14, R14, 0xffffffe, RZ ;  /* 0x0ffffffe0e0e7810 */ /* 0x001fc40007ffe0ff */
[----:B------:R-:W-:Y:S02]  /*3210*/  @P4 IADD3 R2, R2, 0x1, RZ ;  /* 0x0000000102024810 */ /* 0x000fe40007ffe0ff */
[----:B------:R-:W-:Y:S02]  /*3220*/  @P5 IADD3 R10, R10, 0x1, RZ ;  /* 0x000000010a0a5810 */ /* 0x000fe40007ffe0ff */
[----:B------:R0:W1:Y:S01]  /*3230*/  F2I.FTZ.U32.TRUNC.NTZ R3, R14 ;  /* 0x0000000e00037305 */ /* 0x000062000021f000 */
[----:B------:R-:W-:Y:S02]  /*3240*/  ISETP.GE.AND P4, PT, R11, RZ, PT ;  /* 0x000000ff0b00720c */ /* 0x000fe40003f86270 */
[----:B------:R-:W-:Y:S01]  /*3250*/  ISETP.NE.AND P5, PT, R73, RZ, PT ;  /* 0x000000ff4900720c */ /* 0x000fe20003fa5270 */
[----:B0-----:R-:W-:-:S05]  /*3260*/  IMAD.MOV.U32 R14, RZ, RZ, R2 ;  /* 0x000000ffff0e7224 */ /* 0x001fca00078e0002 */
[----:B------:R-:W-:-:S04]  /*3270*/  @!P1 IADD3 R14, -R14, RZ, RZ ;  /* 0x000000ff0e0e9210 */ /* 0x000fc80007ffe1ff */
[----:B------:R-:W-:Y:S01]  /*3280*/  @!P4 IMAD.MOV R10, RZ, RZ, -R10 ;  /* 0x000000ffff0ac224 */ /* 0x000fe200078e0a0a */
[----:B------:R-:W-:Y:S02]  /*3290*/  ISETP.NE.AND P1, PT, R71, RZ, PT ;  /* 0x000000ff4700720c */ /* 0x000fe40003f25270 */
[----:B------:R-:W-:Y:S01]  /*32a0*/  @!P5 LOP3.LUT R14, RZ, R73, RZ, 0x33, !PT ;  /* 0x00000049ff0ed212 */ /* 0x000fe200078e33ff */
[----:B-1----:R-:W-:-:S04]  /*32b0*/  IMAD.MOV R11, RZ, RZ, -R3 ;  /* 0x000000ffff0b7224 */ /* 0x002fc800078e0a03 */
[----:B------:R-:W-:Y:S02]  /*32c0*/  IMAD R2, R14, c[0x0][0x1b0], R22 ;  /* 0x00006c000e027a24 */ /* 0x000fe400078e0216 */
[----:B------:R-:W-:-:S03]  /*32d0*/  IMAD R11, R11, R19, RZ ;  /* 0x000000130b0b7224 */ /* 0x000fc600078e02ff */
[----:B------:R-:W-:-:S05]  /*32e0*/  @!P1 LOP3.LUT R10, RZ, R71, RZ, 0x33, !PT ;  /* 0x00000047ff0a9212 */ /* 0x000fca00078e33ff */
[----:B------:R-:W-:Y:S02]  /*32f0*/  IMAD.IADD R15, R2, 0x1, R10 ;  /* 0x00000001020f7824 */ /* 0x000fe400078e020a */
[----:B------:R-:W-:-:S03]  /*3300*/  IMAD.MOV.U32 R2, RZ, RZ, RZ ;  /* 0x000000ffff027224 */ /* 0x000fc600078e00ff */
[----:B------:R-:W-:Y:S01]  /*3310*/  IABS R16, R15 ;  /* 0x0000000f00107213 */ /* 0x000fe20000000000 */
[----:B------:R-:W-:-:S04]  /*3320*/  IMAD.HI.U32 R2, R3, R11, R2 ;  /* 0x0000000b03027227 */ /* 0x000fc800078e0002 */
[----:B------:R-:W-:-:S04]  /*3330*/  IMAD.MOV.U32 R3, RZ, RZ, R16 ;  /* 0x000000ffff037224 */ /* 0x000fc800078e0010 */
[----:B------:R-:W-:-:S06]  /*3340*/  IMAD.HI.U32 R2, R2, R3, RZ ;  /* 0x0000000302027227 */ /* 0x000fcc00078e00ff */
[----:B------:R-:W-:-:S04]  /*3350*/  IMAD.MOV R11, RZ, RZ, -R2 ;  /* 0x000000ffff0b7224 */ /* 0x000fc800078e0a02 */
[----:B------:R-:W-:Y:S02]  /*3360*/  IMAD R3, R19, R11, R3 ;  /* 0x0000000b13037224 */ /* 0x000fe400078e0203 */
[----:B------:R-:W-:-:S03]  /*3370*/  IMAD.MOV R11, RZ, RZ, -R14 ;  /* 0x000000ffff0b7224 */ /* 0x000fc600078e0a0e */
[----:B------:R-:W-:Y:S01]  /*3380*/  ISETP.GT.U32.AND P5, PT, R19, R3, PT ;  /* 0x000000031300720c */ /* 0x000fe20003fa4070 */
[----:B------:R-:W-:-:S04]  /*3390*/  IMAD R13, R73, R11, R13 ;  /* 0x0000000b490d7224 */ /* 0x000fc800078e020d */
[----:B------:R-:W-:-:S07]  /*33a0*/  IMAD R13, R13, c[0x0][0x1b4], R70 ;  /* 0x00006d000d0d7a24 */ /* 0x000fce00078e0246 */
[----:B------:R-:W-:Y:S01]  /*33b0*/  @!P5 IMAD.IADD R3, R3, 0x1, -R19 ;  /* 0x000000010303d824 */ /* 0x000fe200078e0a13 */
[----:B------:R-:W-:Y:S02]  /*33c0*/  @!P5 IADD3 R2, R2, 0x1, RZ ;  /* 0x000000010202d810 */ /* 0x000fe40007ffe0ff */
[----:B------:R-:W-:Y:S02]  /*33d0*/  ISETP.NE.AND P5, PT, RZ, c[0x0][0x1b0], PT ;  /* 0x00006c00ff007a0c */ /* 0x000fe40003fa5270 */
[----:B------:R-:W-:Y:S02]  /*33e0*/  ISETP.GE.U32.AND P1, PT, R3, R19, PT ;  /* 0x000000130300720c */ /* 0x000fe40003f26070 */
[----:B------:R-:W-:-:S04]  /*33f0*/  LOP3.LUT R3, R15, c[0x0][0x1b0], RZ, 0x3c, !PT ;  /* 0x00006c000f037a12 */ /* 0x000fc800078e3cff */
[----:B------:R-:W-:Y:S02]  /*3400*/  ISETP.GE.AND P4, PT, R3, RZ, PT ;  /* 0x000000ff0300720c */ /* 0x000fe40003f86270 */
[----:B------:R-:W0:Y:S04]  /*3410*/  FRND.CEIL R3, R65 ;  /* 0x0000004100037307 */ /* 0x000e280000209000 */
[----:B------:R-:W-:-:S05]  /*3420*/  @P1 IADD3 R2, R2, 0x1, RZ ;  /* 0x0000000102021810 */ /* 0x000fca0007ffe0ff */
[----:B------:R-:W-:Y:S02]  /*3430*/  IMAD.MOV.U32 R16, RZ, RZ, R2 ;  /* 0x000000ffff107224 */ /* 0x000fe400078e0002 */
[----:B------:R-:W1:Y:S02]  /*3440*/  FRND.CEIL R2, R67 ;  /* 0x0000004300027307 */ /* 0x000e640000209000 */
[----:B------:R-:W-:Y:S02]  /*3450*/  @!P4 IMAD.MOV R16, RZ, RZ, -R16 ;  /* 0x000000ffff10c224 */ /* 0x000fe400078e0a10 */
[----:B0-----:R-:W-:-:S03]  /*3460*/  FADD R3, R3, -1 ;  /* 0xbf80000003037421 */ /* 0x001fc60000000000 */
[----:B------:R-:W-:-:S06]  /*3470*/  @!P5 LOP3.LUT R16, RZ, c[0x0][0x1b0], RZ, 0x33, !PT ;  /* 0x00006c00ff10da12 */ /* 0x000fcc00078e33ff */
[----:B------:R-:W0:Y:S01]  /*3480*/  I2F R17, R16 ;  /* 0x0000001000117306 */ /* 0x000e220000201400 */
[----:B-1----:R-:W-:-:S05]  /*3490*/  FADD R2, R2, -1 ;  /* 0xbf80000002027421 */ /* 0x002fca0000000000 */
[-C--:B0-----:R-:W-:Y:S01]  /*34a0*/  FSETP.NEU.AND P1, PT, R2, R17.reuse, PT ;  /* 0x000000110200720b */ /* 0x081fe20003f2d000 */
[----:B------:R-:W-:Y:S01]  /*34b0*/  IMAD.MOV R2, RZ, RZ, -R10 ;  /* 0x000000ffff027224 */ /* 0x000fe200078e0a0a */
[----:B------:R-:W-:-:S03]  /*34c0*/  FSETP.NEU.AND P4, PT, R3, R17, PT ;  /* 0x000000110300720b */ /* 0x000fc60003f8d000 */
[----:B------:R-:W-:-:S05]  /*34d0*/  IMAD R2, R71, R2, R24 ;  /* 0x0000000247027224 */ /* 0x000fca00078e0218 */
[----:B------:R-:W-:Y:S02]  /*34e0*/  IADD3 R2, R13, R2, RZ ;  /* 0x000000020d027210 */ /* 0x000fe40007ffe0ff */
[--C-:B------:R-:W-:Y:S02]  /*34f0*/  @!P1 IMAD.MOV R11, RZ, RZ, -R16.reuse ;  /* 0x000000ffff0b9224 */ /* 0x100fe400078e0a10 */
[C---:B------:R-:W-:Y:S01]  /*3500*/  @!P4 IADD3 R10, R15.reuse, 0x1, RZ ;  /* 0x000000010f0ac810 */ /* 0x040fe20007ffe0ff */
[----:B------:R-:W-:Y:S02]  /*3510*/  @!P4 IMAD.MOV R13, RZ, RZ, -R16 ;  /* 0x000000ffff0dc224 */ /* 0x000fe400078e0a10 */
[----:B------:R-:W-:Y:S02]  /*3520*/  IMAD R14, R15, c[0x0][0x1a4], R2 ;  /* 0x000069000f0e7a24 */ /* 0x000fe400078e0202 */
[----:B------:R-:W-:Y:S02]  /*3530*/  @!P1 IMAD R3, R11, c[0x0][0x1b0], R15 ;  /* 0x00006c000b039a24 */ /* 0x000fe400078e020f */
[----:B------:R-:W-:-:S02]  /*3540*/  @!P1 IMAD R2, R73, R11, UR5 ;  /* 0x0000000549029e24 */ /* 0x000fc4000f8e020b */
[----:B------:R-:W-:Y:S02]  /*3550*/  @!P4 IMAD R11, R13, c[0x0][0x1b0], R10 ;  /* 0x00006c000d0bca24 */ /* 0x000fe400078e020a */
[----:B------:R-:W-:Y:S02]  /*3560*/  @!P4 IMAD R10, R16, R73, RZ ;  /* 0x00000049100ac224 */ /* 0x000fe400078e02ff */
[----:B------:R-:W-:Y:S02]  /*3570*/  IMAD.MOV R15, RZ, RZ, -R3 ;  /* 0x000000ffff0f7224 */ /* 0x000fe400078e0a03 */
[----:B------:R-:W-:Y:S01]  /*3580*/  @!P1 IMAD.MOV.U32 R13, RZ, RZ, c[0x0][0x1b4] ;  /* 0x00006d00ff0d9624 */ /* 0x000fe200078e00ff */
[----:B------:R-:W-:Y:S01]  /*3590*/  @!P4 IADD3 R3, -R10, c[0x0][0x1c8], RZ ;  /* 0x000072000a03ca10 */ /* 0x000fe20007ffe1ff */
[----:B------:R-:W-:Y:S02]  /*35a0*/  @!P1 IMAD.MOV R2, RZ, RZ, -R2 ;  /* 0x000000ffff029224 */ /* 0x000fe400078e0a02 */
[----:B------:R-:W-:-:S02]  /*35b0*/  @!P4 IMAD R11, R11, c[0x0][0x1b4], RZ ;  /* 0x00006d000b0bca24 */ /* 0x000fc400078e02ff */
[----:B------:R-:W-:Y:S02]  /*35c0*/  @!P1 IMAD R2, R2, R13, c[0x0][0x1a4] ;  /* 0x0000690002029624 */ /* 0x000fe400078e020d */
[----:B------:R-:W-:Y:S02]  /*35d0*/  IMAD.U32 R13, RZ, RZ, UR7 ;  /* 0x00000007ff0d7e24 */ /* 0x000fe4000f8e00ff */
[----:B------:R-:W-:Y:S02]  /*35e0*/  @!P4 IMAD R3, R3, R11, RZ ;  /* 0x0000000b0303c224 */ /* 0x000fe400078e02ff */
[----:B------:R-:W-:Y:S02]  /*35f0*/  @!P1 IMAD R14, R15, R2, R14 ;  /* 0x000000020f0e9224 */ /* 0x000fe400078e020e */
[----:B------:R-:W-:-:S04]  /*3600*/  @!P4 IMAD R13, R10, UR6, R3 ;  /* 0x000000060a0dcc24 */ /* 0x000fc8000f8e0203 */
[----:B------:R-:W-:-:S05]  /*3610*/  IMAD.IADD R3, R14, 0x1, -R13 ;  /* 0x000000010e037824 */ /* 0x000fca00078e0a0d */
[----:B------:R-:W-:-:S04]  /*3620*/  SHF.R.S64 R2, RZ, 0x1e, R3 ;  /* 0x0000001eff027819 */ /* 0x000fc80000001003 */
[----:B------:R-:W-:-:S04]  /*3630*/  IADD3 R2, P1, R2, c[0x0][0x168], RZ ;  /* 0x00005a0002027a10 */ /* 0x000fc80007f3e0ff */
[----:B------:R-:W-:-:S08]  /*3640*/  LEA.HI.X.SX32 R3, R3, c[0x0][0x16c], 0x2, P1 ;  /* 0x00005b0003037a11 */ /* 0x000fd000008f16ff */
[----:B------:R0:W2:Y:S01]  /*3650*/  LDG.E.SYS R14, [R2] ;  /* 0x00000000020e7381 */ /* 0x0000a200001ee900 */
[----:B------:R-:W-:Y:S01]  /*3660*/  IABS R11, R69 ;  /* 0x00000045000b7213 */ /* 0x000fe20000000000 */
[----:B------:R-:W-:-:S05]  /*3670*/  IMAD.IADD R10, R23, 0x1, R24 ;  /* 0x00000001170a7824 */ /* 0x000fca00078e0218 */
[----:B------:R-:W-:Y:S01]  /*3680*/  IABS R15, R10 ;  /* 0x0000000a000f7213 */ /* 0x000fe20000000000 */
[----:B0-----:R-:W0:Y:S01]  /*3690*/  I2F.RP R2, R11 ;  /* 0x0000000b00027306 */ /* 0x001e220000209400 */
[----:B------:R-:W-:Y:S01]  /*36a0*/  ISETP.GE.AND P4, PT, R10, RZ, PT ;  /* 0x000000ff0a00720c */ /* 0x000fe20003f86270 */
[----:B0-----:R-:W0:Y:S02]  /*36b0*/  MUFU.RCP R2, R2 ;  /* 0x0000000200027308 */ /* 0x001e240000001000 */
[----:B0-----:R-:W-:-:S06]  /*36c0*/  IADD3 R2, R2, 0xffffffe, RZ ;  /* 0x0ffffffe02027810 */ /* 0x001fcc0007ffe0ff */
[----:B------:R0:W1:Y:S02]  /*36d0*/  F2I.FTZ.U32.TRUNC.NTZ R3, R2 ;  /* 0x0000000200037305 */ /* 0x000064000021f000 */
[----:B0-----:R-:W-:Y:S02]  /*36e0*/  IMAD.MOV.U32 R2, RZ, RZ, RZ ;  /* 0x000000ffff027224 */ /* 0x001fe400078e00ff */
[----:B-1----:R-:W-:-:S04]  /*36f0*/  IMAD.MOV R13, RZ, RZ, -R3 ;  /* 0x000000ffff0d7224 */ /* 0x002fc800078e0a03 */
[----:B------:R-:W-:-:S04]  /*3700*/  IMAD R13, R13, R11, RZ ;  /* 0x0000000b0d0d7224 */ /* 0x000fc800078e02ff */
[----:B------:R-:W-:Y:S01]  /*3710*/  IMAD.HI.U32 R2, R3, R13, R2 ;  /* 0x0000000d03027227 */ /* 0x000fe200078e0002 */
[----:B------:R-:W-:-:S03]  /*3720*/  IABS R13, R69 ;  /* 0x00000045000d7213 */ /* 0x000fc60000000000 */
[----:B------:R-:W-:Y:S01]  /*3730*/  IMAD.MOV.U32 R3, RZ, RZ, R15 ;  /* 0x000000ffff037224 */ /* 0x000fe200078e000f */
[----:B------:R-:W-:-:S03]  /*3740*/  IADD3 R13, RZ, -R13, RZ ;  /* 0x8000000dff0d7210 */ /* 0x000fc60007ffe0ff */
[----:B------:R-:W-:-:S06]  /*3750*/  IMAD.HI.U32 R2, R2, R3, RZ ;  /* 0x0000000302027227 */ /* 0x000fcc00078e00ff */
[----:B------:R-:W-:-:S05]  /*3760*/  IMAD R2, R2, R13, R3 ;  /* 0x0000000d02027224 */ /* 0x000fca00078e0203 */
[----:B------:R-:W-:-:S12]  /*3770*/  ISETP.GT.U32.AND P1, PT, R11, R2, PT ;  /* 0x000000020b00720c */ /* 0x000fd80003f24070 */
[----:B------:R-:W-:-:S05]  /*3780*/  @!P1 IMAD.IADD R2, R2, 0x1, -R11 ;  /* 0x0000000102029824 */ /* 0x000fca00078e0a0b */
[----:B------:R-:W-:-:S12]  /*3790*/  ISETP.GT.U32.AND P1, PT, R11, R2, PT ;  /* 0x000000020b00720c */ /* 0x000fd80003f24070 */
[----:B------:R-:W-:Y:S01]  /*37a0*/  @!P1 IMAD.IADD R2, R2, 0x1, -R11 ;  /* 0x0000000102029824 */ /* 0x000fe200078e0a0b */
[----:B------:R-:W-:-:S03]  /*37b0*/  ISETP.NE.AND P1, PT, R69, RZ, PT ;  /* 0x000000ff4500720c */ /* 0x000fc60003f25270 */
[----:B------:R-:W-:-:S09]  /*37c0*/  @!P4 IMAD.MOV R2, RZ, RZ, -R2 ;  /* 0x000000ffff02c224 */ /* 0x000fd200078e0a02 */
[----:B------:R-:W-:-:S04]  /*37d0*/  @!P1 LOP3.LUT R2, RZ, R69, RZ, 0x33, !PT ;  /* 0x00000045ff029212 */ /* 0x000fc800078e33ff */
[----:B------:R-:W-:-:S08]  /*37e0*/  IADD3 R2, R2, UR4, RZ ;  /* 0x0000000402027c10 */ /* 0x000fd0000fffe0ff */
[----:B--2---:R0:W-:Y:S02]  /*37f0*/  STS [R2.X4], R14 ;  /* 0x0000000e02007388 */ /* 0x0041e40000004800 */
.L_x_148:
[----:B------:R-:W-:Y:S05]  /*3800*/  BSYNC B1 ;  /* 0x0000000000017941 */ /* 0x000fea0003800000 */
.L_x_147:
[----:B------:R-:W-:Y:S05]  /*3810*/  @P0 BRA `(.L_x_149) ;  /* 0xfffff69000000947 */ /* 0x000fea000383ffff */
.L_x_146:
[----:B------:R-:W-:Y:S05]  /*3820*/  BSYNC B0 ;  /* 0x0000000000007941 */ /* 0x000fea0003800000 */
.L_x_145:
[----:B------:R-:W-:Y:S05]  /*3830*/  BRA `(.L_x_150) ;  /* 0x0000090000007947 */ /* 0x000fea0003800000 */
.L_x_143:
[----:B------:R-:W2:Y:S01]  /*3840*/  I2F R2, R109 ;  /* 0x0000006d00027306 */ /* 0x000ea20000201400 */
[----:B------:R-:W-:Y:S01]  /*3850*/  BMOV.32.CLEAR RZ, B4 ;  /* 0x0000000004ff7355 */ /* 0x000fe20000100000 */
[----:B------:R-:W-:Y:S01]  /*3860*/  BSSY B4, `(.L_x_151) ;  /* 0x0000005000047945 */ /* 0x000fe20003800000 */
[----:B------:R-:W-:Y:S01]  /*3870*/  IMAD.MOV.U32 R18, RZ, RZ, R43 ;  /* 0x000000ffff127224 */ /* 0x000fe200078e002b */
[----:B------:R-:W-:Y:S01]  /*3880*/  MOV R28, 0x38b0 ;  /* 0x000038b0001c7802 */ /* 0x000fe20000000f00 */
[----:B-12---:R-:W-:-:S03]  /*3890*/  FMUL R21, R21, R2 ;  /* 0x0000000215157220 */ /* 0x006fc60000400000 */
[----:B0-----:R-:W-:Y:S05]  /*38a0*/  CALL.REL.NOINC `($extractFeats_gridded$__cuda_sm3x_div_rn_noftz_f32) ;  /* 0x00019c6000007944 */ /* 0x001fea0003c00000 */
[----:B------:R-:W-:Y:S05]  /*38b0*/  BSYNC B4 ;  /* 0x0000000000047941 */ /* 0x000fea0003800000 */
.L_x_151:
[----:B------:R-:W0:Y:S02]  /*38c0*/  FRND.CEIL R20, R17 ;  /* 0x0000001100147307 */ /* 0x000e240000209000 */
[----:B0-----:R-:W-:-:S12]  /*38d0*/  FSETP.GT.AND P0, PT, R20, RZ, PT ;  /* 0x000000ff1400720b */ /* 0x001fd80003f04000 */
[----:B------:R-:W-:Y:S05]  /*38e0*/  @!P0 BRA `(.L_x_150) ;  /* 0x0000085000008947 */ /* 0x000fea0003800000 */
[----:B------:R-:W-:Y:S02]  /*38f0*/  IMAD R15, R71, R109, RZ ;  /* 0x0000006d470f7224 */ /* 0x000fe400078e02ff */
[----:B------:R-:W-:Y:S02]  /*3900*/  IMAD.IADD R16, R42, 0x1, R68 ;  /* 0x000000012a107824 */ /* 0x000fe400078e0244 */
[----:B------:R-:W-:-:S04]  /*3910*/  IMAD.MOV.U32 R12, RZ, RZ, RZ ;  /* 0x000000ffff0c7224 */ /* 0x000fc800078e00ff */
.L_x_154:
[C---:B------:R-:W-:Y:S01]  /*3920*/  IMAD R17, R12.reuse, c[0x0][0x0], R75 ;  /* 0x000000000c117a24 */ /* 0x040fe200078e024b */
[----:B------:R-:W-:Y:S01]  /*3930*/  IADD3 R12, R12, 0x1, RZ ;  /* 0x000000010c0c7810 */ /* 0x000fe20007ffe0ff */
[----:B------:R-:W-:Y:S01]  /*3940*/  BMOV.32.CLEAR RZ, B0 ;  /* 0x0000000000ff7355 */ /* 0x000fe20000100000 */
[----:B------:R-:W-:Y:S02]  /*3950*/  BSSY B0, `(.L_x_152) ;  /* 0x000007d000007945 */ /* 0x000fe40003800000 */
[----:B------:R-:W-:Y:S02]  /*3960*/  ISETP.GE.AND P1, PT, R17, R15, PT ;  /* 0x0000000f1100720c */ /* 0x000fe40003f26270 */
        /* <DEDUP_REMOVED lines=10> */
[----:B------:R-:W-:Y:S01]  /*3a10*/  IABS R22, c[0x0][0x1b0] ;  /* 0x00006c0000167a13 */ /* 0x000fe20000000000 */
[----:B------:R-:W1:Y:S05]  /*3a20*/  I2F.RP R2, R13 ;  /* 0x0000000d00027306 */ /* 0x000e6a0000209400 */
[----:B------:R-:W2:Y:S01]  /*3a30*/  I2F.RP R23, R22 ;  /* 0x0000001600177306 */ /* 0x000ea20000209400 */
[----:B0-----:R-:W0:Y:S01]  /*3a40*/  MUFU.RCP R3, R3 ;  /* 0x0000000300037308 */ /* 0x001e220000001000 */
[----:B-1----:R-:W1:Y:S01]  /*3a50*/  MUFU.RCP R2, R2 ;  /* 0x0000000200027308 */ /* 0x002e620000001000 */
[----:B--2---:R-:W2:Y:S01]  /*3a60*/  MUFU.RCP R23, R23 ;  /* 0x0000001700177308 */ /* 0x004ea20000001000 */
[----:B0-----:R-:W-:-:S02]  /*3a70*/  IADD3 R3, R3, 0xffffffe, RZ ;  /* 0x0ffffffe03037810 */ /* 0x001fc40007ffe0ff */
[----:B-1----:R-:W-:-:S04]  /*3a80*/  IADD3 R2, R2, 0xffffffe, RZ ;  /* 0x0ffffffe02027810 */ /* 0x002fc80007ffe0ff */
[----:B------:R0:W1:Y:S01]  /*3a90*/  F2I.FTZ.U32.TRUNC.NTZ R11, R3 ;  /* 0x00000003000b7305 */ /* 0x000062000021f000 */
[----:B--2---:R-:W-:Y:S01]  /*3aa0*/  IADD3 R23, R23, 0xffffffe, RZ ;  /* 0x0ffffffe17177810 */ /* 0x004fe20007ffe0ff */
[----:B0-----:R1:W0:Y:S02]  /*3ab0*/  F2I.FTZ.U32.TRUNC.NTZ R3, R2 ;  /* 0x0000000200037305 */ /* 0x001224000021f000 */
[----:B-1----:R-:W-:-:S04]  /*3ac0*/  IMAD.MOV R2, RZ, RZ, -R11 ;  /* 0x000000ffff027224 */ /* 0x002fc800078e0a0b */
[----:B------:R-:W-:Y:S02]  /*3ad0*/  IMAD R2, R2, R19, RZ ;  /* 0x0000001302027224 */ /* 0x000fe400078e02ff */
[----:B0-----:R-:W-:Y:S02]  /*3ae0*/  IMAD.MOV R18, RZ, RZ, -R3 ;  /* 0x000000ffff127224 */ /* 0x001fe400078e0a03 */
[----:B------:R-:W-:Y:S01]  /*3af0*/  IMAD.HI.U32 R21, R11, R2, R10 ;  /* 0x000000020b157227 */ /* 0x000fe200078e000a */
[----:B------:R-:W-:Y:S02]  /*3b00*/  IABS R10, R14 ;  /* 0x0000000e000a7213 */ /* 0x000fe40000000000 */
[----:B------:R-:W-:Y:S01]  /*3b10*/  IABS R11, R71 ;  /* 0x00000047000b7213 */ /* 0x000fe20000000000 */
[----:B------:R-:W-:Y:S02]  /*3b20*/  IMAD R18, R18, R13, RZ ;  /* 0x0000000d12127224 */ /* 0x000fe400078e02ff */
[----:B------:R-:W-:Y:S01]  /*3b30*/  IMAD.MOV.U32 R2, RZ, RZ, RZ ;  /* 0x000000ffff027224 */ /* 0x000fe200078e00ff */
[----:B------:R-:W-:-:S03]  /*3b40*/  IADD3 R24, RZ, -R11, RZ ;  /* 0x8000000bff187210 */ /* 0x000fc60007ffe0ff */
[----:B------:R-:W-:Y:S01]  /*3b50*/  IMAD.HI.U32 R18, R3, R18, R2 ;  /* 0x0000001203127227 */ /* 0x000fe200078e0002 */
[----:B------:R-:W-:Y:S02]  /*3b60*/  IABS R2, R73 ;  /* 0x0000004900027213 */ /* 0x000fe40000000000 */
[----:B------:R-:W-:-:S03]  /*3b70*/  IABS R3, R17 ;  /* 0x0000001100037213 */ /* 0x000fc60000000000 */
[----:B------:R-:W-:Y:S02]  /*3b80*/  IMAD.MOV R2, RZ, RZ, -R2 ;  /* 0x000000ffff027224 */ /* 0x000fe400078e0a02 */
[----:B------:R-:W-:-:S04]  /*3b90*/  IMAD.HI.U32 R18, R18, R10, RZ ;  /* 0x0000000a12127227 */ /* 0x000fc800078e00ff */
[----:B------:R-:W-:Y:S02]  /*3ba0*/  IMAD.MOV.U32 R11, RZ, RZ, R2 ;  /* 0x000000ffff0b7224 */ /* 0x000fe400078e0002 */
[----:B------:R-:W-:-:S04]  /*3bb0*/  IMAD.HI.U32 R2, R21, R3, RZ ;  /* 0x0000000315027227 */ /* 0x000fc800078e00ff */
[----:B------:R-:W-:Y:S02]  /*3bc0*/  IMAD.MOV.U32 R21, RZ, RZ, R24 ;  /* 0x000000ffff157224 */ /* 0x000fe400078e0018 */
[----:B------:R-:W-:Y:S02]  /*3bd0*/  IMAD R10, R18, R11, R10 ;  /* 0x0000000b120a7224 */ /* 0x000fe400078e020a */
[----:B------:R-:W-:Y:S02]  /*3be0*/  IMAD R3, R2, R21, R3 ;  /* 0x0000001502037224 */ /* 0x000fe400078e0203 */
[----:B------:R-:W0:Y:S01]  /*3bf0*/  FRND.CEIL R21, R65 ;  /* 0x0000004100157307 */ /* 0x000e220000209000 */
[----:B------:R-:W-:Y:S02]  /*3c00*/  ISETP.GT.U32.AND P5, PT, R13, R10, PT ;  /* 0x0000000a0d00720c */ /* 0x000fe40003fa4070 */
[----:B------:R-:W-:-:S10]  /*3c10*/  ISETP.GT.U32.AND P1, PT, R19, R3, PT ;  /* 0x000000031300720c */ /* 0x000fd40003f24070 */
[----:B------:R-:W-:Y:S01]  /*3c20*/  @!P5 IMAD.IADD R10, R10, 0x1, -R13 ;  /* 0x000000010a0ad824 */ /* 0x000fe200078e0a0d */
[----:B------:R-:W-:Y:S01]  /*3c30*/  @!P5 IADD3 R18, R18, 0x1, RZ ;  /* 0x000000011212d810 */ /* 0x000fe20007ffe0ff */
[----:B------:R-:W-:Y:S01]  /*3c40*/  @!P1 IMAD.IADD R3, R3, 0x1, -R19 ;  /* 0x0000000103039824 */ /* 0x000fe200078e0a13 */
[----:B------:R-:W-:Y:S01]  /*3c50*/  @!P1 IADD3 R2, R2, 0x1, RZ ;  /* 0x0000000102029810 */ /* 0x000fe20007ffe0ff */
[----:B0-----:R-:W-:Y:S01]  /*3c60*/  FADD R21, R21, -1 ;  /* 0xbf80000015157421 */ /* 0x001fe20000000000 */
[----:B------:R-:W-:Y:S02]  /*3c70*/  ISETP.GE.U32.AND P1, PT, R10, R13, PT ;  /* 0x0000000d0a00720c */ /* 0x000fe40003f26070 */
[----:B------:R-:W-:Y:S02]  /*3c80*/  ISETP.GE.U32.AND P4, PT, R3, R19, PT ;  /* 0x000000130300720c */ /* 0x000fe40003f86070 */
[----:B------:R-:W-:Y:S02]  /*3c90*/  LOP3.LUT R3, R14, R73, RZ, 0x3c, !PT ;  /* 0x000000490e037212 */ /* 0x000fe400078e3cff */
[----:B------:R-:W-:-:S02]  /*3ca0*/  LOP3.LUT R10, R17, R71, RZ, 0x3c, !PT ;  /* 0x00000047110a7212 */ /* 0x000fc400078e3cff */
[----:B------:R-:W-:Y:S02]  /*3cb0*/  ISETP.GE.AND P5, PT, R3, RZ, PT ;  /* 0x000000ff0300720c */ /* 0x000fe40003fa6270 */
[----:B------:R-:W0:Y:S02]  /*3cc0*/  F2I.FTZ.U32.TRUNC.NTZ R3, R23 ;  /* 0x0000001700037305 */ /* 0x000e24000021f000 */
[----:B------:R-:W-:Y:S02]  /*3cd0*/  @P1 IADD3 R18, R18, 0x1, RZ ;  /* 0x0000000112121810 */ /* 0x000fe40007ffe0ff */
[----:B------:R-:W-:Y:S02]  /*3ce0*/  @P4 IADD3 R2, R2, 0x1, RZ ;  /* 0x0000000102024810 */ /* 0x000fe40007ffe0ff */
[----:B------:R-:W-:Y:S01]  /*3cf0*/  ISETP.GE.AND P1, PT, R10, RZ, PT ;  /* 0x000000ff0a00720c */ /* 0x000fe20003f26270 */
[----:B------:R-:W-:Y:S01]  /*3d00*/  IMAD.MOV.U32 R13, RZ, RZ, R18 ;  /* 0x000000ffff0d7224 */ /* 0x000fe200078e0012 */
[----:B------:R-:W-:Y:S01]  /*3d10*/  ISETP.NE.AND P4, PT, R73, RZ, PT ;  /* 0x000000ff4900720c */ /* 0x000fe20003f85270 */
[----:B------:R-:W-:-:S02]  /*3d20*/  IMAD.MOV.U32 R10, RZ, RZ, R2 ;  /* 0x000000ffff0a7224 */ /* 0x000fc400078e0002 */
[----:B------:R-:W-:Y:S01]  /*3d30*/  @!P5 IMAD.MOV R13, RZ, RZ, -R13 ;  /* 0x000000ffff0dd224 */ /* 0x000fe200078e0a0d */
[----:B------:R-:W-:Y:S01]  /*3d40*/  ISETP.NE.AND P5, PT, R71, RZ, PT ;  /* 0x000000ff4700720c */ /* 0x000fe20003fa5270 */
[----:B0-----:R-:W-:-:S05]  /*3d50*/  IMAD.MOV R11, RZ, RZ, -R3 ;  /* 0x000000ffff0b7224 */ /* 0x001fca00078e0a03 */
[----:B------:R-:W-:Y:S02]  /*3d60*/  @!P1 IMAD.MOV R10, RZ, RZ, -R10 ;  /* 0x000000ffff0a9224 */ /* 0x000fe400078e0a0a */
[----:B------:R-:W-:Y:S01]  /*3d70*/  @!P4 LOP3.LUT R13, RZ, R73, RZ, 0x33, !PT ;  /* 0x00000049ff0dc212 */ /* 0x000fe200078e33ff */
[----:B------:R-:W-:-:S03]  /*3d80*/  IMAD R11, R11, R22, RZ ;  /* 0x000000160b0b7224 */ /* 0x000fc600078e02ff */
[----:B------:R-:W-:Y:S01]  /*3d90*/  @!P5 LOP3.LUT R10, RZ, R71, RZ, 0x33, !PT ;  /* 0x00000047ff0ad212 */ /* 0x000fe200078e33ff */
[----:B------:R-:W-:-:S04]  /*3da0*/  IMAD R2, R13, c[0x0][0x1b0], R16 ;  /* 0x00006c000d027a24 */ /* 0x000fc800078e0210 */
[----:B------:R-:W-:Y:S02]  /*3db0*/  IMAD.IADD R18, R2, 0x1, R10 ;  /* 0x0000000102127824 */ /* 0x000fe400078e020a */
[----:B------:R-:W-:-:S03]  /*3dc0*/  IMAD.MOV.U32 R2, RZ, RZ, RZ ;  /* 0x000000ffff027224 */ /* 0x000fc600078e00ff */
[----:B------:R-:W-:Y:S01]  /*3dd0*/  IABS R19, R18 ;  /* 0x0000001200137213 */ /* 0x000fe20000000000 */
[----:B------:R-:W-:-:S03]  /*3de0*/  IMAD.HI.U32 R2, R3, R11, R2 ;  /* 0x0000000b03027227 */ /* 0x000fc600078e0002 */
[----:B------:R-:W-:-:S05]  /*3df0*/  MOV R3, R19 ;  /* 0x0000001300037202 */ /* 0x000fca0000000f00 */
[----:B------:R-:W-:-:S06]  /*3e00*/  IMAD.HI.U32 R2, R2, R3, RZ ;  /* 0x0000000302027227 */ /* 0x000fcc00078e00ff */
[----:B------:R-:W-:-:S04]  /*3e10*/  IMAD.MOV R11, RZ, RZ, -R2 ;  /* 0x000000ffff0b7224 */ /* 0x000fc800078e0a02 */
        /* <DEDUP_REMOVED lines=8> */
[----:B------:R-:W-:-:S05]  /*3ea0*/  @P4 IADD3 R2, R2, 0x1, RZ ;  /* 0x0000000102024810 */ /* 0x000fca0007ffe0ff */
[----:B------:R-:W-:Y:S02]  /*3eb0*/  IMAD.MOV.U32 R19, RZ, RZ, R2 ;  /* 0x000000ffff137224 */ /* 0x000fe400078e0002 */
[----:B------:R-:W0:Y:S02]  /*3ec0*/  FRND.CEIL R2, R67 ;  /* 0x0000004300027307 */ /* 0x000e240000209000 */
[----:B------:R-:W-:-:S05]  /*3ed0*/  @!P1 IMAD.MOV R19, RZ, RZ, -R19 ;  /* 0x000000ffff139224 */ /* 0x000fca00078e0a13 */
[----:B------:R-:W-:-:S06]  /*3ee0*/  @!P5 LOP3.LUT R19, RZ, c[0x0][0x1b0], RZ, 0x33, !PT ;  /* 0x00006c00ff13da12 */ /* 0x000fcc00078e33ff */
[----:B------:R-:W1:Y:S01]  /*3ef0*/  I2F R11, R19 ;  /* 0x00000013000b7306 */ /* 0x000e620000201400 */
[----:B0-----:R-:W-:Y:S02]  /*3f00*/  FADD R3, R2, -1 ;  /* 0xbf80000002037421 */ /* 0x001fe40000000000 */
[----:B------:R-:W-:-:S04]  /*3f10*/  IMAD.MOV R2, RZ, RZ, -R13 ;  /* 0x000000ffff027224 */ /* 0x000fc800078e0a0d */
[----:B------:R-:W-:-:S04]  /*3f20*/  IMAD R2, R73, R2, R14 ;  /* 0x0000000249027224 */ /* 0x000fc800078e020e */
[----:B------:R-:W-:Y:S01]  /*3f30*/  IMAD R2, R2, c[0x0][0x1b4], R70 ;  /* 0x00006d0002027a24 */ /* 0x000fe200078e0246 */
[-C--:B-1----:R-:W-:Y:S01]  /*3f40*/  FSETP.NEU.AND P1, PT, R3, R11.reuse, PT ;  /* 0x0000000b0300720b */ /* 0x082fe20003f2d000 */
[----:B------:R-:W-:Y:S01]  /*3f50*/  IMAD.MOV R3, RZ, RZ, -R10 ;  /* 0x000000ffff037224 */ /* 0x000fe200078e0a0a */
[----:B------:R-:W-:-:S03]  /*3f60*/  FSETP.NEU.AND P4, PT, R21, R11, PT ;  /* 0x0000000b1500720b */ /* 0x000fc60003f8d000 */
[----:B------:R-:W-:-:S04]  /*3f70*/  IMAD R3, R71, R3, R17 ;  /* 0x0000000347037224 */ /* 0x000fc800078e0211 */
[----:B------:R-:W-:-:S03]  /*3f80*/  IMAD.IADD R2, R2, 0x1, R3 ;  /* 0x0000000102027824 */ /* 0x000fc600078e0203 */
[--C-:B------:R-:W-:Y:S02]  /*3f90*/  @!P1 IMAD.MOV R11, RZ, RZ, -R19.reuse ;  /* 0x000000ffff0b9224 */ /* 0x100fe400078e0a13 */
[C---:B------:R-:W-:Y:S01]  /*3fa0*/  @!P4 IADD3 R10, R18.reuse, 0x1, RZ ;  /* 0x00000001120ac810 */ /* 0x040fe20007ffe0ff */
[----:B------:R-:W-:Y:S02]  /*3fb0*/  @!P4 IMAD.MOV R13, RZ, RZ, -R19 ;  /* 0x000000ffff0dc224 */ /* 0x000fe400078e0a13 */
[----:B------:R-:W-:Y:S02]  /*3fc0*/  IMAD R14, R18, c[0x0][0x1a4], R2 ;  /* 0x00006900120e7a24 */ /* 0x000fe400078e0202 */
[----:B------:R-:W-:Y:S02]  /*3fd0*/  @!P1 IMAD R3, R11, c[0x0][0x1b0], R18 ;  /* 0x00006c000b039a24 */ /* 0x000fe400078e0212 */
[----:B------:R-:W-:Y:S02]  /*3fe0*/  @!P1 IMAD R2, R73, R11, UR5 ;  /* 0x0000000549029e24 */ /* 0x000fe4000f8e020b */
[----:B------:R-:W-:Y:S01]  /*3ff0*/  @!P4 IMAD R11, R13, c[0x0][0x1b0], R10 ;  /* 0x00006c000d0bca24 */ /* 0x000fe200078e020a */
[----:B------:R-:W-:Y:S01]  /*4000*/  IADD3 R18, RZ, -R3, RZ ;  /* 0x80000003ff127210 */ /* 0x000fe20007ffe0ff */
[----:B------:R-:W-:-:S02]  /*4010*/  @!P4 IMAD R10, R19, R73, RZ ;  /* 0x00000049130ac224 */ /* 0x000fc400078e02ff */
[----:B------:R-:W-:Y:S02]  /*4020*/  @!P1 IMAD.MOV.U32 R13, RZ, RZ, c[0x0][0x1b4] ;  /* 0x00006d00ff0d9624 */ /* 0x000fe400078e00ff */
[----:B------:R-:W-:Y:S01]  /*4030*/  @!P1 IMAD.MOV R2, RZ, RZ, -R2 ;  /* 0x000000ffff029224 */ /* 0x000fe200078e0a02 */
[----:B------:R-:W-:Y:S01]  /*4040*/  @!P4 IADD3 R3, -R10, c[0x0][0x1c8], RZ ;  /* 0x000072000a03ca10 */ /* 0x000fe20007ffe1ff */
[----:B------:R-:W-:Y:S02]  /*4050*/  @!P4 IMAD R11, R11, c[0x0][0x1b4], RZ ;  /* 0x00006d000b0bca24 */ /* 0x000fe400078e02ff */
[----:B------:R-:W-:Y:S02]  /*4060*/  @!P1 IMAD R2, R2, R13, c[0x0][0x1a4] ;  /* 0x0000690002029624 */ /* 0x000fe400078e020d */
[----:B------:R-:W-:Y:S02]  /*4070*/  IMAD.U32 R13, RZ, RZ, UR7 ;  /* 0x00000007ff0d7e24 */ /* 0x000fe4000f8e00ff */
[----:B------:R-:W-:-:S02]  /*4080*/  @!P4 IMAD R3, R3, R11, RZ ;  /* 0x0000000b0303c224 */ /* 0x000fc400078e02ff */
[----:B------:R-:W-:Y:S02]  /*4090*/  @!P1 IMAD R14, R18, R2, R14 ;  /* 0x00000002120e9224 */ /* 0x000fe400078e020e */
[----:B------:R-:W-:-:S04]  /*40a0*/  @!P4 IMAD R13, R10, UR6, R3 ;  /* 0x000000060a0dcc24 */ /* 0x000fc8000f8e0203 */
[----:B------:R-:W-:-:S05]  /*40b0*/  IMAD.IADD R3, R14, 0x1, -R13 ;  /* 0x000000010e037824 */ /* 0x000fca00078e0a0d */
[----:B------:R-:W-:-:S04]  /*40c0*/  SHF.R.S64 R2, RZ, 0x1e, R3 ;  /* 0x0000001eff027819 */ /* 0x000fc80000001003 */
[----:B------:R-:W-:-:S04]  /*40d0*/  IADD3 R2, P1, R2, c[0x0][0x168], RZ ;  /* 0x00005a0002027a10 */ /* 0x000fc80007f3e0ff */
[----:B------:R-:W-:-:S08]  /*40e0*/  LEA.HI.X.SX32 R3, R3, c[0x0][0x16c], 0x2, P1 ;  /* 0x00005b0003037a11 */ /* 0x000fd000008f16ff */
[----:B------:R0:W2:Y:S02]  /*40f0*/  LDG.E.SYS R2, [R2] ;  /* 0x0000000002027381 */ /* 0x0000a400001ee900 */
[----:B0-----:R-:W-:-:S08]  /*4100*/  IADD3 R3, R17, UR4, RZ ;  /* 0x0000000411037c10 */ /* 0x001fd0000fffe0ff */
[----:B--2---:R0:W-:Y:S02]  /*4110*/  STS [R3.X4], R2 ;  /* 0x0000000203007388 */ /* 0x0041e40000004800 */
.L_x_153:
[----:B------:R-:W-:Y:S05]  /*4120*/  BSYNC B0 ;  /* 0x0000000000007941 */ /* 0x000fea0003800000 */
.L_x_152:
[----:B------:R-:W-:Y:S05]  /*4130*/  @P0 BRA `(.L_x_154) ;  /* 0xfffff7e000000947 */ /* 0x000fea000383ffff */
.L_x_150:
[----:B------:R-:W-:Y:S05]  /*4140*/  BSYNC B3 ;  /* 0x0000000000037941 */ /* 0x000fea0003800000 */
.L_x_142:
[----:B------:R-:W-:Y:S05]  /*4150*/  BAR.SYNC 0x0 ;  /* 0x0000000000007b1d */ /* 0x000fea0000000000 */
[----:B------:R-:W-:Y:S01]  /*4160*/  ISETP.GE.AND P0, PT, R25, 0x1, PT ;  /* 0x000000011900780c */ /* 0x000fe20003f06270 */
[----:B------:R-:W-:Y:S01]  /*4170*/  BMOV.32.CLEAR RZ, B4 ;  /* 0x0000000004ff7355 */ /* 0x000fe20000100000 */
[----:B------:R-:W-:Y:S01]  /*4180*/  BSSY B4, `(.L_x_155) ;  /* 0x000170c000047945 */ /* 0x000fe20003800000 */
[----:B------:R-:W-:Y:S02]  /*4190*/  IMAD.IADD R68, R42, 0x1, R68 ;  /* 0x000000012a447824 */ /* 0x000fe400078e0244 */
[----:B------:R-:W-:-:S02]  /*41a0*/  IMAD.MOV.U32 R77, RZ, RZ, RZ ;  /* 0x000000ffff4d7224 */ /* 0x000fc400078e00ff */
[----:B------:R-:W-:-:S05]  /*41b0*/  IMAD.MOV.U32 R42, RZ, RZ, 0x77359400 ;  /* 0x77359400ff2a7424 */ /* 0x000fca00078e00ff */
[----:B------:R-:W-:Y:S05]  /*41c0*/  @!P0 BRA `(.L_x_156) ;  /* 0x0001707000008947 */ /* 0x000fea0003800000 */
[----:B------:R-:W-:Y:S01]  /*41d0*/  IADD3 R78, R64, -UR4, RZ ;  /* 0x80000004404e7c10 */ /* 0x000fe2000fffe0ff */
[----:B------:R-:W-:Y:S01]  /*41e0*/  IMAD.MOV.U32 R77, RZ, RZ, RZ ;  /* 0x000000ffff4d7224 */ /* 0x000fe200078e00ff */
[----:B------:R-:W-:Y:S01]  /*41f0*/  CS2R R80, SRZ ;  /* 0x0000000000507805 */ /* 0x000fe2000001ff00 */
[----:B------:R-:W-:Y:S02]  /*4200*/  IMAD.MOV.U32 R42, RZ, RZ, 0x77359400 ;  /* 0x77359400ff2a7424 */ /* 0x000fe400078e00ff */
[----:B------:R-:W-:Y:S02]  /*4210*/  IMAD.MOV.U32 R79, RZ, RZ, RZ ;  /* 0x000000ffff4f7224 */ /* 0x000fe400078e00ff */
[----:B------:R-:W-:-:S02]  /*4220*/  IMAD.IADD R82, R78, 0x1, -R70 ;  /* 0x000000014e527824 */ /* 0x000fc400078e0a46 */
.L_x_651:
[----:B0-----:R-:W-:Y:S01]  /*4230*/  IMAD.SHL.U32 R2, R81, 0x4, RZ ;  /* 0x0000000451027824 */ /* 0x001fe200078e00ff */
[----:B------:R-:W-:Y:S01]  /*4240*/  BMOV.32.CLEAR RZ, B0 ;  /* 0x0000000000ff7355 */ /* 0x000fe20000100000 */
[----:B------:R-:W-:Y:S01]  /*4250*/  IMAD.MOV.U32 R22, RZ, RZ, c[0x0][0x1a0] ;  /* 0x00006800ff167624 */ /* 0x000fe200078e00ff */
[----:B------:R-:W-:Y:S04]  /*4260*/  BSSY B0, `(.L_x_157) ;  /* 0x0000025000007945 */ /* 0x000fe80003800000 */
[----:B------:R-:W-:-:S05]  /*4270*/  LEA R2, R22, R2, 0x2 ;  /* 0x0000000216027211 */ /* 0x000fca00078e10ff */
[----:B------:R-:W-:-:S03]  /*4280*/  IMAD R13, R22, 0x4, R2 ;  /* 0x00000004160d7824 */ /* 0x000fc600078e0202 */
[----:B------:R0:W1:Y:S01]  /*4290*/  LDS.U R83, [R2] ;  /* 0x0000000002537984 */ /* 0x0000620000001800 */
[----:B------:R-:W-:-:S04]  /*42a0*/  IMAD R14, R22, 0x4, R13 ;  /* 0x00000004160e7824 */ /* 0x000fc800078e020d */
[----:B------:R-:W-:Y:S01]  /*42b0*/  IMAD R22, R22, 0x4, R14 ;  /* 0x0000000416167824 */ /* 0x000fe200078e020e */
[----:B------:R-:W2:Y:S01]  /*42c0*/  LDS.U R85, [R13] ;  /* 0x000000000d557984 */ /* 0x000ea20000001800 */
[----:B0-----:R-:W-:-:S03]  /*42d0*/  IMAD.MOV.U32 R2, RZ, RZ, 0x1 ;  /* 0x00000001ff027424 */ /* 0x001fc600078e00ff */
[----:B------:R-:W0:Y:S04]  /*42e0*/  LDS.U R84, [R14] ;  /* 0x000000000e547984 */ /* 0x000e280000001800 */
[----:B------:R-:W3:Y:S01]  /*42f0*/  LDS.U R86, [R22] ;  /* 0x0000000016567984 */ /* 0x000ee20000001800 */
[----:B-1----:R-:W1:Y:S01]  /*4300*/  F2I.TRUNC.NTZ R12, R83 ;  /* 0x00000053000c7305 */ /* 0x002e62000020f100 */
[----:B--2---:R-:W2:Y:S01]  /*4310*/  F2I.TRUNC.NTZ R85, R85 ;  /* 0x0000005500557305 */ /* 0x004ea2000020f100 */
[----:B0-----:R-:W0:Y:S01]  /*4320*/  F2I.TRUNC.NTZ R84, R84 ;  /* 0x0000005400547305 */ /* 0x001e22000020f100 */
[----:B---3--:R-:W3:Y:S01]  /*4330*/  F2I.TRUNC.NTZ R86, R86 ;  /* 0x0000005600567305 */ /* 0x008ee2000020f100 */
[----:B-1----:R-:W-:-:S06]  /*4340*/  IADD3 R12, -R12, c[0x0][0x1b0], RZ ;  /* 0x00006c000c0c7a10 */ /* 0x002fcc0007ffe1ff */
[----:B------:R-:W1:Y:S01]  /*4350*/  I2F.F64 R16, R12 ;  /* 0x0000000c00107312 */ /* 0x000e620000201c00 */
[----:B0-----:R-:W0:Y:S01]  /*4360*/  I2F.F64 R18, R84 ;  /* 0x0000005400127312 */ /* 0x001e220000201c00 */
[----:B-1----:R-:W-:Y:S01]  /*4370*/  FSETP.GTU.AND P1, PT, |R17|, 6.4490557925156731238e-37, PT ;  /* 0x035b73331100780b */ /* 0x002fe20003f2c200 */
[----:B0-----:R-:W0:Y:S02]  /*4380*/  MUFU.RCP64H R3, R19 ;  /* 0x0000001300037308 */ /* 0x001e240000001800 */
[----:B0-----:R-:W0:-:S08]  /*4390*/  DFMA R10, -R18, R2, 1 ;  /* 0x3ff00000120a742b */ /* 0x001e100000000102 */
[----:B0-----:R-:W0:-:S08]  /*43a0*/  DFMA R10, R10, R10, R10 ;  /* 0x0000000a0a0a722b */ /* 0x001e10000000000a */
[----:B0-----:R0:W1:Y:S02]  /*43b0*/  DFMA R10, R2, R10, R2 ;  /* 0x0000000a020a722b */ /* 0x0010640000000002 */
[----:B0---4-:R0:W4:Y:S06]  /*43c0*/  LDS.U R2, [R81.X4] ;  /* 0x0000000051027984 */ /* 0x01112c0000005800 */
[----:B-1----:R-:W1:-:S08]  /*43d0*/  DMUL R12, R16, R10 ;  /* 0x0000000a100c7228 */ /* 0x002e500000000000 */
[----:B-1----:R-:W1:-:S08]  /*43e0*/  DFMA R14, -R18, R12, R16 ;  /* 0x0000000c120e722b */ /* 0x002e500000000110 */
[----:B-1----:R-:W1:-:S09]  /*43f0*/  DFMA R10, R10, R14, R12 ;  /* 0x0000000e0a0a722b */ /* 0x002e52000000000c */
[----:B-1----:R-:W-:-:S05]  /*4400*/  FFMA R3, RZ, R19, R11 ;  /* 0x00000013ff037223 */ /* 0x002fca000000000b */
[----:B------:R-:W-:-:S12]  /*4410*/  FSETP.GT.AND P0, PT, |R3|, 4.8978884574313168671e-40, PT ;  /* 0x000555550300780b */ /* 0x000fd80003f04200 */
[----:B-----5:R-:W-:Y:S05]  /*4420*/  @P0 BRA P1, `(.L_x_158) ;  /* 0x0000008000000947 */ /* 0x020fea0000800000 */
[----:B0-234-:R-:W-:Y:S01]  /*4430*/  IMAD.MOV.U32 R56, RZ, RZ, R16 ;  /* 0x000000ffff387224 */ /* 0x01dfe200078e0010 */
[----:B------:R-:W-:Y:S01]  /*4440*/  MOV R114, 0x4490 ;  /* 0x0000449000727802 */ /* 0x000fe20000000f00 */
[----:B------:R-:W-:Y:S02]  /*4450*/  IMAD.MOV.U32 R57, RZ, RZ, R17 ;  /* 0x000000ffff397224 */ /* 0x000fe400078e0011 */
[----:B------:R-:W-:Y:S02]  /*4460*/  IMAD.MOV.U32 R54, RZ, RZ, R18 ;  /* 0x000000ffff367224 */ /* 0x000fe400078e0012 */
[----:B------:R-:W-:-:S03]  /*4470*/  IMAD.MOV.U32 R55, RZ, RZ, R19 ;  /* 0x000000ffff377224 */ /* 0x000fc600078e0013 */
[----:B------:R-:W-:Y:S05]  /*4480*/  CALL.REL.NOINC `($extractFeats_gridded$__cuda_sm20_div_f64_slowpath_v2) ;  /* 0x000186d000007944 */ /* 0x000fea0003c00000 */
[----:B------:R-:W-:Y:S02]  /*4490*/  IMAD.MOV.U32 R10, RZ, RZ, R60 ;  /* 0x000000ffff0a7224 */ /* 0x000fe400078e003c */
[----:B------:R-:W-:-:S03]  /*44a0*/  IMAD.MOV.U32 R11, RZ, RZ, R61 ;  /* 0x000000ffff0b7224 */ /* 0x000fc600078e003d */
.L_x_158:
[----:B0-234-:R-:W-:Y:S05]  /*44b0*/  BSYNC B0 ;  /* 0x0000000000007941 */ /* 0x01dfea0003800000 */
.L_x_157:
[----:B------:R-:W0:Y:S01]  /*44c0*/  I2F.F64 R20, R86 ;  /* 0x0000005600147312 */ /* 0x000e220000201c00 */
[----:B------:R-:W-:Y:S01]  /*44d0*/  IMAD.MOV.U32 R14, RZ, RZ, 0x1 ;  /* 0x00000001ff0e7424 */ /* 0x000fe200078e00ff */
[----:B------:R-:W-:Y:S01]  /*44e0*/  IADD3 R18, -R85, c[0x0][0x1b4], RZ ;  /* 0x00006d0055127a10 */ /* 0x000fe20007ffe1ff */
[----:B------:R-:W1:Y:S01]  /*44f0*/  FRND.F64.FLOOR R12, R10 ;  /* 0x0000000a000c7313 */ /* 0x000e620000305800 */
[----:B------:R-:W-:Y:S01]  /*4500*/  BMOV.32.CLEAR RZ, B0 ;  /* 0x0000000000ff7355 */ /* 0x000fe20000100000 */
[----:B------:R-:W-:Y:S03]  /*4510*/  BSSY B0, `(.L_x_159) ;  /* 0x0000018000007945 */ /* 0x000fe60003800000 */
[----:B------:R-:W2:Y:S01]  /*4520*/  I2F.F64 R18, R18 ;  /* 0x0000001200127312 */ /* 0x000ea20000201c00 */
[----:B0-----:R-:W0:Y:S01]  /*4530*/  MUFU.RCP64H R15, R21 ;  /* 0x00000015000f7308 */ /* 0x001e220000001800 */
[----:B-1----:R-:W1:Y:S01]  /*4540*/  DSETP.NEU.AND P0, PT, R12, R10, PT ;  /* 0x0000000a0c00722a */ /* 0x002e620003f0d000 */
[----:B--2---:R-:W-:-:S03]  /*4550*/  FSETP.GTU.AND P1, PT, |R19|, 6.4490557925156731238e-37, PT ;  /* 0x035b73331300780b */ /* 0x004fc60003f2c200 */
[----:B0-----:R-:W0:-:S11]  /*4560*/  DFMA R16, -R20, R14, 1 ;  /* 0x3ff000001410742b */ /* 0x001e16000000010e */
[----:B-1----:R1:W2:Y:S01]  /*4570*/  @P0 F2I.F64.FLOOR R87, R10 ;  /* 0x0000000a00570311 */ /* 0x0022a20000305100 */
[----:B0-----:R-:W0:-:S08]  /*4580*/  DFMA R16, R16, R16, R16 ;  /* 0x000000101010722b */ /* 0x001e100000000010 */
[----:B0-----:R-:W0:Y:S01]  /*4590*/  DFMA R16, R14, R16, R14 ;  /* 0x000000100e10722b */ /* 0x001e22000000000e */
[----:B------:R1:W3:Y:S07]  /*45a0*/  @!P0 F2I.F64.TRUNC R87, R10 ;  /* 0x0000000a00578311 */ /* 0x0002ee000030d100 */
[----:B0-----:R-:W0:-:S08]  /*45b0*/  DMUL R12, R18, R16 ;  /* 0x00000010120c7228 */ /* 0x001e100000000000 */
[----:B0-----:R-:W0:-:S08]  /*45c0*/  DFMA R14, -R20, R12, R18 ;  /* 0x0000000c140e722b */ /* 0x001e100000000112 */
[----:B0-----:R-:W0:-:S09]  /*45d0*/  DFMA R12, R16, R14, R12 ;  /* 0x0000000e100c722b */ /* 0x001e12000000000c */
[----:B0-----:R-:W-:-:S05]  /*45e0*/  FFMA R3, RZ, R21, R13 ;  /* 0x00000015ff037223 */ /* 0x001fca000000000d */
[----:B------:R-:W-:-:S12]  /*45f0*/  FSETP.GT.AND P0, PT, |R3|, 4.8978884574313168671e-40, PT ;  /* 0x000555550300780b */ /* 0x000fd80003f04200 */
[----:B------:R-:W-:Y:S05]  /*4600*/  @P0 BRA P1, `(.L_x_160) ;  /* 0x0000008000000947 */ /* 0x000fea0000800000 */
[----:B-123--:R-:W-:Y:S01]  /*4610*/  MOV R56, R18 ;  /* 0x0000001200387202 */ /* 0x00efe20000000f00 */
[----:B------:R-:W-:Y:S01]  /*4620*/  IMAD.MOV.U32 R57, RZ, RZ, R19 ;  /* 0x000000ffff397224 */ /* 0x000fe200078e0013 */
[----:B------:R-:W-:Y:S01]  /*4630*/  MOV R114, 0x4670 ;  /* 0x0000467000727802 */ /* 0x000fe20000000f00 */
[----:B------:R-:W-:Y:S02]  /*4640*/  IMAD.MOV.U32 R54, RZ, RZ, R20 ;  /* 0x000000ffff367224 */ /* 0x000fe400078e0014 */
[----:B------:R-:W-:-:S03]  /*4650*/  IMAD.MOV.U32 R55, RZ, RZ, R21 ;  /* 0x000000ffff377224 */ /* 0x000fc600078e0015 */
[----:B------:R-:W-:Y:S05]  /*4660*/  CALL.REL.NOINC `($extractFeats_gridded$__cuda_sm20_div_f64_slowpath_v2) ;  /* 0x000184f000007944 */ /* 0x000fea0003c00000 */
[----:B------:R-:W-:Y:S02]  /*4670*/  IMAD.MOV.U32 R12, RZ, RZ, R60 ;  /* 0x000000ffff0c7224 */ /* 0x000fe400078e003c */
[----:B------:R-:W-:-:S03]  /*4680*/  IMAD.MOV.U32 R13, RZ, RZ, R61 ;  /* 0x000000ffff0d7224 */ /* 0x000fc600078e003d */
.L_x_160:
[----:B-123--:R-:W-:Y:S05]  /*4690*/  BSYNC B0 ;  /* 0x0000000000007941 */ /* 0x00efea0003800000 */
.L_x_159:
[----:B------:R-:W-:Y:S01]  /*46a0*/  IMAD.MOV.U32 R14, RZ, RZ, c[0x0][0x1a0] ;  /* 0x00006800ff0e7624 */ /* 0x000fe200078e00ff */
[----:B------:R-:W0:Y:S01]  /*46b0*/  FRND.F64.FLOOR R10, R12 ;  /* 0x0000000c000a7313 */ /* 0x000e220000305800 */
[----:B------:R-:W1:Y:S01]  /*46c0*/  F2I.TRUNC.NTZ R3, R83 ;  /* 0x0000005300037305 */ /* 0x000e62000020f100 */
[----:B------:R2:W3:Y:S01]  /*46d0*/  I2F R18, R84 ;  /* 0x0000005400127306 */ /* 0x0004e20000201400 */
[----:B------:R-:W-:Y:S01]  /*46e0*/  IMAD R14, R14, 0x4, R22 ;  /* 0x000000040e0e7824 */ /* 0x000fe200078e0216 */
[----:B------:R-:W-:Y:S01]  /*46f0*/  BMOV.32.CLEAR RZ, B3 ;  /* 0x0000000003ff7355 */ /* 0x000fe20000100000 */
[----:B------:R-:W-:Y:S01]  /*4700*/  BSSY B3, `(.L_x_161) ;  /* 0x000000b000037945 */ /* 0x000fe20003800000 */
[----:B------:R-:W-:-:S05]  /*4710*/  MOV R28, 0x47b0 ;  /* 0x000047b0001c7802 */ /* 0x000fca0000000f00 */
[----:B------:R-:W4:Y:S01]  /*4720*/  LDS.U R88, [R14] ;  /* 0x000000000e587984 */ /* 0x000f220000001800 */
[----:B0-----:R-:W0:Y:S01]  /*4730*/  DSETP.NEU.AND P0, PT, R10, R12, PT ;  /* 0x0000000c0a00722a */ /* 0x001e220003f0d000 */
[----:B-1----:R-:W-:-:S06]  /*4740*/  IADD3 R3, -R3, R109, R68 ;  /* 0x0000006d03037210 */ /* 0x002fcc0007ffe144 */
[----:B------:R2:W1:Y:S08]  /*4750*/  I2F R21, R3 ;  /* 0x0000000300157306 */ /* 0x0004700000201400 */
[----:B0-----:R-:W0:Y:S01]  /*4760*/  @P0 F2I.F64.FLOOR R89, R12 ;  /* 0x0000000c00590311 */ /* 0x001e220000305100 */
[----:B------:R-:W0:Y:S01]  /*4770*/  @!P0 F2I.F64.TRUNC R89, R12 ;  /* 0x0000000c00598311 */ /* 0x000e22000030d100 */
[----:B----4-:R-:W4:Y:S01]  /*4780*/  F2I.TRUNC.NTZ R88, R88 ;  /* 0x0000005800587305 */ /* 0x010f22000020f100 */
[----:B0-----:R-:W-:-:S03]  /*4790*/  IADD3 R89, R89, 0x1, RZ ;  /* 0x0000000159597810 */ /* 0x001fc60007ffe0ff */
[----:B-1234-:R-:W-:Y:S05]  /*47a0*/  CALL.REL.NOINC `($extractFeats_gridded$__cuda_sm3x_div_rn_noftz_f32) ;  /* 0x00018d6000007944 */ /* 0x01efea0003c00000 */
[----:B------:R-:W-:Y:S05]  /*47b0*/  BSYNC B3 ;  /* 0x0000000000037941 */ /* 0x000fea0003800000 */
.L_x_161:
[----:B------:R-:W0:Y:S01]  /*47c0*/  F2F.F64.F32 R12, R17 ;  /* 0x00000011000c7310 */ /* 0x000e220000201800 */
[----:B------:R-:W-:Y:S01]  /*47d0*/  IMAD.MOV.U32 R3, RZ, RZ, c[0x0][0x1a0] ;  /* 0x00006800ff037624 */ /* 0x000fe200078e00ff */
[----:B------:R1:W2:Y:S01]  /*47e0*/  I2F R18, R86 ;  /* 0x0000005600127306 */ /* 0x0002a20000201400 */
[----:B------:R-:W-:Y:S01]  /*47f0*/  BMOV.32.CLEAR RZ, B3 ;  /* 0x0000000003ff7355 */ /* 0x000fe20000100000 */
[----:B------:R-:W-:Y:S01]  /*4800*/  BSSY B3, `(.L_x_162) ;  /* 0x000000d000037945 */ /* 0x000fe20003800000 */
[----:B------:R-:W-:Y:S01]  /*4810*/  IMAD R3, R3, 0x4, R14 ;  /* 0x0000000403037824 */ /* 0x000fe200078e020e */
[----:B------:R-:W-:-:S07]  /*4820*/  MOV R28, 0x48d0 ;  /* 0x000048d0001c7802 */ /* 0x000fce0000000f00 */
[----:B------:R3:W4:Y:S01]  /*4830*/  LDS.U R90, [R3] ;  /* 0x00000000035a7984 */ /* 0x0007220000001800 */
[----:B0-----:R-:W0:Y:S02]  /*4840*/  FRND.F64.FLOOR R10, R12 ;  /* 0x0000000c000a7313 */ /* 0x001e240000305800 */
[----:B0-----:R0:W3:Y:S02]  /*4850*/  DSETP.NEU.AND P0, PT, R10, R12, PT ;  /* 0x0000000c0a00722a */ /* 0x0010e40003f0d000 */
[----:B0-----:R-:W-:-:S06]  /*4860*/  IADD3 R10, -R85, R71, R70 ;  /* 0x00000047550a7210 */ /* 0x001fcc0007ffe146 */
[----:B------:R1:W0:Y:S07]  /*4870*/  I2F R21, R10 ;  /* 0x0000000a00157306 */ /* 0x00022e0000201400 */
[----:B---3--:R-:W3:Y:S01]  /*4880*/  @P0 F2I.F64.FLOOR R3, R12 ;  /* 0x0000000c00030311 */ /* 0x008ee20000305100 */
[----:B----4-:R-:W4:Y:S01]  /*4890*/  F2I.TRUNC.NTZ R90, R90 ;  /* 0x0000005a005a7305 */ /* 0x010f22000020f100 */
[----:B------:R-:W3:Y:S02]  /*48a0*/  @!P0 F2I.F64.TRUNC R3, R12 ;  /* 0x0000000c00038311 */ /* 0x000ee4000030d100 */
[----:B---3--:R-:W-:-:S03]  /*48b0*/  IMAD R24, R84, R3, RZ ;  /* 0x0000000354187224 */ /* 0x008fc600078e02ff */
[----:B012-4-:R-:W-:Y:S05]  /*48c0*/  CALL.REL.NOINC `($extractFeats_gridded$__cuda_sm3x_div_rn_noftz_f32) ;  /* 0x00018c4000007944 */ /* 0x017fea0003c00000 */
[----:B------:R-:W-:Y:S05]  /*48d0*/  BSYNC B3 ;  /* 0x0000000000037941 */ /* 0x000fea0003800000 */
.L_x_162:
[----:B------:R-:W-:Y:S01]  /*48e0*/  IABS R18, R84 ;  /* 0x0000005400127213 */ /* 0x000fe20000000000 */
[----:B------:R-:W0:Y:S01]  /*48f0*/  F2F.F64.F32 R12, R17 ;  /* 0x00000011000c7310 */ /* 0x000e220000201800 */
[----:B------:R-:W-:Y:S01]  /*4900*/  ISETP.GE.AND P0, PT, R24, R88, PT ;  /* 0x000000581800720c */ /* 0x000fe20003f06270 */
[----:B------:R-:W-:Y:S01]  /*4910*/  BMOV.32.CLEAR RZ, B3 ;  /* 0x0000000003ff7355 */ /* 0x000fe20000100000 */
[----:B------:R-:W-:Y:S01]  /*4920*/  MOV R14, RZ ;  /* 0x000000ff000e7202 */ /* 0x000fe20000000f00 */
[----:B------:R-:W-:Y:S01]  /*4930*/  BSSY B3, `(.L_x_163) ;  /* 0x000168c000037945 */ /* 0x000fe20003800000 */
[----:B------:R-:W1:Y:S01]  /*4940*/  I2F.RP R3, R18 ;  /* 0x0000001200037306 */ /* 0x000e620000209400 */
[----:B------:R-:W-:Y:S01]  /*4950*/  IADD3 R81, R81, 0x1, RZ ;  /* 0x0000000151517810 */ /* 0x000fe20007ffe0ff */
[----:B-1----:R-:W1:Y:S02]  /*4960*/  MUFU.RCP R3, R3 ;  /* 0x0000000300037308 */ /* 0x002e640000001000 */
[----:B-1----:R-:W-:-:S06]  /*4970*/  IADD3 R3, R3, 0xffffffe, RZ ;  /* 0x0ffffffe03037810 */ /* 0x002fcc0007ffe0ff */
[----:B------:R1:W2:Y:S02]  /*4980*/  F2I.FTZ.U32.TRUNC.NTZ R15, R3 ;  /* 0x00000003000f7305 */ /* 0x0002a4000021f000 */
[----:B-1----:R-:W-:-:S05]  /*4990*/  IMAD.IADD R3, R84, 0x1, R24 ;  /* 0x0000000154037824 */ /* 0x002fca00078e0218 */
[----:B------:R-:W-:Y:S01]  /*49a0*/  SEL R19, R88, R3, !P0 ;  /* 0x0000000358137207 */ /* 0x000fe20004000000 */
[----:B--2---:R-:W-:-:S03]  /*49b0*/  IMAD.MOV R10, RZ, RZ, -R15 ;  /* 0x000000ffff0a7224 */ /* 0x004fc600078e0a0f */
[----:B------:R-:W-:Y:S01]  /*49c0*/  IABS R16, R19 ;  /* 0x0000001300107213 */ /* 0x000fe20000000000 */
[----:B------:R-:W-:Y:S02]  /*49d0*/  IMAD R3, R10, R18, RZ ;  /* 0x000000120a037224 */ /* 0x000fe400078e02ff */
[----:B0-----:R-:W0:Y:S02]  /*49e0*/  FRND.F64.FLOOR R10, R12 ;  /* 0x0000000c000a7313 */ /* 0x001e240000305800 */
[----:B------:R-:W-:Y:S01]  /*49f0*/  IMAD.HI.U32 R14, R15, R3, R14 ;  /* 0x000000030f0e7227 */ /* 0x000fe200078e000e */
[----:B------:R-:W-:-:S05]  /*4a00*/  IABS R3, R84 ;  /* 0x0000005400037213 */ /* 0x000fca0000000000 */
[----:B------:R-:W-:Y:S02]  /*4a10*/  IMAD.MOV R3, RZ, RZ, -R3 ;  /* 0x000000ffff037224 */ /* 0x000fe400078e0a03 */
[----:B------:R-:W-:-:S04]  /*4a20*/  IMAD.HI.U32 R15, R14, R16, RZ ;  /* 0x000000100e0f7227 */ /* 0x000fc800078e00ff */
[----:B------:R-:W-:Y:S01]  /*4a30*/  IMAD.MOV.U32 R17, RZ, RZ, R3 ;  /* 0x000000ffff117224 */ /* 0x000fe200078e0003 */
[----:B0-----:R0:W1:-:S03]  /*4a40*/  DSETP.NEU.AND P1, PT, R10, R12, PT ;  /* 0x0000000c0a00722a */ /* 0x0010460003f2d000 */
[----:B------:R-:W-:Y:S01]  /*4a50*/  IMAD R16, R15, R17, R16 ;  /* 0x000000110f107224 */ /* 0x000fe200078e0210 */
[----:B0-----:R-:W-:-:S04]  /*4a60*/  LOP3.LUT R10, R19, R84, RZ, 0x3c, !PT ;  /* 0x00000054130a7212 */ /* 0x001fc800078e3cff */
[----:B------:R-:W-:-:S07]  /*4a70*/  ISETP.GT.U32.AND P4, PT, R18, R16, PT ;  /* 0x000000101200720c */ /* 0x000fce0003f84070 */
[----:B-1----:R0:W1:Y:S05]  /*4a80*/  @P1 F2I.F64.FLOOR R3, R12 ;  /* 0x0000000c00031311 */ /* 0x00206a0000305100 */
[----:B------:R-:W-:Y:S01]  /*4a90*/  @!P4 IMAD.IADD R16, R16, 0x1, -R18 ;  /* 0x000000011010c824 */ /* 0x000fe200078e0a12 */
[----:B------:R-:W-:Y:S02]  /*4aa0*/  @!P4 IADD3 R15, R15, 0x1, RZ ;  /* 0x000000010f0fc810 */ /* 0x000fe40007ffe0ff */
[----:B------:R-:W-:Y:S01]  /*4ab0*/  ISETP.GE.AND P4, PT, R10, RZ, PT ;  /* 0x000000ff0a00720c */ /* 0x000fe20003f86270 */
[----:B------:R-:W-:Y:S01]  /*4ac0*/  IMAD.IADD R10, R19, 0x1, -R68 ;  /* 0x00000001130a7824 */ /* 0x000fe200078e0a44 */
[----:B------:R-:W-:Y:S01]  /*4ad0*/  ISETP.GE.U32.AND P5, PT, R16, R18, PT ;  /* 0x000000121000720c */ /* 0x000fe20003fa6070 */
[----:B------:R0:W1:Y:S01]  /*4ae0*/  @!P1 F2I.F64.TRUNC R3, R12 ;  /* 0x0000000c00039311 */ /* 0x000062000030d100 */
[----:B------:R-:W-:-:S10]  /*4af0*/  ISETP.NE.AND P1, PT, R84, RZ, PT ;  /* 0x000000ff5400720c */ /* 0x000fd40003f25270 */
[----:B------:R-:W-:Y:S02]  /*4b00*/  @P5 IADD3 R15, R15, 0x1, RZ ;  /* 0x000000010f0f5810 */ /* 0x000fe40007ffe0ff */
[----:B------:R-:W-:Y:S02]  /*4b10*/  ISETP.GT.AND P5, PT, R10, R42, PT ;  /* 0x0000002a0a00720c */ /* 0x000fe40003fa4270 */
[----:B0-----:R-:W-:Y:S01]  /*4b20*/  LOP3.LUT R12, RZ, R84, RZ, 0x33, !PT ;  /* 0x00000054ff0c7212 */ /* 0x001fe200078e33ff */
[----:B------:R-:W-:-:S05]  /*4b30*/  @!P4 IMAD.MOV R15, RZ, RZ, -R15 ;  /* 0x000000ffff0fc224 */ /* 0x000fca00078e0a0f */
[----:B------:R-:W-:Y:S01]  /*4b40*/  SEL R15, R12, R15, !P1 ;  /* 0x0000000f0c0f7207 */ /* 0x000fe20004800000 */
[----:B-1----:R-:W-:-:S03]  /*4b50*/  IMAD R13, R86, R3, RZ ;  /* 0x00000003560d7224 */ /* 0x002fc600078e02ff */
[----:B------:R-:W-:Y:S02]  /*4b60*/  ISETP.GT.AND P4, PT, R15, R87, PT ;  /* 0x000000570f00720c */ /* 0x000fe40003f84270 */
[----:B------:R-:W-:Y:S02]  /*4b70*/  ISETP.LT.OR P0, PT, R13, R90, !P0 ;  /* 0x0000005a0d00720c */ /* 0x000fe40004701670 */
[----:B------:R-:W-:Y:S02]  /*4b80*/  @!P5 SEL R42, R42, R10, P4 ;  /* 0x0000000a2a2ad207 */ /* 0x000fe40002000000 */
[----:B------:R-:W-:-:S08]  /*4b90*/  SEL R77, R77, R81, P4 ;  /* 0x000000514d4d7207 */ /* 0x000fd00002000000 */
[----:B------:R-:W-:Y:S05]  /*4ba0*/  @P0 BRA `(.L_x_164) ;  /* 0x0001664000000947 */ /* 0x000fea0003800000 */
[-C--:B------:R-:W-:Y:S01]  /*4bb0*/  IABS R16, R86.reuse ;  /* 0x0000005600107213 */ /* 0x080fe20000000000 */
[----:B------:R-:W-:Y:S01]  /*4bc0*/  IMAD.IADD R13, R13, 0x1, -R90 ;  /* 0x000000010d0d7824 */ /* 0x000fe200078e0a5a */
[----:B------:R-:W0:Y:S01]  /*4bd0*/  F2I.TRUNC.NTZ R93, R83 ;  /* 0x00000053005d7305 */ /* 0x000e22000020f100 */
[----:B------:R-:W-:Y:S01]  /*4be0*/  IMAD.MOV.U32 R10, RZ, RZ, RZ ;  /* 0x000000ffff0a7224 */ /* 0x000fe200078e00ff */
[----:B------:R-:W1:Y:S01]  /*4bf0*/  I2F.F64 R28, R85 ;  /* 0x00000055001c7312 */ /* 0x000e620000201c00 */
[----:B------:R-:W-:Y:S01]  /*4c00*/  IMAD.IADD R15, R24, 0x1, -R88 ;  /* 0x00000001180f7824 */ /* 0x000fe200078e0a58 */
[----:B------:R-:W2:Y:S01]  /*4c10*/  I2F.RP R3, R16 ;  /* 0x0000001000037306 */ /* 0x000ea20000209400 */
[----:B------:R-:W-:Y:S01]  /*4c20*/  IABS R19, R13 ;  /* 0x0000000d00137213 */ /* 0x000fe20000000000 */
[----:B------:R-:W-:Y:S01]  /*4c30*/  BMOV.32.CLEAR RZ, B2 ;  /* 0x0000000002ff7355 */ /* 0x000fe20000100000 */
[----:B------:R-:W-:Y:S01]  /*4c40*/  LOP3.LUT R13, R13, R86, RZ, 0x3c, !PT ;  /* 0x000000560d0d7212 */ /* 0x000fe200078e3cff */
[----:B------:R-:W-:Y:S01]  /*4c50*/  BSSY B2, `(.L_x_165) ;  /* 0x000163d000027945 */ /* 0x000fe20003800000 */
[----:B------:R-:W-:Y:S01]  /*4c60*/  IABS R20, R15 ;  /* 0x0000000f00147213 */ /* 0x000fe20000000000 */
[----:B------:R-:W-:Y:S01]  /*4c70*/  IMAD.MOV.U32 R92, RZ, RZ, RZ ;  /* 0x000000ffff5c7224 */ /* 0x000fe200078e00ff */
[----:B------:R-:W-:Y:S01]  /*4c80*/  LOP3.LUT R15, R15, R84, RZ, 0x3c, !PT ;  /* 0x000000540f0f7212 */ /* 0x000fe200078e3cff */
[----:B0-----:R0:W3:Y:S01]  /*4c90*/  I2F.F64 R32, R93 ;  /* 0x0000005d00207312 */ /* 0x0010e20000201c00 */
[----:B-1----:R-:W-:Y:S01]  /*4ca0*/  DMUL R28, R28, 0.5 ;  /* 0x3fe000001c1c7828 */ /* 0x002fe20000000000 */
[----:B--2---:R-:W1:Y:S01]  /*4cb0*/  MUFU.RCP R3, R3 ;  /* 0x0000000300037308 */ /* 0x004e620000001000 */
[----:B0-----:R-:W-:-:S02]  /*4cc0*/  IMAD R93, R85, R93, RZ ;  /* 0x0000005d555d7224 */ /* 0x001fc400078e02ff */
[----:B---3--:R-:W-:Y:S01]  /*4cd0*/  DMUL R32, R32, 0.5 ;  /* 0x3fe0000020207828 */ /* 0x008fe20000000000 */
[----:B-1----:R-:W-:-:S06]  /*4ce0*/  IADD3 R3, R3, 0xffffffe, RZ ;  /* 0x0ffffffe03037810 */ /* 0x002fcc0007ffe0ff */
[----:B------:R-:W0:Y:S02]  /*4cf0*/  F2I.FTZ.U32.TRUNC.NTZ R11, R3 ;  /* 0x00000003000b7305 */ /* 0x000e24000021f000 */
[----:B0-----:R-:W-:-:S04]  /*4d00*/  IMAD.MOV R3, RZ, RZ, -R11 ;  /* 0x000000ffff037224 */ /* 0x001fc800078e0a0b */
[----:B------:R-:W-:-:S04]  /*4d10*/  IMAD R3, R3, R16, RZ ;  /* 0x0000001003037224 */ /* 0x000fc800078e02ff */
[----:B------:R-:W-:Y:S01]  /*4d20*/  IMAD.HI.U32 R10, R11, R3, R10 ;  /* 0x000000030b0a7227 */ /* 0x000fe200078e000a */
[----:B------:R-:W-:-:S03]  /*4d30*/  IABS R11, R86 ;  /* 0x00000056000b7213 */ /* 0x000fc60000000000 */
[----:B------:R-:W-:Y:S01]  /*4d40*/  IMAD.MOV.U32 R3, RZ, RZ, R19 ;  /* 0x000000ffff037224 */ /* 0x000fe200078e0013 */
[----:B------:R-:W-:Y:S01]  /*4d50*/  MOV R19, R20 ;  /* 0x0000001400137202 */ /* 0x000fe20000000f00 */
[----:B------:R-:W-:Y:S02]  /*4d60*/  IMAD.MOV R11, RZ, RZ, -R11 ;  /* 0x000000ffff0b7224 */ /* 0x000fe400078e0a0b */
[----:B------:R-:W-:-:S04]  /*4d70*/  IMAD.HI.U32 R10, R10, R3, RZ ;  /* 0x000000030a0a7227 */ /* 0x000fc800078e00ff */
[----:B------:R-:W-:-:S04]  /*4d80*/  IMAD.HI.U32 R14, R14, R19, RZ ;  /* 0x000000130e0e7227 */ /* 0x000fc800078e00ff */
[----:B------:R-:W-:Y:S02]  /*4d90*/  IMAD R3, R10, R11, R3 ;  /* 0x0000000b0a037224 */ /* 0x000fe400078e0203 */
[----:B------:R-:W-:-:S03]  /*4da0*/  IMAD R11, R14, R17, R19 ;  /* 0x000000110e0b7224 */ /* 0x000fc600078e0213 */
[----:B------:R-:W-:Y:S02]  /*4db0*/  ISETP.GT.U32.AND P4, PT, R16, R3, PT ;  /* 0x000000031000720c */ /* 0x000fe40003f84070 */
[----:B------:R-:W-:-:S10]  /*4dc0*/  ISETP.GT.U32.AND P5, PT, R18, R11, PT ;  /* 0x0000000b1200720c */ /* 0x000fd40003fa4070 */
[----:B------:R-:W-:Y:S01]  /*4dd0*/  @!P4 IMAD.IADD R3, R3, 0x1, -R16 ;  /* 0x000000010303c824 */ /* 0x000fe200078e0a10 */
[----:B------:R-:W-:Y:S01]  /*4de0*/  @!P4 IADD3 R10, R10, 0x1, RZ ;  /* 0x000000010a0ac810 */ /* 0x000fe20007ffe0ff */
[----:B------:R-:W-:Y:S01]  /*4df0*/  @!P5 IMAD.IADD R11, R11, 0x1, -R18 ;  /* 0x000000010b0bd824 */ /* 0x000fe200078e0a12 */
[----:B------:R-:W-:Y:S02]  /*4e00*/  @!P5 IADD3 R14, R14, 0x1, RZ ;  /* 0x000000010e0ed810 */ /* 0x000fe40007ffe0ff */
[----:B------:R-:W-:Y:S02]  /*4e10*/  ISETP.GE.U32.AND P0, PT, R3, R16, PT ;  /* 0x000000100300720c */ /* 0x000fe40003f06070 */
[----:B------:R-:W-:Y:S01]  /*4e20*/  ISETP.GE.U32.AND P4, PT, R11, R18, PT ;  /* 0x000000120b00720c */ /* 0x000fe20003f86070 */
[----:B------:R-:W0:Y:S01]  /*4e30*/  F2F.F64.F32 R2, R2 ;  /* 0x0000000200027310 */ /* 0x000e220000201800 */
[----:B------:R-:W-:-:S08]  /*4e40*/  ISETP.GE.AND P5, PT, R13, RZ, PT ;  /* 0x000000ff0d00720c */ /* 0x000fd00003fa6270 */
[----:B------:R-:W-:Y:S02]  /*4e50*/  @P0 IADD3 R10, R10, 0x1, RZ ;  /* 0x000000010a0a0810 */ /* 0x000fe40007ffe0ff */
[----:B------:R-:W-:Y:S02]  /*4e60*/  ISETP.GE.AND P0, PT, R15, RZ, PT ;  /* 0x000000ff0f00720c */ /* 0x000fe40003f06270 */
[----:B------:R-:W-:Y:S01]  /*4e70*/  @P4 IADD3 R14, R14, 0x1, RZ ;  /* 0x000000010e0e4810 */ /* 0x000fe20007ffe0ff */
[----:B------:R-:W-:Y:S01]  /*4e80*/  @!P5 IMAD.MOV R10, RZ, RZ, -R10 ;  /* 0x000000ffff0ad224 */ /* 0x000fe200078e0a0a */
[----:B------:R-:W-:Y:S01]  /*4e90*/  ISETP.NE.AND P4, PT, R86, RZ, PT ;  /* 0x000000ff5600720c */ /* 0x000fe20003f85270 */
[----:B0-----:R-:W0:-:S07]  /*4ea0*/  DMUL R2, R2, 0.5 ;  /* 0x3fe0000002027828 */ /* 0x001e0e0000000000 */
[----:B------:R-:W-:Y:S02]  /*4eb0*/  @!P0 IMAD.MOV R14, RZ, RZ, -R14 ;  /* 0x000000ffff0e8224 */ /* 0x000fe400078e0a0e */
[----:B0-----:R-:W-:Y:S02]  /*4ec0*/  FSEL R30, R2, RZ, !P2 ;  /* 0x000000ff021e7208 */ /* 0x001fe40005000000 */
[----:B------:R-:W-:Y:S02]  /*4ed0*/  @!P4 LOP3.LUT R10, RZ, R86, RZ, 0x33, !PT ;  /* 0x00000056ff0ac212 */ /* 0x000fe400078e33ff */
[----:B------:R-:W-:Y:S02]  /*4ee0*/  SEL R12, R12, R14, !P1 ;  /* 0x0000000e0c0c7207 */ /* 0x000fe40004800000 */
[----:B------:R-:W-:Y:S02]  /*4ef0*/  IADD3 R91, R10, 0x1, RZ ;  /* 0x000000010a5b7810 */ /* 0x000fe40007ffe0ff */
[----:B------:R-:W-:-:S02]  /*4f00*/  IADD3 R12, R12, 0x1, RZ ;  /* 0x000000010c0c7810 */ /* 0x000fc40007ffe0ff */
[----:B------:R-:W-:-:S03]  /*4f10*/  FSEL R31, R3, 27.725290298461914062, !P2 ;  /* 0x41ddcd65031f7808 */ /* 0x000fc60005000000 */
[----:B------:R-:W-:-:S02]  /*4f20*/  IMAD R94, R91, R12, RZ ;  /* 0x0000000c5b5e7224 */ /* 0x000fc400078e02ff */
.L_x_650:
[--C-:B0-----:R-:W-:Y:S01]  /*4f30*/  IADD3 R11, R92, R75, -R80.reuse ;  /* 0x0000004b5c0b7210 */ /* 0x101fe20007ffe850 */
[----:B------:R-:W-:Y:S01]  /*4f40*/  BMOV.32.CLEAR RZ, B1 ;  /* 0x0000000001ff7355 */ /* 0x000fe20000100000 */
[----:B------:R-:W-:Y:S01]  /*4f50*/  BSSY B1, `(.L_x_166) ;  /* 0x0001608000017945 */ /* 0x000fe20003800000 */
[----:B------:R-:W-:Y:S01]  /*4f60*/  IMAD.MOV.U32 R95, RZ, RZ, R80 ;  /* 0x000000ffff5f7224 */ /* 0x000fe200078e0050 */
[----:B------:R-:W-:Y:S01]  /*4f70*/  ISETP.GE.AND P0, PT, R11, R94, PT ;  /* 0x0000005e0b00720c */ /* 0x000fe20003f06270 */
[----:B------:R-:W-:-:S03]  /*4f80*/  IMAD.MOV.U32 R96, RZ, RZ, R92 ;  /* 0x000000ffff607224 */ /* 0x000fc600078e005c */
[----:B------:R-:W-:-:S12]  /*4f90*/  ISETP.LT.OR P0, PT, R11, RZ, P0 ;  /* 0x000000ff0b00720c */ /* 0x000fd80000701670 */
[----:B----45:R-:W-:Y:S05]  /*4fa0*/  @P0 BRA `(.L_x_167) ;  /* 0x0001602000000947 */ /* 0x030fea0003800000 */
[----:B------:R-:W0:Y:S01]  /*4fb0*/  I2F.U32.RP R2, R91 ;  /* 0x0000005b00027306 */ /* 0x000e220000209000 */
[----:B------:R-:W-:Y:S01]  /*4fc0*/  IMAD.MOV R10, RZ, RZ, -R91 ;  /* 0x000000ffff0a7224 */ /* 0x000fe200078e0a5b */
[----:B------:R-:W-:Y:S01]  /*4fd0*/  ISETP.NE.U32.AND P4, PT, R91, RZ, PT ;  /* 0x000000ff5b00720c */ /* 0x000fe20003f85070 */
[----:B------:R-:W-:Y:S01]  /*4fe0*/  BMOV.32.CLEAR RZ, B0 ;  /* 0x0000000000ff7355 */ /* 0x000fe20000100000 */
[----:B------:R-:W-:Y:S01]  /*4ff0*/  BSSY B0, `(.L_x_168) ;  /* 0x00014c8000007945 */ /* 0x000fe20003800000 */
[----:B0-----:R-:W0:Y:S02]  /*5000*/  MUFU.RCP R2, R2 ;  /* 0x0000000200027308 */ /* 0x001e240000001000 */
[----:B0-----:R-:W-:-:S06]  /*5010*/  IADD3 R2, R2, 0xffffffe, RZ ;  /* 0x0ffffffe02027810 */ /* 0x001fcc0007ffe0ff */
[----:B------:R0:W1:Y:S02]  /*5020*/  F2I.FTZ.U32.TRUNC.NTZ R3, R2 ;  /* 0x0000000200037305 */ /* 0x000064000021f000 */
[----:B0-----:R-:W-:Y:S02]  /*5030*/  IMAD.MOV.U32 R2, RZ, RZ, RZ ;  /* 0x000000ffff027224 */ /* 0x001fe400078e00ff */
[----:B-1----:R-:W-:-:S04]  /*5040*/  IMAD R10, R10, R3, RZ ;  /* 0x000000030a0a7224 */ /* 0x002fc800078e02ff */
[----:B------:R-:W-:-:S08]  /*5050*/  IMAD.HI.U32 R2, R3, R10, R2 ;  /* 0x0000000a03027227 */ /* 0x000fd000078e0002 */
[----:B------:R-:W-:-:S06]  /*5060*/  IMAD.HI.U32 R2, R2, R11, RZ ;  /* 0x0000000b02027227 */ /* 0x000fcc00078e00ff */
[----:B------:R-:W-:-:S04]  /*5070*/  IMAD.MOV R3, RZ, RZ, -R2 ;  /* 0x000000ffff037224 */ /* 0x000fc800078e0a02 */
[----:B------:R-:W-:-:S05]  /*5080*/  IMAD R3, R91, R3, R11 ;  /* 0x000000035b037224 */ /* 0x000fca00078e020b */
[----:B------:R-:W-:-:S12]  /*5090*/  ISETP.GE.U32.AND P0, PT, R3, R91, PT ;  /* 0x0000005b0300720c */ /* 0x000fd80003f06070 */
[----:B------:R-:W-:Y:S02]  /*50a0*/  @P0 IADD3 R3, -R91, R3, RZ ;  /* 0x000000035b030210 */ /* 0x000fe40007ffe1ff */
[----:B------:R-:W-:Y:S02]  /*50b0*/  @P0 IADD3 R2, R2, 0x1, RZ ;  /* 0x0000000102020810 */ /* 0x000fe40007ffe0ff */
[----:B------:R-:W-:Y:S02]  /*50c0*/  ISETP.GE.U32.AND P1, PT, R3, R91, PT ;  /* 0x0000005b0300720c */ /* 0x000fe40003f26070 */
[----:B------:R-:W-:-:S10]  /*50d0*/  ISETP.NE.AND P0, PT, RZ, c[0x0][0x1cc], PT ;  /* 0x00007300ff007a0c */ /* 0x000fd40003f05270 */
[----:B------:R-:W-:-:S04]  /*50e0*/  @P1 IADD3 R2, R2, 0x1, RZ ;  /* 0x0000000102021810 */ /* 0x000fc80007ffe0ff */
[----:B------:R-:W-:-:S05]  /*50f0*/  @!P4 LOP3.LUT R2, RZ, R91, RZ, 0x33, !PT ;  /* 0x0000005bff02c212 */ /* 0x000fca00078e33ff */
[----:B------:R-:W-:Y:S02]  /*5100*/  IMAD.MOV R45, RZ, RZ, -R2 ;  /* 0x000000ffff2d7224 */ /* 0x000fe400078e0a02 */
[----:B------:R-:W-:Y:S02]  /*5110*/  IMAD R44, R84, R2, R88 ;  /* 0x00000002542c7224 */ /* 0x000fe400078e0258 */
[----:B------:R-:W-:-:S04]  /*5120*/  IMAD R45, R91, R45, R11 ;  /* 0x0000002d5b2d7224 */ /* 0x000fc800078e020b */
[----:B------:R-:W-:Y:S01]  /*5130*/  IMAD R45, R86, R45, R90 ;  /* 0x0000002d562d7224 */ /* 0x000fe200078e025a */
[----:B------:R-:W-:Y:S05]  /*5140*/  @!P0 BRA `(.L_x_169) ;  /* 0x0000eb6000008947 */ /* 0x000fea0003800000 */
[----:B------:R-:W-:-:S05]  /*5150*/  IMAD.MOV.U32 R2, RZ, RZ, c[0x0][0x1cc] ;  /* 0x00007300ff027624 */ /* 0x000fca00078e00ff */
[----:B------:R-:W-:-:S12]  /*5160*/  ISETP.NE.AND P0, PT, R2, 0x1, PT ;  /* 0x000000010200780c */ /* 0x000fd80003f05270 */
[----:B------:R-:W-:Y:S05]  /*5170*/  @P0 BRA `(.L_x_170) ;  /* 0x00014af000000947 */ /* 0x000fea0003800000 */
[----:B------:R0:W5:Y:S01]  /*5180*/  LDG.E.SYS R116, [R26] ;  /* 0x000000001a747381 */ /* 0x00016200001ee900 */
[----:B------:R-:W1:Y:S01]  /*5190*/  FRND.F64.FLOOR R2, R32 ;  /* 0x0000002000027313 */ /* 0x000e620000305800 */
[----:B------:R-:W2:Y:S01]  /*51a0*/  FRND.F64.FLOOR R10, R28 ;  /* 0x0000001c000a7313 */ /* 0x000ea20000305800 */
[----:B------:R-:W-:Y:S01]  /*51b0*/  IABS R13, R69 ;  /* 0x00000045000d7213 */ /* 0x000fe20000000000 */
[----:B------:R-:W-:Y:S01]  /*51c0*/  STL.128 [R1], RZ ;  /* 0x000000ff01007387 */ /* 0x000fe20000100c00 */
[----:B------:R-:W-:Y:S01]  /*51d0*/  BMOV.32.CLEAR RZ, B8 ;  /* 0x0000000008ff7355 */ /* 0x000fe20000100000 */
[----:B------:R-:W-:Y:S01]  /*51e0*/  BSSY B8, `(.L_x_171) ;  /* 0x00000de000087945 */ /* 0x000fe20003800000 */
[----:B------:R-:W-:Y:S01]  /*51f0*/  IMAD.MOV.U32 R24, RZ, RZ, RZ ;  /* 0x000000ffff187224 */ /* 0x000fe200078e00ff */
[----:B------:R-:W-:Y:S01]  /*5200*/  STL.128 [R1+0x10], RZ ;  /* 0x000010ff01007387 */ /* 0x000fe20000100c00 */
[----:B------:R-:W-:Y:S01]  /*5210*/  IMAD.MOV.U32 R16, RZ, RZ, 0x0 ;  /* 0x00000000ff107424 */ /* 0x000fe200078e00ff */
[----:B------:R-:W-:Y:S01]  /*5220*/  CS2R R52, SRZ ;  /* 0x0000000000347805 */ /* 0x000fe2000001ff00 */
[----:B------:R-:W-:Y:S01]  /*5230*/  IMAD.MOV.U32 R17, RZ, RZ, 0x41ddcd65 ;  /* 0x41ddcd65ff117424 */ /* 0x000fe200078e00ff */
[----:B------:R-:W-:Y:S04]  /*5240*/  STL.128 [R1+0x20], RZ ;  /* 0x000020ff01007387 */ /* 0x000fe80000100c00 */
[----:B------:R-:W-:Y:S01]  /*5250*/  STL.128 [R1+0x30], RZ ;  /* 0x000030ff01007387 */ /* 0x000fe20000100c00 */
[----:B-1----:R1:W3:-:S02]  /*5260*/  DSETP.NEU.AND P0, PT, R2, R32, PT ;  /* 0x000000200200722a */ /* 0x0022c40003f0d000 */
[----:B-1----:R-:W1:Y:S01]  /*5270*/  I2F.RP R2, R13 ;  /* 0x0000000d00027306 */ /* 0x002e620000209400 */
[----:B------:R-:W-:Y:S01]  /*5280*/  STL.128 [R1+0x40], RZ ;  /* 0x000040ff01007387 */ /* 0x000fe20000100c00 */
[----:B--2---:R3:W2:-:S11]  /*5290*/  DSETP.NEU.AND P1, PT, R10, R28, PT ;  /* 0x0000001c0a00722a */ /* 0x0046960003f2d000 */
[----:B---3--:R-:W3:Y:S01]  /*52a0*/  @P0 F2I.F64.FLOOR R10, R32 ;  /* 0x00000020000a0311 */ /* 0x008ee20000305100 */
[----:B-1----:R1:W4:Y:S03]  /*52b0*/  MUFU.RCP R11, R2 ;  /* 0x00000002000b7308 */ /* 0x0023260000001000 */
[----:B--2---:R-:W2:Y:S01]  /*52c0*/  @P1 F2I.F64.FLOOR R12, R28 ;  /* 0x0000001c000c1311 */ /* 0x004ea20000305100 */
[----:B-1----:R-:W1:Y:S01]  /*52d0*/  @!P0 DADD R2, R32, -1 ;  /* 0xbff0000020028429 */ /* 0x002e620000000000 */
[----:B----4-:R-:W-:-:S08]  /*52e0*/  IADD3 R11, R11, 0xffffffe, RZ ;  /* 0x0ffffffe0b0b7810 */ /* 0x010fd00007ffe0ff */
[----:B-1----:R1:W3:Y:S01]  /*52f0*/  @!P0 F2I.F64.TRUNC R10, R2 ;  /* 0x00000002000a8311 */ /* 0x0022e2000030d100 */
[----:B------:R-:W4:Y:S01]  /*5300*/  F2I.FTZ.U32.TRUNC.NTZ R11, R11 ;  /* 0x0000000b000b7305 */ /* 0x000f22000021f000 */
[----:B-1----:R-:W1:Y:S01]  /*5310*/  @!P1 DADD R2, R28, -1 ;  /* 0xbff000001c029429 */ /* 0x002e620000000000 */
[----:B---3--:R-:W-:-:S08]  /*5320*/  IMAD.IADD R20, R44, 0x1, R10 ;  /* 0x000000012c147824 */ /* 0x008fd000078e020a */
[----:B-1----:R1:W2:Y:S01]  /*5330*/  @!P1 F2I.F64.TRUNC R12, R2 ;  /* 0x00000002000c9311 */ /* 0x0022a2000030d100 */
[----:B------:R-:W-:Y:S02]  /*5340*/  IMAD.MOV.U32 R10, RZ, RZ, RZ ;  /* 0x000000ffff0a7224 */ /* 0x000fe400078e00ff */
[----:B-1----:R-:W-:Y:S02]  /*5350*/  IMAD.IADD R2, R20, 0x1, -R68 ;  /* 0x0000000114027824 */ /* 0x002fe400078e0a44 */
[----:B----4-:R-:W-:Y:S01]  /*5360*/  IMAD.MOV R3, RZ, RZ, -R11 ;  /* 0x000000ffff037224 */ /* 0x010fe200078e0a0b */
[----:B------:R-:W1:Y:S01]  /*5370*/  I2F.F64 R20, R20 ;  /* 0x0000001400147312 */ /* 0x000e620000201c00 */
[----:B------:R-:W-:Y:S02]  /*5380*/  IMAD R2, R71, R2, R82 ;  /* 0x0000000247027224 */ /* 0x000fe400078e0252 */
[----:B------:R-:W-:Y:S02]  /*5390*/  IMAD R3, R3, R13, RZ ;  /* 0x0000000d03037224 */ /* 0x000fe400078e02ff */
[----:B--2---:R-:W-:-:S02]  /*53a0*/  IMAD.IADD R12, R45, 0x1, R12 ;  /* 0x000000012d0c7824 */ /* 0x004fc400078e020c */
[----:B------:R-:W-:Y:S01]  /*53b0*/  IMAD.HI.U32 R3, R11, R3, R10 ;  /* 0x000000030b037227 */ /* 0x000fe200078e000a */
[----:B------:R-:W-:-:S03]  /*53c0*/  IABS R11, R69 ;  /* 0x00000045000b7213 */ /* 0x000fc60000000000 */
[----:B------:R-:W-:Y:S01]  /*53d0*/  IMAD.IADD R2, R12, 0x1, R2 ;  /* 0x000000010c027824 */ /* 0x000fe200078e0202 */
[----:B------:R-:W2:Y:S01]  /*53e0*/  I2F.F64 R22, R12 ;  /* 0x0000000c00167312 */ /* 0x000ea20000201c00 */
[----:B------:R-:W-:-:S03]  /*53f0*/  IMAD.MOV R11, RZ, RZ, -R11 ;  /* 0x000000ffff0b7224 */ /* 0x000fc600078e0a0b */
[----:B------:R-:W-:Y:S01]  /*5400*/  IABS R14, R2 ;  /* 0x00000002000e7213 */ /* 0x000fe20000000000 */
[----:B-1----:R-:W1:Y:S01]  /*5410*/  DMUL R20, R20, UR10 ;  /* 0x0000000a14147c28 */ /* 0x002e620008000000 */
[----:B------:R-:W-:Y:S01]  /*5420*/  ISETP.GE.AND P1, PT, R2, RZ, PT ;  /* 0x000000ff0200720c */ /* 0x000fe20003f26270 */
[----:B------:R-:W-:Y:S02]  /*5430*/  IMAD.MOV.U32 R2, RZ, RZ, 0x0 ;  /* 0x00000000ff027424 */ /* 0x000fe400078e00ff */
[----:B------:R-:W-:Y:S02]  /*5440*/  IMAD.MOV.U32 R10, RZ, RZ, R14 ;  /* 0x000000ffff0a7224 */ /* 0x000fe400078e000e */
[----:B------:R-:W-:Y:S02]  /*5450*/  CS2R R14, SRZ ;  /* 0x00000000000e7805 */ /* 0x000fe4000001ff00 */
[----:B------:R-:W-:Y:S01]  /*5460*/  IMAD.HI.U32 R3, R3, R10, RZ ;  /* 0x0000000a03037227 */ /* 0x000fe200078e00ff */
[----:B--2---:R-:W2:-:S05]  /*5470*/  DMUL R22, R22, UR12 ;  /* 0x0000000c16167c28 */ /* 0x004e8a0008000000 */
[----:B------:R-:W-:Y:S02]  /*5480*/  IMAD R3, R3, R11, R10 ;  /* 0x0000000b03037224 */ /* 0x000fe400078e020a */
[----:B------:R-:W-:Y:S02]  /*5490*/  IMAD.MOV.U32 R10, RZ, RZ, 0x0 ;  /* 0x00000000ff0a7424 */ /* 0x000fe400078e00ff */
[----:B------:R-:W-:Y:S01]  /*54a0*/  IMAD.MOV.U32 R11, RZ, RZ, -0x3e22329b ;  /* 0xc1ddcd65ff0b7424 */ /* 0x000fe200078e00ff */
[----:B------:R-:W-:-:S07]  /*54b0*/  ISETP.GT.U32.AND P0, PT, R13, R3, PT ;  /* 0x000000030d00720c */ /* 0x000fce0003f04070 */
[----:B------:R-:W-:Y:S05]  /*54c0*/  STL.64 [R1+0x88], R10 ;  /* 0x0000880a01007387 */ /* 0x000fea0000100a00 */
[----:B------:R-:W-:-:S04]  /*54d0*/  @!P0 IADD3 R3, R3, -R13, RZ ;  /* 0x8000000d03038210 */ /* 0x000fc80007ffe0ff */
[----:B------:R-:W-:-:S12]  /*54e0*/  ISETP.GT.U32.AND P0, PT, R13, R3, PT ;  /* 0x000000030d00720c */ /* 0x000fd80003f04070 */
[----:B------:R-:W-:Y:S01]  /*54f0*/  @!P0 IMAD.IADD R3, R3, 0x1, -R13 ;  /* 0x0000000103038824 */ /* 0x000fe200078e0a0d */
[----:B------:R-:W-:Y:S01]  /*5500*/  ISETP.NE.AND P0, PT, R69, RZ, PT ;  /* 0x000000ff4500720c */ /* 0x000fe20003f05270 */
[----:B------:R-:W3:Y:S02]  /*5510*/  F2I.TRUNC.NTZ R13, R83 ;  /* 0x00000053000d7305 */ /* 0x000ee4000020f100 */
[----:B------:R-:W-:-:S09]  /*5520*/  @!P1 IMAD.MOV R3, RZ, RZ, -R3 ;  /* 0x000000ffff039224 */ /* 0x000fd200078e0a03 */
[----:B------:R-:W-:-:S04]  /*5530*/  @!P0 LOP3.LUT R3, RZ, R69, RZ, 0x33, !PT ;  /* 0x00000045ff038212 */ /* 0x000fc800078e33ff */
[----:B------:R-:W-:Y:S01]  /*5540*/  IADD3 R120, R3, UR4, RZ ;  /* 0x0000000403787c10 */ /* 0x000fe2000fffe0ff */
[----:B------:R-:W-:Y:S01]  /*5550*/  IMAD.MOV.U32 R3, RZ, RZ, 0x41ddcd65 ;  /* 0x41ddcd65ff037424 */ /* 0x000fe200078e00ff */
[----:B---3--:R-:W-:Y:S02]  /*5560*/  ISETP.GE.AND P0, PT, R13, 0x1, PT ;  /* 0x000000010d00780c */ /* 0x008fe40003f06270 */
[----:B------:R-:W-:-:S04]  /*5570*/  CS2R R12, SRZ ;  /* 0x00000000000c7805 */ /* 0x000fc8000001ff00 */
[----:B------:R-:W3:Y:S04]  /*5580*/  LDS.U R120, [R120.X4] ;  /* 0x0000000078787984 */ /* 0x000ee80000005800 */
[----:B------:R4:W-:Y:S02]  /*5590*/  STL.64 [R1+0x68], R2 ;  /* 0x0000680201007387 */ /* 0x0009e40000100a00 */
[----:B----4-:R-:W-:Y:S01]  /*55a0*/  CS2R R2, SRZ ;  /* 0x0000000000027805 */ /* 0x010fe2000001ff00 */
[----:B---3--:R0:W3:Y:S01]  /*55b0*/  F2F.F64.F32 R18, R120 ;  /* 0x0000007800127310 */ /* 0x0080e20000201800 */
[----:B------:R-:W-:Y:S05]  /*55c0*/  @!P0 BRA `(.L_x_172) ;  /* 0x000009f000008947 */ /* 0x000fea0003800000 */
[----:B-12---:R-:W-:Y:S01]  /*55d0*/  BMOV.32.CLEAR RZ, B7 ;  /* 0x0000000007ff7355 */ /* 0x006fe20000100000 */
[----:B------:R-:W-:Y:S01]  /*55e0*/  BSSY B7, `(.L_x_173) ;  /* 0x000009b000077945 */ /* 0x000fe20003800000 */
[----:B------:R-:W-:Y:S01]  /*55f0*/  IMAD.MOV.U32 R24, RZ, RZ, RZ ;  /* 0x000000ffff187224 */ /* 0x000fe200078e00ff */
[----:B------:R-:W-:Y:S01]  /*5600*/  MOV R58, RZ ;  /* 0x000000ff003a7202 */ /* 0x000fe20000000f00 */
[----:B------:R-:W-:Y:S01]  /*5610*/  IMAD.MOV.U32 R16, RZ, RZ, 0x0 ;  /* 0x00000000ff107424 */ /* 0x000fe200078e00ff */
[----:B------:R-:W-:Y:S01]  /*5620*/  CS2R R2, SRZ ;  /* 0x0000000000027805 */ /* 0x000fe2000001ff00 */
[----:B------:R-:W-:Y:S01]  /*5630*/  IMAD.MOV.U32 R17, RZ, RZ, 0x41ddcd65 ;  /* 0x41ddcd65ff117424 */ /* 0x000fe200078e00ff */
[----:B------:R-:W-:Y:S01]  /*5640*/  CS2R R12, SRZ ;  /* 0x00000000000c7805 */ /* 0x000fe2000001ff00 */
[----:B------:R-:W-:Y:S01]  /*5650*/  IMAD.MOV.U32 R10, RZ, RZ, 0x0 ;  /* 0x00000000ff0a7424 */ /* 0x000fe200078e00ff */
[----:B------:R-:W-:Y:S01]  /*5660*/  CS2R R14, SRZ ;  /* 0x00000000000e7805 */ /* 0x000fe2000001ff00 */
[----:B------:R-:W-:Y:S01]  /*5670*/  IMAD.MOV.U32 R11, RZ, RZ, -0x3e22329b ;  /* 0xc1ddcd65ff0b7424 */ /* 0x000fe200078e00ff */
[----:B------:R-:W-:-:S02]  /*5680*/  CS2R R52, SRZ ;  /* 0x0000000000347805 */ /* 0x000fc4000001ff00 */
.L_x_190:
[----:B------:R-:W-:Y:S01]  /*5690*/  ISETP.GE.AND P0, PT, R85, 0x1, PT ;  /* 0x000000015500780c */ /* 0x000fe20003f06270 */
[----:B------:R-:W-:Y:S01]  /*56a0*/  BMOV.32.CLEAR RZ, B6 ;  /* 0x0000000006ff7355 */ /* 0x000fe20000100000 */
[----:B------:R-:W-:Y:S10]  /*56b0*/  BSSY B6, `(.L_x_174) ;  /* 0x0000089000067945 */ /* 0x000ff40003800000 */
[----:B01----:R-:W-:Y:S05]  /*56c0*/  @!P0 BRA `(.L_x_175) ;  /* 0x0000087000008947 */ /* 0x003fea0003800000 */
[----:B------:R-:W-:Y:S02]  /*56d0*/  IMAD.IADD R48, R44, 0x1, R58 ;  /* 0x000000012c307824 */ /* 0x000fe400078e023a */
[----:B------:R-:W-:-:S02]  /*56e0*/  IMAD R111, R85, R58, RZ ;  /* 0x0000003a556f7224 */ /* 0x000fc400078e02ff */
[----:B------:R-:W-:Y:S02]  /*56f0*/  IMAD.MOV.U32 R59, RZ, RZ, RZ ;  /* 0x000000ffff3b7224 */ /* 0x000fe400078e00ff */
[----:B------:R1:W2:Y:S02]  /*5700*/  I2F.F64 R46, R48 ;  /* 0x00000030002e7312 */ /* 0x0002a40000201c00 */
[----:B-1----:R-:W-:-:S04]  /*5710*/  IMAD.IADD R48, R48, 0x1, -R68 ;  /* 0x0000000130307824 */ /* 0x002fc800078e0a44 */
[----:B------:R-:W-:Y:S01]  /*5720*/  IMAD R110, R71, R48, R82 ;  /* 0x00000030476e7224 */ /* 0x000fe200078e0252 */
[----:B--2---:R1:W2:-:S04]  /*5730*/  DFMA R46, R46, -UR10, R20 ;  /* 0x8000000a2e2e7c2b */ /* 0x0042880008000014 */
.L_x_189:
[----:B-1----:R-:W-:Y:S01]  /*5740*/  IABS R54, R69 ;  /* 0x0000004500367213 */ /* 0x002fe20000000000 */
[----:B------:R-:W-:Y:S01]  /*5750*/  IMAD.IADD R50, R45, 0x1, R59 ;  /* 0x000000012d327824 */ /* 0x000fe200078e023b */
[----:B------:R-:W-:-:S03]  /*5760*/  ISETP.NE.AND P4, PT, R69, RZ, PT ;  /* 0x000000ff4500720c */ /* 0x000fc60003f85270 */
[----:B------:R-:W-:Y:S01]  /*5770*/  IMAD.IADD R51, R110, 0x1, R50 ;  /* 0x000000016e337824 */ /* 0x000fe200078e0232 */
[----:B------:R-:W4:Y:S04]  /*5780*/  I2F.RP R48, R54 ;  /* 0x0000003600307306 */ /* 0x000f280000209400 */
[----:B------:R-:W-:Y:S02]  /*5790*/  IABS R56, R51 ;  /* 0x0000003300387213 */ /* 0x000fe40000000000 */
[----:B------:R-:W-:Y:S02]  /*57a0*/  ISETP.GE.AND P1, PT, R51, RZ, PT ;  /* 0x000000ff3300720c */ /* 0x000fe40003f26270 */
[----:B0-----:R-:W0:Y:S01]  /*57b0*/  I2F.F64 R50, R50 ;  /* 0x0000003200327312 */ /* 0x001e220000201c00 */
[----:B----4-:R-:W4:Y:S02]  /*57c0*/  MUFU.RCP R48, R48 ;  /* 0x0000003000307308 */ /* 0x010f240000001000 */
[----:B----4-:R-:W-:-:S06]  /*57d0*/  IADD3 R48, R48, 0xffffffe, RZ ;  /* 0x0ffffffe30307810 */ /* 0x010fcc0007ffe0ff */
[----:B------:R4:W1:Y:S02]  /*57e0*/  F2I.FTZ.U32.TRUNC.NTZ R49, R48 ;  /* 0x0000003000317305 */ /* 0x000864000021f000 */
[----:B----4-:R-:W-:Y:S01]  /*57f0*/  MOV R48, RZ ;  /* 0x000000ff00307202 */ /* 0x010fe20000000f00 */
[----:B-1----:R-:W-:-:S04]  /*5800*/  IMAD.MOV R55, RZ, RZ, -R49 ;  /* 0x000000ffff377224 */ /* 0x002fc800078e0a31 */
[----:B------:R-:W-:-:S04]  /*5810*/  IMAD R55, R55, R54, RZ ;  /* 0x0000003637377224 */ /* 0x000fc800078e02ff */
[----:B------:R-:W-:Y:S01]  /*5820*/  IMAD.HI.U32 R48, R49, R55, R48 ;  /* 0x0000003731307227 */ /* 0x000fe200078e0030 */
[----:B------:R-:W-:-:S03]  /*5830*/  IABS R55, R69 ;  /* 0x0000004500377213 */ /* 0x000fc60000000000 */
[----:B------:R-:W-:Y:S02]  /*5840*/  IMAD.MOV.U32 R49, RZ, RZ, R56 ;  /* 0x000000ffff317224 */ /* 0x000fe400078e0038 */
[----:B------:R-:W-:Y:S02]  /*5850*/  IMAD.MOV R55, RZ, RZ, -R55 ;  /* 0x000000ffff377224 */ /* 0x000fe400078e0a37 */
[----:B------:R-:W-:-:S04]  /*5860*/  IMAD.HI.U32 R48, R48, R49, RZ ;  /* 0x0000003130307227 */ /* 0x000fc800078e00ff */
[----:B------:R-:W-:Y:S02]  /*5870*/  IMAD.MOV.U32 R56, RZ, RZ, 0x2 ;  /* 0x00000002ff387424 */ /* 0x000fe400078e00ff */
[----:B------:R-:W-:-:S05]  /*5880*/  IMAD R48, R48, R55, R49 ;  /* 0x0000003730307224 */ /* 0x000fca00078e0231 */
[----:B------:R-:W-:-:S12]  /*5890*/  ISETP.GT.U32.AND P0, PT, R54, R48, PT ;  /* 0x000000303600720c */ /* 0x000fd80003f04070 */
[----:B------:R-:W-:-:S05]  /*58a0*/  @!P0 IMAD.IADD R48, R48, 0x1, -R54 ;  /* 0x0000000130308824 */ /* 0x000fca00078e0a36 */
[----:B------:R-:W-:-:S12]  /*58b0*/  ISETP.GT.U32.AND P0, PT, R54, R48, PT ;  /* 0x000000303600720c */ /* 0x000fd80003f04070 */
[----:B------:R-:W-:Y:S02]  /*58c0*/  @!P0 IMAD.IADD R48, R48, 0x1, -R54 ;  /* 0x0000000130308824 */ /* 0x000fe400078e0a36 */
[----:B0-----:R0:W1:Y:S02]  /*58d0*/  DMUL R54, R50, UR12 ;  /* 0x0000000c32367c28 */ /* 0x0010640008000000 */
[----:B------:R-:W-:Y:S02]  /*58e0*/  @!P1 IMAD.MOV R48, RZ, RZ, -R48 ;  /* 0x000000ffff309224 */ /* 0x000fe400078e0a30 */
[----:B0-----:R-:W-:Y:S02]  /*58f0*/  IMAD.MOV.U32 R50, RZ, RZ, 0x0 ;  /* 0x00000000ff327424 */ /* 0x001fe400078e00ff */
[----:B------:R-:W-:Y:S01]  /*5900*/  IMAD.MOV.U32 R51, RZ, RZ, 0x3ff00000 ;  /* 0x3ff00000ff337424 */ /* 0x000fe200078e00ff */
[----:B------:R-:W-:-:S04]  /*5910*/  @!P4 LOP3.LUT R48, RZ, R69, RZ, 0x33, !PT ;  /* 0x00000045ff30c212 */ /* 0x000fc800078e33ff */
[----:B------:R-:W-:-:S08]  /*5920*/  IADD3 R48, R48, UR4, RZ ;  /* 0x0000000430307c10 */ /* 0x000fd0000fffe0ff */
[----:B------:R-:W0:Y:S02]  /*5930*/  LDS.U R48, [R48.X4] ;  /* 0x0000000030307984 */ /* 0x000e240000005800 */
[----:B0-----:R-:W-:Y:S02]  /*5940*/  FSETP.NEU.AND P0, PT, R48, 2.00000000000000000000e+09, PT ;  /* 0x4eee6b283000780b */ /* 0x001fe40003f0d000 */
[----:B------:R-:W0:Y:S02]  /*5950*/  F2F.F64.F32 R48, R48 ;  /* 0x0000003000307310 */ /* 0x000e240000201800 */
[----:B-1----:R-:W-:-:S02]  /*5960*/  FSETP.EQ.OR P0, PT, R120, 2.00000000000000000000e+09, !P0 ;  /* 0x4eee6b287800780b */ /* 0x002fc40004702400 */
.L_x_176:
[----:B------:R-:W-:Y:S01]  /*5970*/  IADD3 R56, R56, -0x1, RZ ;  /* 0xffffffff38387810 */ /* 0x000fe20007ffe0ff */
[----:B--2---:R1:W2:-:S03]  /*5980*/  DMUL R50, R46, R50 ;  /* 0x000000322e327228 */ /* 0x0042860000000000 */
[----:B------:R-:W-:-:S12]  /*5990*/  ISETP.NE.AND P1, PT, R56, RZ, PT ;  /* 0x000000ff3800720c */ /* 0x000fd80003f25270 */
[----:B-12---:R-:W-:Y:S05]  /*59a0*/  @P1 BRA `(.L_x_176) ;  /* 0xffffffc000001947 */ /* 0x006fea000383ffff */
[----:B------:R1:W2:Y:S01]  /*59b0*/  DADD R56, R22, -R54 ;  /* 0x0000000016387229 */ /* 0x0002a20000000836 */
[----:B------:R-:W-:Y:S01]  /*59c0*/  IMAD.MOV.U32 R60, RZ, RZ, 0x2 ;  /* 0x00000002ff3c7424 */ /* 0x000fe200078e00ff */
[----:B-1----:R-:W-:Y:S01]  /*59d0*/  MOV R55, 0x3ff00000 ;  /* 0x3ff0000000377802 */ /* 0x002fe20000000f00 */
[----:B--2---:R-:W-:-:S05]  /*59e0*/  IMAD.MOV.U32 R54, RZ, RZ, 0x0 ;  /* 0x00000000ff367424 */ /* 0x004fca00078e00ff */
.L_x_177:
[----:B------:R-:W-:Y:S01]  /*59f0*/  IADD3 R60, R60, -0x1, RZ ;  /* 0xffffffff3c3c7810 */ /* 0x000fe20007ffe0ff */
[----:B------:R1:W2:-:S03]  /*5a00*/  DMUL R54, R56, R54 ;  /* 0x0000003638367228 */ /* 0x0002860000000000 */
[----:B------:R-:W-:-:S12]  /*5a10*/  ISETP.NE.AND P1, PT, R60, RZ, PT ;  /* 0x000000ff3c00720c */ /* 0x000fd80003f25270 */
[----:B-12---:R-:W-:Y:S05]  /*5a20*/  @P1 BRA `(.L_x_177) ;  /* 0xffffffc000001947 */ /* 0x006fea000383ffff */
[----:B------:R1:W2:Y:S01]  /*5a30*/  DADD R50, R50, R54 ;  /* 0x0000000032327229 */ /* 0x0002a20000000036 */
[----:B------:R-:W-:Y:S01]  /*5a40*/  BMOV.32.CLEAR RZ, B9 ;  /* 0x0000000009ff7355 */ /* 0x000fe20000100000 */
[----:B------:R-:W-:Y:S01]  /*5a50*/  BSSY B9, `(.L_x_178) ;  /* 0x000000b000097945 */ /* 0x000fe20003800000 */
[----:B------:R-:W-:Y:S05]  /*5a60*/  @P0 BRA `(.L_x_179) ;  /* 0x0000009000000947 */ /* 0x000fea0003800000 */
[----:B0123--:R0:W1:Y:S01]  /*5a70*/  DADD R56, R18, -R48 ;  /* 0x0000000012387229 */ /* 0x00f0620000000830 */
[----:B------:R-:W-:Y:S02]  /*5a80*/  IMAD.MOV.U32 R60, RZ, RZ, 0x2 ;  /* 0x00000002ff3c7424 */ /* 0x000fe400078e00ff */
[----:B------:R-:W-:Y:S02]  /*5a90*/  IMAD.MOV.U32 R54, RZ, RZ, 0x0 ;  /* 0x00000000ff367424 */ /* 0x000fe400078e00ff */
[----:B01----:R-:W-:-:S05]  /*5aa0*/  IMAD.MOV.U32 R55, RZ, RZ, 0x3ff00000 ;  /* 0x3ff00000ff377424 */ /* 0x003fca00078e00ff */
.L_x_180:
[----:B------:R-:W-:Y:S01]  /*5ab0*/  IADD3 R60, R60, -0x1, RZ ;  /* 0xffffffff3c3c7810 */ /* 0x000fe20007ffe0ff */
[----:B------:R0:W1:-:S03]  /*5ac0*/  DMUL R54, R56, R54 ;  /* 0x0000003638367228 */ /* 0x0000460000000000 */
[----:B------:R-:W-:-:S12]  /*5ad0*/  ISETP.NE.AND P0, PT, R60, RZ, PT ;  /* 0x000000ff3c00720c */ /* 0x000fd80003f05270 */
[----:B01----:R-:W-:Y:S05]  /*5ae0*/  @P0 BRA `(.L_x_180) ;  /* 0xffffffc000000947 */ /* 0x003fea000383ffff */
[----:B------:R0:W1:-:S04]  /*5af0*/  DADD R50, R50, R54 ;  /* 0x0000000032327229 */ /* 0x0000480000000036 */
.L_x_179:
[----:B-12---:R-:W-:Y:S05]  /*5b00*/  BSYNC B9 ;  /* 0x0000000000097941 */ /* 0x006fea0003800000 */
.L_x_178:
[----:B0-----:R-:W0:Y:S01]  /*5b10*/  F2F.F32.F64 R55, R50 ;  /* 0x0000003200377310 */ /* 0x001e220000301000 */
[----:B------:R-:W-:Y:S01]  /*5b20*/  BMOV.32.CLEAR RZ, B9 ;  /* 0x0000000009ff7355 */ /* 0x000fe20000100000 */
[----:B------:R-:W-:Y:S01]  /*5b30*/  BSSY B9, `(.L_x_181) ;  /* 0x0000011000097945 */ /* 0x000fe20003800000 */
[----:B0-----:R-:W-:-:S04]  /*5b40*/  IADD3 R50, R55, -0xd000000, RZ ;  /* 0xf300000037327810 */ /* 0x001fc80007ffe0ff */
[----:B------:R-:W-:-:S12]  /*5b50*/  ISETP.GT.U32.AND P0, PT, R50, 0x727fffff, PT ;  /* 0x727fffff3200780c */ /* 0x000fd80003f04070 */
[----:B------:R-:W-:Y:S05]  /*5b60*/  @!P0 BRA `(.L_x_182) ;  /* 0x0000007000008947 */ /* 0x000fea0003800000 */
[----:B------:R-:W-:Y:S01]  /*5b70*/  BMOV.32.CLEAR RZ, B10 ;  /* 0x000000000aff7355 */ /* 0x000fe20000100000 */
[----:B------:R-:W-:Y:S01]  /*5b80*/  BSSY B10, `(.L_x_183) ;  /* 0x00000030000a7945 */ /* 0x000fe20003800000 */
[----:B------:R-:W-:-:S03]  /*5b90*/  MOV R54, 0x5bb0 ;  /* 0x00005bb000367802 */ /* 0x000fc60000000f00 */
[----:B---3-5:R-:W-:Y:S05]  /*5ba0*/  CALL.REL.NOINC `($extractFeats_gridded$__cuda_sm20_sqrt_rn_f32_slowpath) ;  /* 0x0001781000007944 */ /* 0x028fea0003c00000 */
[----:B------:R-:W-:Y:S05]  /*5bb0*/  BSYNC B10 ;  /* 0x00000000000a7941 */ /* 0x000fea0003800000 */
.L_x_183:
[----:B------:R-:W-:Y:S01]  /*5bc0*/  IMAD.MOV.U32 R50, RZ, RZ, R62 ;  /* 0x000000ffff327224 */ /* 0x000fe200078e003e */
[----:B------:R-:W-:Y:S05]  /*5bd0*/  BRA `(.L_x_184) ;  /* 0x0000006000007947 */ /* 0x000fea0003800000 */
.L_x_182:
[----:B------:R-:W0:Y:S02]  /*5be0*/  MUFU.RSQ R50, R55 ;  /* 0x0000003700327308 */ /* 0x000e240000001400 */
[----:B0-----:R-:W-:Y:S02]  /*5bf0*/  FMUL.FTZ R51, R55, R50 ;  /* 0x0000003237337220 */ /* 0x001fe40000410000 */
[----:B------:R-:W-:Y:S02]  /*5c00*/  FMUL.FTZ R50, R50, 0.5 ;  /* 0x3f00000032327820 */ /* 0x000fe40000410000 */
[----:B------:R-:W-:-:S04]  /*5c10*/  FADD.FTZ R54, -R51, -RZ ;  /* 0x800000ff33367221 */ /* 0x000fc80000010100 */
[----:B------:R-:W-:-:S04]  /*5c20*/  FFMA R54, R51, R54, R55 ;  /* 0x0000003633367223 */ /* 0x000fc80000000037 */
[----:B------:R-:W-:-:S03]  /*5c30*/  FFMA R50, R54, R50, R51 ;  /* 0x0000003236327223 */ /* 0x000fc60000000033 */
.L_x_184:
[----:B------:R-:W-:Y:S05]  /*5c40*/  BSYNC B9 ;  /* 0x0000000000097941 */ /* 0x000fea0003800000 */
.L_x_181:
[----:B------:R-:W0:Y:S01]  /*5c50*/  F2F.F64.F32 R50, R50 ;  /* 0x0000003200327310 */ /* 0x000e220000201800 */
[----:B------:R-:W-:Y:S01]  /*5c60*/  BMOV.32.CLEAR RZ, B9 ;  /* 0x0000000009ff7355 */ /* 0x000fe20000100000 */
[----:B------:R-:W-:Y:S01]  /*5c70*/  BSSY B9, `(.L_x_185) ;  /* 0x0000029000097945 */ /* 0x000fe20003800000 */
[----:B0-----:R-:W0:-:S15]  /*5c80*/  DSETP.GT.AND P0, PT, R30, R50, PT ;  /* 0x000000321e00722a */ /* 0x001e1e0003f04000 */
[----:B0-----:R-:W-:Y:S05]  /*5c90*/  @!P0 BRA `(.L_x_186) ;  /* 0x0000026000008947 */ /* 0x001fea0003800000 */
[----:B------:R0:W1:Y:S01]  /*5ca0*/  DADD R2, R2, R48 ;  /* 0x0000000002027229 */ /* 0x0000620000000030 */
[----:B------:R-:W-:Y:S02]  /*5cb0*/  IMAD.MOV.U32 R54, RZ, RZ, 0x2 ;  /* 0x00000002ff367424 */ /* 0x000fe400078e00ff */
[----:B------:R-:W-:Y:S02]  /*5cc0*/  IMAD.MOV.U32 R50, RZ, RZ, 0x0 ;  /* 0x00000000ff327424 */ /* 0x000fe400078e00ff */
[----:B01----:R-:W-:-:S05]  /*5cd0*/  IMAD.MOV.U32 R51, RZ, RZ, 0x3ff00000 ;  /* 0x3ff00000ff337424 */ /* 0x003fca00078e00ff */
.L_x_187:
[----:B------:R-:W-:Y:S01]  /*5ce0*/  IADD3 R54, R54, -0x1, RZ ;  /* 0xffffffff36367810 */ /* 0x000fe20007ffe0ff */
[----:B------:R0:W1:-:S03]  /*5cf0*/  DMUL R50, R48, R50 ;  /* 0x0000003230327228 */ /* 0x0000460000000000 */
[----:B------:R-:W-:-:S12]  /*5d00*/  ISETP.NE.AND P0, PT, R54, RZ, PT ;  /* 0x000000ff3600720c */ /* 0x000fd80003f05270 */
[----:B01----:R-:W-:Y:S05]  /*5d10*/  @P0 BRA `(.L_x_187) ;  /* 0xffffffc000000947 */ /* 0x003fea000383ffff */
[----:B------:R0:W1:Y:S01]  /*5d20*/  DADD R12, R12, R50 ;  /* 0x000000000c0c7229 */ /* 0x0000620000000032 */
[----:B------:R-:W-:Y:S02]  /*5d30*/  IMAD.MOV.U32 R54, RZ, RZ, 0x3 ;  /* 0x00000003ff367424 */ /* 0x000fe400078e00ff */
[----:B0-----:R-:W-:Y:S02]  /*5d40*/  IMAD.MOV.U32 R50, RZ, RZ, 0x0 ;  /* 0x00000000ff327424 */ /* 0x001fe400078e00ff */
[----:B-1----:R-:W-:-:S05]  /*5d50*/  IMAD.MOV.U32 R51, RZ, RZ, 0x3ff00000 ;  /* 0x3ff00000ff337424 */ /* 0x002fca00078e00ff */
.L_x_188:
[----:B------:R-:W-:Y:S01]  /*5d60*/  IADD3 R54, R54, -0x1, RZ ;  /* 0xffffffff36367810 */ /* 0x000fe20007ffe0ff */
[----:B------:R0:W1:-:S03]  /*5d70*/  DMUL R50, R48, R50 ;  /* 0x0000003230327228 */ /* 0x0000460000000000 */
[----:B------:R-:W-:-:S12]  /*5d80*/  ISETP.NE.AND P0, PT, R54, RZ, PT ;  /* 0x000000ff3600720c */ /* 0x000fd80003f05270 */
[----:B01----:R-:W-:Y:S05]  /*5d90*/  @P0 BRA `(.L_x_188) ;  /* 0xffffffc000000947 */ /* 0x003fea000383ffff */
[----:B------:R-:W-:-:S04]  /*5da0*/  IADD3 R57, R111, R59, RZ ;  /* 0x0000003b6f397210 */ /* 0x000fc80007ffe0ff */
[----:B------:R-:W-:-:S12]  /*5db0*/  ISETP.GT.AND P1, PT, R57, 0x27f, PT ;  /* 0x0000027f3900780c */ /* 0x000fd80003f24270 */
[----:B------:R-:W-:-:S04]  /*5dc0*/  @!P1 SHF.R.S32.HI R54, RZ, 0x1f, R57 ;  /* 0x0000001fff369819 */ /* 0x000fc80000011439 */
[----:B------:R-:W-:-:S04]  /*5dd0*/  @!P1 LEA.HI R54, R54, R57, RZ, 0x5 ;  /* 0x0000003936369211 */ /* 0x000fc800078f28ff */
[----:B------:R-:W-:-:S04]  /*5de0*/  @!P1 SHF.R.S32.HI R54, RZ, 0x5, R54 ;  /* 0x00000005ff369819 */ /* 0x000fc80000011436 */
[----:B------:R-:W-:-:S08]  /*5df0*/  @!P1 LEA R56, R54, UR9, 0x2 ;  /* 0x0000000936389c11 */ /* 0x000fd0000f8e10ff */
[----:B------:R-:W2:Y:S01]  /*5e00*/  @!P1 LDL R55, [R56] ;  /* 0x0000000038379983 */ /* 0x000ea20000100800 */
[----:B------:R-:W-:Y:S01]  /*5e10*/  @!P1 IMAD.MOV.U32 R54, RZ, RZ, 0x1 ;  /* 0x00000001ff369424 */ /* 0x000fe200078e00ff */
[----:B------:R-:W0:Y:S01]  /*5e20*/  DSETP.GT.AND P0, PT, R16, R48, PT ;  /* 0x000000301000722a */ /* 0x000e220003f04000 */
[----:B------:R-:W-:-:S03]  /*5e30*/  IADD3 R24, R24, 0x1, RZ ;  /* 0x0000000118187810 */ /* 0x000fc60007ffe0ff */
[----:B------:R-:W-:Y:S01]  /*5e40*/  @!P1 SHF.L.W.U32 R54, R54, R57, RZ ;  /* 0x0000003936369219 */ /* 0x000fe20000000eff */
[----:B------:R-:W-:-:S04]  /*5e50*/  DADD R14, R14, R50 ;  /* 0x000000000e0e7229 */ /* 0x000fc80000000032 */
[----:B0-----:R-:W-:Y:S02]  /*5e60*/  FSEL R16, R48, R16, P0 ;  /* 0x0000001030107208 */ /* 0x001fe40000000000 */
[----:B------:R-:W-:Y:S02]  /*5e70*/  FSEL R17, R49, R17, P0 ;  /* 0x0000001131117208 */ /* 0x000fe40000000000 */
[----:B--2---:R-:W-:Y:S02]  /*5e80*/  @!P1 LOP3.LUT R57, R55, R54, RZ, 0xfc, !PT ;  /* 0x0000003637399212 */ /* 0x004fe400078efcff */
[----:B------:R-:W0:-:S06]  /*5e90*/  DMUL R54, R48, R48 ;  /* 0x0000003030367228 */ /* 0x000e0c0000000000 */
[----:B------:R1:W-:Y:S01]  /*5ea0*/  @!P1 STL [R56], R57 ;  /* 0x0000003938009387 */ /* 0x0003e20000100800 */
[----:B------:R-:W2:-:S04]  /*5eb0*/  DSETP.GEU.AND P1, PT, R10, R48, PT ;  /* 0x000000300a00722a */ /* 0x000e880003f2e000 */
[----:B0-----:R-:W0:-:S05]  /*5ec0*/  DMUL R54, R48, R54 ;  /* 0x0000003630367228 */ /* 0x001e0a0000000000 */
[----:B--2---:R-:W-:Y:S02]  /*5ed0*/  FSEL R10, R48, R10, !P1 ;  /* 0x0000000a300a7208 */ /* 0x004fe40004800000 */
[----:B------:R-:W-:Y:S01]  /*5ee0*/  FSEL R11, R49, R11, !P1 ;  /* 0x0000000b310b7208 */ /* 0x000fe20004800000 */
[----:B0-----:R1:W0:-:S04]  /*5ef0*/  DFMA R52, R48, R54, R52 ;  /* 0x000000363034722b */ /* 0x0012080000000034 */
.L_x_186:
[----:B------:R-:W-:Y:S05]  /*5f00*/  BSYNC B9 ;  /* 0x0000000000097941 */ /* 0x000fea0003800000 */
.L_x_185:
[----:B------:R-:W-:-:S04]  /*5f10*/  IADD3 R59, R59, 0x1, RZ ;  /* 0x000000013b3b7810 */ /* 0x000fc80007ffe0ff */
[----:B------:R-:W-:-:S12]  /*5f20*/  ISETP.GE.AND P0, PT, R59, R85, PT ;  /* 0x000000553b00720c */ /* 0x000fd80003f06270 */
[----:B------:R-:W-:Y:S05]  /*5f30*/  @!P0 BRA `(.L_x_189) ;  /* 0xfffff80000008947 */ /* 0x000fea000383ffff */
.L_x_175:
[----:B------:R-:W-:Y:S05]  /*5f40*/  BSYNC B6 ;  /* 0x0000000000067941 */ /* 0x000fea0003800000 */
.L_x_174:
[----:B------:R-:W2:Y:S01]  /*5f50*/  F2I.TRUNC.NTZ R46, R83 ;  /* 0x00000053002e7305 */ /* 0x000ea2000020f100 */
[----:B------:R-:W-:-:S04]  /*5f60*/  IADD3 R58, R58, 0x1, RZ ;  /* 0x000000013a3a7810 */ /* 0x000fc80007ffe0ff */
[----:B--2---:R-:W-:-:S12]  /*5f70*/  ISETP.GE.AND P0, PT, R58, R46, PT ;  /* 0x0000002e3a00720c */ /* 0x004fd80003f06270 */
[----:B------:R-:W-:Y:S05]  /*5f80*/  @!P0 BRA `(.L_x_190) ;  /* 0xfffff70000008947 */ /* 0x000fea000383ffff */
[----:B------:R-:W-:Y:S05]  /*5f90*/  BSYNC B7 ;  /* 0x0000000000077941 */ /* 0x000fea0003800000 */
.L_x_173:
[----:B------:R2:W-:Y:S04]  /*5fa0*/  STL.64 [R1+0x68], R16 ;  /* 0x0000681001007387 */ /* 0x0005e80000100a00 */
[----:B------:R2:W-:Y:S02]  /*5fb0*/  STL.64 [R1+0x88], R10 ;  /* 0x0000880a01007387 */ /* 0x0005e40000100a00 */
.L_x_172:
[----:B-12---:R-:W-:Y:S05]  /*5fc0*/  BSYNC B8 ;  /* 0x0000000000087941 */ /* 0x006fea0003800000 */
.L_x_171:
[----:B------:R-:W-:-:S04]  /*5fd0*/  IMNMX R46, R0, 0x3, !PT ;  /* 0x00000003002e7817 */ /* 0x000fc80007800200 */
[----:B------:R-:W-:-:S12]  /*5fe0*/  ISETP.GE.AND P0, PT, R24, R46, PT ;  /* 0x0000002e1800720c */ /* 0x000fd80003f06270 */
[----:B------:R-:W-:Y:S05]  /*5ff0*/  @!P0 BRA `(.L_x_191) ;  /* 0x0000db5000008947 */ /* 0x000fea0003800000 */
[----:B------:R-:W1:Y:S01]  /*6000*/  I2F.F64 R46, R24 ;  /* 0x00000018002e7312 */ /* 0x000e620000201c00 */
[----:B------:R-:W-:Y:S01]  /*6010*/  IMAD.MOV.U32 R48, RZ, RZ, 0x1 ;  /* 0x00000001ff307424 */ /* 0x000fe200078e00ff */
[----:B------:R-:W-:Y:S01]  /*6020*/  FSETP.GTU.AND P1, PT, |R3|, 6.4490557925156731238e-37, PT ;  /* 0x035b73330300780b */ /* 0x000fe20003f2c200 */
[----:B------:R-:W-:Y:S01]  /*6030*/  BMOV.32.CLEAR RZ, B7 ;  /* 0x0000000007ff7355 */ /* 0x000fe20000100000 */
[----:B------:R-:W-:Y:S01]  /*6040*/  BSSY B7, `(.L_x_192) ;  /* 0x0000013000077945 */ /* 0x000fe20003800000 */
[----:B-1----:R-:W1:Y:S02]  /*6050*/  MUFU.RCP64H R49, R47 ;  /* 0x0000002f00317308 */ /* 0x002e640000001800 */
        /* <DEDUP_REMOVED lines=10> */
[----:B------:R-:W-:Y:S01]  /*6100*/  MOV R114, 0x6150 ;  /* 0x0000615000727802 */ /* 0x000fe20000000f00 */
[----:B------:R-:W-:Y:S02]  /*6110*/  IMAD.MOV.U32 R57, RZ, RZ, R3 ;  /* 0x000000ffff397224 */ /* 0x000fe400078e0003 */
[----:B------:R-:W-:Y:S02]  /*6120*/  IMAD.MOV.U32 R54, RZ, RZ, R46 ;  /* 0x000000ffff367224 */ /* 0x000fe400078e002e */
[----:B------:R-:W-:-:S03]  /*6130*/  IMAD.MOV.U32 R55, RZ, RZ, R47 ;  /* 0x000000ffff377224 */ /* 0x000fc600078e002f */
[----:B0--3-5:R-:W-:Y:S05]  /*6140*/  CALL.REL.NOINC `($extractFeats_gridded$__cuda_sm20_div_f64_slowpath_v2) ;  /* 0x00016a1000007944 */ /* 0x029fea0003c00000 */
[----:B------:R-:W-:Y:S02]  /*6150*/  IMAD.MOV.U32 R48, RZ, RZ, R60 ;  /* 0x000000ffff307224 */ /* 0x000fe400078e003c */
[----:B------:R-:W-:-:S03]  /*6160*/  IMAD.MOV.U32 R49, RZ, RZ, R61 ;  /* 0x000000ffff317224 */ /* 0x000fc600078e003d */
.L_x_193:
[----:B------:R-:W-:Y:S05]  /*6170*/  BSYNC B7 ;  /* 0x0000000000077941 */ /* 0x000fea0003800000 */
.L_x_192:
[----:B------:R-:W1:Y:S01]  /*6180*/  MUFU.RCP64H R51, R47 ;  /* 0x0000002f00337308 */ /* 0x000e620000001800 */
        /* <DEDUP_REMOVED lines=18> */
[----:B0--3-5:R-:W-:Y:S05]  /*62b0*/  CALL.REL.NOINC `($extractFeats_gridded$__cuda_sm20_div_f64_slowpath_v2) ;  /* 0x000168a000007944 */ /* 0x029fea0003c00000 */
[----:B------:R-:W-:Y:S02]  /*62c0*/  IMAD.MOV.U32 R50, RZ, RZ, R60 ;  /* 0x000000ffff327224 */ /* 0x000fe400078e003c */
[----:B------:R-:W-:-:S03]  /*62d0*/  IMAD.MOV.U32 R51, RZ, RZ, R61 ;  /* 0x000000ffff337224 */ /* 0x000fc600078e003d */
.L_x_195:
[----:B------:R-:W-:Y:S05]  /*62e0*/  BSYNC B7 ;  /* 0x0000000000077941 */ /* 0x000fea0003800000 */
.L_x_194:
[----:B------:R-:W-:Y:S01]  /*62f0*/  IMAD R60, R24, R24, RZ ;  /* 0x00000018183c7224 */ /* 0x000fe200078e02ff */
[----:B------:R-:W1:Y:S01]  /*6300*/  DMUL R62, R2, R2 ;  /* 0x00000002023e7228 */ /* 0x000e620000000000 */
[----:B------:R-:W-:Y:S01]  /*6310*/  IMAD.MOV.U32 R54, RZ, RZ, 0x1 ;  /* 0x00000001ff367424 */ /* 0x000fe200078e00ff */
[----:B------:R-:W-:Y:S01]  /*6320*/  BMOV.32.CLEAR RZ, B7 ;  /* 0x0000000007ff7355 */ /* 0x000fe20000100000 */
[----:B------:R-:W-:Y:S02]  /*6330*/  BSSY B7, `(.L_x_196) ;  /* 0x0000015000077945 */ /* 0x000fe40003800000 */
[----:B------:R-:W2:Y:S04]  /*6340*/  I2F.F64 R60, R60 ;  /* 0x0000003c003c7312 */ /* 0x000ea80000201c00 */
[----:B-1----:R-:W-:Y:S01]  /*6350*/  FSETP.GTU.AND P1, PT, |R63|, 6.4490557925156731238e-37, PT ;  /* 0x035b73333f00780b */ /* 0x002fe20003f2c200 */
[----:B--2---:R-:W1:Y:S02]  /*6360*/  MUFU.RCP64H R55, R61 ;  /* 0x0000003d00377308 */ /* 0x004e640000001800 */
        /* <DEDUP_REMOVED lines=15> */
[----:B------:R-:W-:Y:S01]  /*6460*/  IMAD.MOV.U32 R54, RZ, RZ, R60 ;  /* 0x000000ffff367224 */ /* 0x000fe200078e003c */
[----:B------:R-:W-:-:S03]  /*6470*/  MOV R55, R61 ;  /* 0x0000003d00377202 */ /* 0x000fc60000000f00 */
.L_x_197:
[----:B------:R-:W-:Y:S05]  /*6480*/  BSYNC B7 ;  /* 0x0000000000077941 */ /* 0x000fea0003800000 */
.L_x_196:
[----:B------:R1:W2:Y:S01]  /*6490*/  DADD R50, -R54, R50 ;  /* 0x0000000036327229 */ /* 0x0002a20000000132 */
[----:B------:R-:W-:Y:S01]  /*64a0*/  BMOV.32.CLEAR RZ, B6 ;  /* 0x0000000006ff7355 */ /* 0x000fe20000100000 */
[----:B-1----:R-:W-:Y:S01]  /*64b0*/  IMAD.MOV.U32 R54, RZ, RZ, RZ ;  /* 0x000000ffff367224 */ /* 0x002fe200078e00ff */
[----:B------:R-:W-:Y:S05]  /*64c0*/  BSSY B6, `(.L_x_198) ;  /* 0x0000018000067945 */ /* 0x000fea0003800000 */
[----:B--2---:R-:W1:Y:S01]  /*64d0*/  DSETP.MAX.AND P0, P1, RZ, R50, PT ;  /* 0x00000032ff00722a */ /* 0x004e62000390f000 */
[----:B------:R-:W-:-:S08]  /*64e0*/  IMAD.MOV.U32 R55, RZ, RZ, R51 ;  /* 0x000000ffff377224 */ /* 0x000fd000078e0033 */
[C---:B-1----:R-:W-:Y:S02]  /*64f0*/  FSEL R56, R54.reuse, R55, P0 ;  /* 0x0000003736387208 */ /* 0x042fe40000000000 */
[----:B------:R-:W-:-:S04]  /*6500*/  SEL R50, R54, R50, P0 ;  /* 0x0000003236327207 */ /* 0x000fc80000000000 */
[----:B------:R-:W-:-:S05]  /*6510*/  @P1 LOP3.LUT R56, R55, 0x80000, RZ, 0xfc, !PT ;  /* 0x0008000037381812 */ /* 0x000fca00078efcff */
[----:B------:R-:W-:-:S06]  /*6520*/  IMAD.MOV.U32 R51, RZ, RZ, R56 ;  /* 0x000000ffff337224 */ /* 0x000fcc00078e0038 */
[----:B------:R-:W1:Y:S02]  /*6530*/  F2F.F32.F64 R55, R50 ;  /* 0x0000003200377310 */ /* 0x000e640000301000 */
[----:B-1----:R-:W-:-:S04]  /*6540*/  IADD3 R50, R55, -0xd000000, RZ ;  /* 0xf300000037327810 */ /* 0x002fc80007ffe0ff */
[----:B------:R-:W-:-:S12]  /*6550*/  ISETP.GT.U32.AND P0, PT, R50, 0x727fffff, PT ;  /* 0x727fffff3200780c */ /* 0x000fd80003f04070 */
[----:B------:R-:W-:Y:S05]  /*6560*/  @!P0 BRA `(.L_x_199) ;  /* 0x0000007000008947 */ /* 0x000fea0003800000 */
[----:B------:R-:W-:Y:S01]  /*6570*/  BMOV.32.CLEAR RZ, B7 ;  /* 0x0000000007ff7355 */ /* 0x000fe20000100000 */
[----:B------:R-:W-:Y:S01]  /*6580*/  BSSY B7, `(.L_x_200) ;  /* 0x0000003000077945 */ /* 0x000fe20003800000 */
[----:B------:R-:W-:-:S03]  /*6590*/  MOV R54, 0x65b0 ;  /* 0x000065b000367802 */ /* 0x000fc60000000f00 */
[----:B0--3-5:R-:W-:Y:S05]  /*65a0*/  CALL.REL.NOINC `($extractFeats_gridded$__cuda_sm20_sqrt_rn_f32_slowpath) ;  /* 0x00016e1000007944 */ /* 0x029fea0003c00000 */
[----:B------:R-:W-:Y:S05]  /*65b0*/  BSYNC B7 ;  /* 0x0000000000077941 */ /* 0x000fea0003800000 */
.L_x_200:
[----:B------:R-:W-:Y:S01]  /*65c0*/  IMAD.MOV.U32 R110, RZ, RZ, R62 ;  /* 0x000000ffff6e7224 */ /* 0x000fe200078e003e */
[----:B------:R-:W-:Y:S05]  /*65d0*/  BRA `(.L_x_201) ;  /* 0x0000006000007947 */ /* 0x000fea0003800000 */
.L_x_199:
[----:B------:R-:W1:Y:S02]  /*65e0*/  MUFU.RSQ R50, R55 ;  /* 0x0000003700327308 */ /* 0x000e640000001400 */
[----:B-1----:R-:W-:Y:S02]  /*65f0*/  FMUL.FTZ R110, R55, R50 ;  /* 0x00000032376e7220 */ /* 0x002fe40000410000 */
[----:B------:R-:W-:Y:S02]  /*6600*/  FMUL.FTZ R50, R50, 0.5 ;  /* 0x3f00000032327820 */ /* 0x000fe40000410000 */
[----:B------:R-:W-:-:S04]  /*6610*/  FADD.FTZ R51, -R110, -RZ ;  /* 0x800000ff6e337221 */ /* 0x000fc80000010100 */
[----:B------:R-:W-:-:S04]  /*6620*/  FFMA R51, R110, R51, R55 ;  /* 0x000000336e337223 */ /* 0x000fc80000000037 */
[----:B------:R-:W-:-:S03]  /*6630*/  FFMA R110, R51, R50, R110 ;  /* 0x00000032336e7223 */ /* 0x000fc6000000006e */
.L_x_201:
[----:B------:R-:W-:Y:S05]  /*6640*/  BSYNC B6 ;  /* 0x0000000000067941 */ /* 0x000fea0003800000 */
.L_x_198:
[----:B------:R-:W1:Y:S01]  /*6650*/  DADD R58, R46, c[0x2][0x0] ;  /* 0x008000002e3a7629 */ /* 0x000e620000000000 */
[----:B------:R-:W-:Y:S01]  /*6660*/  IMAD.MOV.U32 R50, RZ, RZ, 0x0 ;  /* 0x00000000ff327424 */ /* 0x000fe200078e00ff */
[----:B-----5:R2:W4:Y:S01]  /*6670*/  F2F.F64.F32 R56, R116 ;  /* 0x0000007400387310 */ /* 0x0205220000201800 */
[----:B------:R-:W-:Y:S01]  /*6680*/  IMAD.MOV.U32 R51, RZ, RZ, 0x3fd00000 ;  /* 0x3fd00000ff337424 */ /* 0x000fe200078e00ff */
[----:B------:R-:W-:Y:S01]  /*6690*/  BMOV.32.CLEAR RZ, B6 ;  /* 0x0000000006ff7355 */ /* 0x000fe20000100000 */
[----:B------:R-:W-:Y:S04]  /*66a0*/  BSSY B6, `(.L_x_202) ;  /* 0x0000412000067945 */ /* 0x000fe80003800000 */
[----:B-1----:R-:W1:-:S09]  /*66b0*/  DFMA R50, R58, R50, c[0x2][0x0] ;  /* 0x008000003a32762b */ /* 0x002e520000000032 */
[----:B-1----:R1:W3:Y:S02]  /*66c0*/  F2I.F64.FLOOR R111, R50 ;  /* 0x00000032006f7311 */ /* 0x0022e40000305100 */
[----:B-1----:R2:W1:Y:S01]  /*66d0*/  F2F.F64.F32 R50, R110 ;  /* 0x0000006e00327310 */ /* 0x0024620000201800 */
[----:B---3--:R-:W-:-:S04]  /*66e0*/  ISETP.GE.AND P0, PT, R111, R24, PT ;  /* 0x000000186f00720c */ /* 0x008fc80003f06270 */
[----:B------:R-:W-:-:S12]  /*66f0*/  ISETP.LT.OR P0, PT, R111, 0x1, P0 ;  /* 0x000000016f00780c */ /* 0x000fd80000701670 */
[----:B------:R-:W-:Y:S05]  /*6700*/  @P0 BRA `(.L_x_203) ;  /* 0x0000403000000947 */ /* 0x000fea0003800000 */
[----:B-12-4-:R-:W1:Y:S01]  /*6710*/  DSETP.NEU.AND P0, PT, R16, R10, PT ;  /* 0x0000000a1000722a */ /* 0x016e620003f0d000 */
[----:B------:R-:W-:Y:S01]  /*6720*/  BMOV.32.CLEAR RZ, B7 ;  /* 0x0000000007ff7355 */ /* 0x000fe20000100000 */
[----:B------:R-:W-:Y:S01]  /*6730*/  BSSY B7, `(.L_x_204) ;  /* 0x00001fa000077945 */ /* 0x000fe20003800000 */
[----:B------:R-:W-:Y:S02]  /*6740*/  IMAD.MOV.U32 R4, RZ, RZ, R16 ;  /* 0x000000ffff047224 */ /* 0x000fe400078e0010 */
[----:B------:R-:W-:-:S10]  /*6750*/  IMAD.MOV.U32 R5, RZ, RZ, R17 ;  /* 0x000000ffff057224 */ /* 0x000fd400078e0011 */
[----:B-1----:R-:W-:Y:S05]  /*6760*/  @!P0 BRA `(.L_x_205) ;  /* 0x00001f6000008947 */ /* 0x002fea0003800000 */
[----:B------:R-:W-:Y:S01]  /*6770*/  IADD3 R116, R24, -0x2, RZ ;  /* 0xfffffffe18747810 */ /* 0x000fe20007ffe0ff */
[----:B------:R-:W-:Y:S01]  /*6780*/  IMAD.MOV.U32 R114, RZ, RZ, R16 ;  /* 0x000000ffff727224 */ /* 0x000fe200078e0010 */
[----:B------:R-:W-:Y:S01]  /*6790*/  MOV R112, R10 ;  /* 0x0000000a00707202 */ /* 0x000fe20000000f00 */
[----:B------:R-:W-:Y:S02]  /*67a0*/  IMAD.MOV.U32 R115, RZ, RZ, R17 ;  /* 0x000000ffff737224 */ /* 0x000fe400078e0011 */
[----:B------:R-:W-:-:S02]  /*67b0*/  IMAD.MOV.U32 R113, RZ, RZ, R11 ;  /* 0x000000ffff717224 */ /* 0x000fc400078e000b */
.L_x_251:
[----:B------:R-:W-:Y:S01]  /*67c0*/  ISETP.GE.AND P1, PT, R93, 0x1, PT ;  /* 0x000000015d00780c */ /* 0x000fe20003f26270 */
[----:B------:R-:W-:Y:S01]  /*67d0*/  BMOV.32.CLEAR RZ, B9 ;  /* 0x0000000009ff7355 */ /* 0x000fe20000100000 */
[----:B------:R-:W-:Y:S01]  /*67e0*/  BSSY B9, `(.L_x_206) ;  /* 0x00000e9000097945 */ /* 0x000fe20003800000 */
[----:B------:R-:W-:Y:S02]  /*67f0*/  IMAD.MOV.U32 R117, RZ, RZ, RZ ;  /* 0x000000ffff757224 */ /* 0x000fe400078e00ff */
[----:B------:R-:W-:-:S02]  /*6800*/  IMAD.MOV.U32 R4, RZ, RZ, 0x0 ;  /* 0x00000000ff047424 */ /* 0x000fc400078e00ff */
[----:B------:R-:W-:-:S05]  /*6810*/  IMAD.MOV.U32 R5, RZ, RZ, 0x41ddcd65 ;  /* 0x41ddcd65ff057424 */ /* 0x000fca00078e00ff */
[----:B-12---:R-:W-:Y:S05]  /*6820*/  @!P1 BRA `(.L_x_207) ;  /* 0x00000e4000009947 */ /* 0x006fea0003800000 */
[----:B------:R-:W1:Y:S01]  /*6830*/  I2F.F64 R4, R116 ;  /* 0x0000007400047312 */ /* 0x000e620000201c00 */
[----:B------:R-:W-:Y:S02]  /*6840*/  IMAD.MOV.U32 R119, RZ, RZ, RZ ;  /* 0x000000ffff777224 */ /* 0x000fe400078e00ff */
[----:B------:R-:W-:Y:S02]  /*6850*/  IMAD.MOV.U32 R117, RZ, RZ, RZ ;  /* 0x000000ffff757224 */ /* 0x000fe400078e00ff */
[----:B------:R-:W-:Y:S02]  /*6860*/  IMAD.MOV.U32 R121, RZ, RZ, RZ ;  /* 0x000000ffff797224 */ /* 0x000fe400078e00ff */
[----:B------:R-:W-:Y:S01]  /*6870*/  IMAD.MOV.U32 R122, RZ, RZ, RZ ;  /* 0x000000ffff7a7224 */ /* 0x000fe200078e00ff */
[----:B-1----:R-:W1:-:S09]  /*6880*/  DMUL R4, R56, R4 ;  /* 0x0000000438047228 */ /* 0x002e520000000000 */
[----:B-1----:R1:W2:Y:S02]  /*6890*/  F2I.F64.TRUNC R118, R4 ;  /* 0x0000000400767311 */ /* 0x0022a4000030d100 */
[----:B-1----:R-:W-:Y:S02]  /*68a0*/  IMAD.MOV.U32 R4, RZ, RZ, 0x0 ;  /* 0x00000000ff047424 */ /* 0x002fe400078e00ff */
[----:B------:R-:W-:-:S02]  /*68b0*/  IMAD.MOV.U32 R5, RZ, RZ, 0x41ddcd65 ;  /* 0x41ddcd65ff057424 */ /* 0x000fc400078e00ff */
.L_x_225:
[----:B------:R-:W-:Y:S01]  /*68c0*/  IABS R60, R85 ;  /* 0x00000055003c7213 */ /* 0x000fe20000000000 */
[----:B------:R-:W-:Y:S01]  /*68d0*/  BMOV.32.CLEAR RZ, B8 ;  /* 0x0000000008ff7355 */ /* 0x000fe20000100000 */
[----:B------:R-:W-:Y:S01]  /*68e0*/  IABS R62, R122 ;  /* 0x0000007a003e7213 */ /* 0x000fe20000000000 */
[----:B------:R-:W-:Y:S03]  /*68f0*/  BSSY B8, `(.L_x_208) ;  /* 0x00000a5000087945 */ /* 0x000fe60003800000 */
[----:B-1----:R-:W1:Y:S02]  /*6900*/  I2F.RP R54, R60 ;  /* 0x0000003c00367306 */ /* 0x002e640000209400 */
[----:B-1----:R-:W1:Y:S02]  /*6910*/  MUFU.RCP R54, R54 ;  /* 0x0000003600367308 */ /* 0x002e640000001000 */
[----:B-1----:R-:W-:-:S06]  /*6920*/  IADD3 R54, R54, 0xffffffe, RZ ;  /* 0x0ffffffe36367810 */ /* 0x002fcc0007ffe0ff */
[----:B------:R1:W3:Y:S02]  /*6930*/  F2I.FTZ.U32.TRUNC.NTZ R55, R54 ;  /* 0x0000003600377305 */ /* 0x0002e4000021f000 */
[----:B-1----:R-:W-:Y:S01]  /*6940*/  IMAD.MOV.U32 R54, RZ, RZ, RZ ;  /* 0x000000ffff367224 */ /* 0x002fe200078e00ff */
[----:B---3--:R-:W-:-:S05]  /*6950*/  IADD3 R61, RZ, -R55, RZ ;  /* 0x80000037ff3d7210 */ /* 0x008fca0007ffe0ff */
        /* <DEDUP_REMOVED lines=10> */
[----:B------:R-:W-:Y:S02]  /*6a00*/  ISETP.NE.AND P5, PT, R85, RZ, PT ;  /* 0x000000ff5500720c */ /* 0x000fe40003fa5270 */
[----:B------:R-:W-:Y:S02]  /*6a10*/  ISETP.GE.U32.AND P1, PT, R55, R60, PT ;  /* 0x0000003c3700720c */ /* 0x000fe40003f26070 */
[----:B------:R-:W-:-:S04]  /*6a20*/  LOP3.LUT R55, R122, R85, RZ, 0x3c, !PT ;  /* 0x000000557a377212 */ /* 0x000fc800078e3cff */
[----:B------:R-:W-:-:S06]  /*6a30*/  ISETP.GE.AND P4, PT, R55, RZ, PT ;  /* 0x000000ff3700720c */ /* 0x000fcc0003f86270 */
[----:B------:R-:W-:-:S05]  /*6a40*/  @P1 IADD3 R54, R54, 0x1, RZ ;  /* 0x0000000136361810 */ /* 0x000fca0007ffe0ff */
[----:B------:R-:W-:-:S04]  /*6a50*/  IMAD.MOV.U32 R60, RZ, RZ, R54 ;  /* 0x000000ffff3c7224 */ /* 0x000fc800078e0036 */
[----:B------:R-:W-:-:S05]  /*6a60*/  @!P4 IMAD.MOV R60, RZ, RZ, -R60 ;  /* 0x000000ffff3cc224 */ /* 0x000fca00078e0a3c */
[----:B------:R-:W-:-:S05]  /*6a70*/  @!P5 LOP3.LUT R60, RZ, R85, RZ, 0x33, !PT ;  /* 0x00000055ff3cd212 */ /* 0x000fca00078e33ff */
[----:B------:R-:W-:-:S04]  /*6a80*/  IMAD.MOV R54, RZ, RZ, -R60 ;  /* 0x000000ffff367224 */ /* 0x000fc800078e0a3c */
[----:B------:R-:W-:-:S04]  /*6a90*/  IMAD R61, R85, R54, R122 ;  /* 0x00000036553d7224 */ /* 0x000fc800078e027a */
[----:B------:R-:W-:-:S05]  /*6aa0*/  IMAD R62, R85, R60, R61 ;  /* 0x0000003c553e7224 */ /* 0x000fca00078e023d */
[----:B------:R-:W-:-:S12]  /*6ab0*/  ISETP.GE.AND P1, PT, R62, 0x280, PT ;  /* 0x000002803e00780c */ /* 0x000fd80003f26270 */
[----:B--2---:R-:W-:Y:S05]  /*6ac0*/  @!P1 BRA `(.L_x_209) ;  /* 0x000005e000009947 */ /* 0x004fea0003800000 */
[----:B------:R-:W-:Y:S01]  /*6ad0*/  IABS R62, R69 ;  /* 0x00000045003e7213 */ /* 0x000fe20000000000 */
[----:B------:R-:W-:Y:S01]  /*6ae0*/  IMAD.IADD R54, R44, 0x1, R60 ;  /* 0x000000012c367824 */ /* 0x000fe200078e023c */
[----:B------:R-:W-:Y:S01]  /*6af0*/  ISETP.NE.AND P5, PT, R69, RZ, PT ;  /* 0x000000ff4500720c */ /* 0x000fe20003fa5270 */
[----:B------:R-:W-:-:S03]  /*6b00*/  IMAD.IADD R55, R45, 0x1, R61 ;  /* 0x000000012d377824 */ /* 0x000fc600078e023d */
[----:B------:R-:W1:Y:S01]  /*6b10*/  I2F.RP R34, R62 ;  /* 0x0000003e00227306 */ /* 0x000e620000209400 */
[----:B------:R-:W-:Y:S01]  /*6b20*/  IMAD.IADD R60, R82, 0x1, R55 ;  /* 0x00000001523c7824 */ /* 0x000fe200078e0237 */
[----:B-1----:R-:W1:Y:S02]  /*6b30*/  MUFU.RCP R34, R34 ;  /* 0x0000002200227308 */ /* 0x002e640000001000 */
[----:B-1----:R-:W-:-:S06]  /*6b40*/  IADD3 R34, R34, 0xffffffe, RZ ;  /* 0x0ffffffe22227810 */ /* 0x002fcc0007ffe0ff */
[----:B------:R1:W3:Y:S02]  /*6b50*/  F2I.FTZ.U32.TRUNC.NTZ R35, R34 ;  /* 0x0000002200237305 */ /* 0x0002e4000021f000 */
[----:B-1----:R-:W-:-:S04]  /*6b60*/  IMAD.IADD R34, R54, 0x1, -R68 ;  /* 0x0000000136227824 */ /* 0x002fc800078e0a44 */
[----:B------:R-:W-:Y:S02]  /*6b70*/  IMAD R60, R71, R34, R60 ;  /* 0x00000022473c7224 */ /* 0x000fe400078e023c */
[----:B------:R-:W-:Y:S01]  /*6b80*/  IMAD.MOV.U32 R34, RZ, RZ, RZ ;  /* 0x000000ffff227224 */ /* 0x000fe200078e00ff */
[----:B---3--:R-:W-:Y:S02]  /*6b90*/  IADD3 R61, RZ, -R35, RZ ;  /* 0x80000023ff3d7210 */ /* 0x008fe40007ffe0ff */
[----:B------:R-:W-:Y:S02]  /*6ba0*/  IABS R63, R60 ;  /* 0x0000003c003f7213 */ /* 0x000fe40000000000 */
[----:B------:R-:W-:Y:S01]  /*6bb0*/  ISETP.GE.AND P4, PT, R60, RZ, PT ;  /* 0x000000ff3c00720c */ /* 0x000fe20003f86270 */
        /* <DEDUP_REMOVED lines=8> */
[----:B------:R-:W-:-:S05]  /*6c40*/  @!P1 IMAD.IADD R34, R34, 0x1, -R62 ;  /* 0x0000000122229824 */ /* 0x000fca00078e0a3e */
[----:B------:R-:W-:-:S12]  /*6c50*/  ISETP.GT.U32.AND P1, PT, R62, R34, PT ;  /* 0x000000223e00720c */ /* 0x000fd80003f24070 */
[----:B------:R-:W-:Y:S02]  /*6c60*/  @!P1 IMAD.IADD R34, R34, 0x1, -R62 ;  /* 0x0000000122229824 */ /* 0x000fe400078e0a3e */
[----:B------:R-:W-:Y:S02]  /*6c70*/  IMAD.MOV.U32 R62, RZ, RZ, 0x2 ;  /* 0x00000002ff3e7424 */ /* 0x000fe400078e00ff */
[----:B------:R-:W-:-:S05]  /*6c80*/  @!P4 IMAD.MOV R34, RZ, RZ, -R34 ;  /* 0x000000ffff22c224 */ /* 0x000fca00078e0a22 */
[----:B------:R-:W-:-:S04]  /*6c90*/  @!P5 LOP3.LUT R34, RZ, R69, RZ, 0x33, !PT ;  /* 0x00000045ff22d212 */ /* 0x000fc800078e33ff */
[----:B------:R-:W-:-:S08]  /*6ca0*/  IADD3 R34, R34, UR4, RZ ;  /* 0x0000000422227c10 */ /* 0x000fd0000fffe0ff */
[----:B------:R1:W3:Y:S02]  /*6cb0*/  LDS.U R63, [R34.X4] ;  /* 0x00000000223f7984 */ /* 0x0002e40000005800 */
[----:B-1----:R1:W4:Y:S02]  /*6cc0*/  I2F.F64 R34, R54 ;  /* 0x0000003600227312 */ /* 0x0023240000201c00 */
[----:B-1----:R-:W1:Y:S01]  /*6cd0*/  I2F.F64 R54, R55 ;  /* 0x0000003700367312 */ /* 0x002e620000201c00 */
[----:B----4-:R-:W4:-:S04]  /*6ce0*/  DMUL R34, R34, UR10 ;  /* 0x0000000a22227c28 */ /* 0x010f080008000000 */
[----:B-1----:R-:W1:-:S04]  /*6cf0*/  DMUL R54, R54, UR12 ;  /* 0x0000000c36367c28 */ /* 0x002e480008000000 */
[----:B----4-:R4:W2:Y:S02]  /*6d00*/  DADD R60, R20, -R34 ;  /* 0x00000000143c7229 */ /* 0x0108a40000000822 */
[----:B----4-:R-:W-:Y:S02]  /*6d10*/  IMAD.MOV.U32 R34, RZ, RZ, 0x0 ;  /* 0x00000000ff227424 */ /* 0x010fe400078e00ff */
[----:B-12---:R-:W-:-:S05]  /*6d20*/  IMAD.MOV.U32 R35, RZ, RZ, 0x3ff00000 ;  /* 0x3ff00000ff237424 */ /* 0x006fca00078e00ff */
.L_x_210:
[----:B------:R-:W-:Y:S01]  /*6d30*/  IADD3 R62, R62, -0x1, RZ ;  /* 0xffffffff3e3e7810 */ /* 0x000fe20007ffe0ff */
[----:B------:R1:W2:-:S03]  /*6d40*/  DMUL R34, R60, R34 ;  /* 0x000000223c227228 */ /* 0x0002860000000000 */
[----:B------:R-:W-:-:S12]  /*6d50*/  ISETP.NE.AND P1, PT, R62, RZ, PT ;  /* 0x000000ff3e00720c */ /* 0x000fd80003f25270 */
[----:B-12---:R-:W-:Y:S05]  /*6d60*/  @P1 BRA `(.L_x_210) ;  /* 0xffffffc000001947 */ /* 0x006fea000383ffff */
[----:B------:R1:W2:Y:S01]  /*6d70*/  DADD R60, R22, -R54 ;  /* 0x00000000163c7229 */ /* 0x0002a20000000836 */
[----:B------:R-:W-:Y:S01]  /*6d80*/  MOV R62, 0x2 ;  /* 0x00000002003e7802 */ /* 0x000fe20000000f00 */
[----:B-1----:R-:W-:Y:S02]  /*6d90*/  IMAD.MOV.U32 R54, RZ, RZ, 0x0 ;  /* 0x00000000ff367424 */ /* 0x002fe400078e00ff */
[----:B--2---:R-:W-:-:S05]  /*6da0*/  IMAD.MOV.U32 R55, RZ, RZ, 0x3ff00000 ;  /* 0x3ff00000ff377424 */ /* 0x004fca00078e00ff */
.L_x_211:
[----:B------:R-:W-:Y:S01]  /*6db0*/  IADD3 R62, R62, -0x1, RZ ;  /* 0xffffffff3e3e7810 */ /* 0x000fe20007ffe0ff */
[----:B------:R1:W2:-:S03]  /*6dc0*/  DMUL R54, R60, R54 ;  /* 0x000000363c367228 */ /* 0x0002860000000000 */
[----:B------:R-:W-:-:S12]  /*6dd0*/  ISETP.NE.AND P1, PT, R62, RZ, PT ;  /* 0x000000ff3e00720c */ /* 0x000fd80003f25270 */
[----:B-12---:R-:W-:Y:S05]  /*6de0*/  @P1 BRA `(.L_x_211) ;  /* 0xffffffc000001947 */ /* 0x006fea000383ffff */
[----:B---3--:R-:W-:Y:S01]  /*6df0*/  FSETP.NEU.AND P1, PT, R63, 2.00000000000000000000e+09, PT ;  /* 0x4eee6b283f00780b */ /* 0x008fe20003f2d000 */
[----:B------:R1:W2:Y:S01]  /*6e00*/  DADD R34, R34, R54 ;  /* 0x0000000022227229 */ /* 0x0002a20000000036 */
[----:B------:R-:W-:Y:S01]  /*6e10*/  BMOV.32.CLEAR RZ, B10 ;  /* 0x000000000aff7355 */ /* 0x000fe20000100000 */
[----:B------:R-:W-:Y:S01]  /*6e20*/  BSSY B10, `(.L_x_212) ;  /* 0x000000d0000a7945 */ /* 0x000fe20003800000 */
[----:B------:R-:W-:-:S12]  /*6e30*/  FSETP.EQ.OR P1, PT, R120, 2.00000000000000000000e+09, !P1 ;  /* 0x4eee6b287800780b */ /* 0x000fd80004f22400 */
[----:B------:R-:W-:Y:S05]  /*6e40*/  @P1 BRA `(.L_x_213) ;  /* 0x000000a000001947 */ /* 0x000fea0003800000 */
[----:B-12---:R-:W1:Y:S01]  /*6e50*/  F2F.F64.F32 R54, R63 ;  /* 0x0000003f00367310 */ /* 0x006e620000201800 */
[----:B------:R-:W-:Y:S01]  /*6e60*/  IMAD.MOV.U32 R62, RZ, RZ, 0x2 ;  /* 0x00000002ff3e7424 */ /* 0x000fe200078e00ff */
[----:B-1----:R1:W2:Y:S02]  /*6e70*/  DADD R60, R18, -R54 ;  /* 0x00000000123c7229 */ /* 0x0022a40000000836 */
[----:B-1----:R-:W-:Y:S02]  /*6e80*/  IMAD.MOV.U32 R54, RZ, RZ, 0x0 ;  /* 0x00000000ff367424 */ /* 0x002fe400078e00ff */
[----:B--2---:R-:W-:-:S05]  /*6e90*/  IMAD.MOV.U32 R55, RZ, RZ, 0x3ff00000 ;  /* 0x3ff00000ff377424 */ /* 0x004fca00078e00ff */
.L_x_214:
[----:B------:R-:W-:Y:S01]  /*6ea0*/  IADD3 R62, R62, -0x1, RZ ;  /* 0xffffffff3e3e7810 */ /* 0x000fe20007ffe0ff */
[----:B------:R1:W2:-:S03]  /*6eb0*/  DMUL R54, R60, R54 ;  /* 0x000000363c367228 */ /* 0x0002860000000000 */
[----:B------:R-:W-:-:S12]  /*6ec0*/  ISETP.NE.AND P1, PT, R62, RZ, PT ;  /* 0x000000ff3e00720c */ /* 0x000fd80003f25270 */
[----:B-12---:R-:W-:Y:S05]  /*6ed0*/  @P1 BRA `(.L_x_214) ;  /* 0xffffffc000001947 */ /* 0x006fea000383ffff */
[----:B------:R1:W2:-:S04]  /*6ee0*/  DADD R34, R34, R54 ;  /* 0x0000000022227229 */ /* 0x0002880000000036 */
.L_x_213:
[----:B-12---:R-:W-:Y:S05]  /*6ef0*/  BSYNC B10 ;  /* 0x00000000000a7941 */ /* 0x006fea0003800000 */
.L_x_212:
[----:B------:R1:W2:Y:S01]  /*6f00*/  F2F.F32.F64 R61, R34 ;  /* 0x00000022003d7310 */ /* 0x0002a20000301000 */
[----:B------:R-:W-:Y:S01]  /*6f10*/  BMOV.32.CLEAR RZ, B10 ;  /* 0x000000000aff7355 */ /* 0x000fe20000100000 */
[----:B------:R-:W-:Y:S01]  /*6f20*/  BSSY B10, `(.L_x_215) ;  /* 0x00000130000a7945 */ /* 0x000fe20003800000 */
[----:B-1----:R1:W3:Y:S01]  /*6f30*/  F2F.F64.F32 R34, R63 ;  /* 0x0000003f00227310 */ /* 0x0022e20000201800 */
[----:B--2---:R-:W-:-:S04]  /*6f40*/  IADD3 R54, R61, -0xd000000, RZ ;  /* 0xf30000003d367810 */ /* 0x004fc80007ffe0ff */
[----:B------:R-:W-:-:S12]  /*6f50*/  ISETP.GT.U32.AND P1, PT, R54, 0x727fffff, PT ;  /* 0x727fffff3600780c */ /* 0x000fd80003f24070 */
[----:B------:R-:W-:Y:S05]  /*6f60*/  @!P1 BRA `(.L_x_216) ;  /* 0x0000008000009947 */ /* 0x000fea0003800000 */
[----:B-1-3--:R-:W-:Y:S01]  /*6f70*/  BMOV.32.CLEAR RZ, B11 ;  /* 0x000000000bff7355 */ /* 0x00afe20000100000 */
[----:B------:R-:W-:Y:S01]  /*6f80*/  BSSY B11, `(.L_x_217) ;  /* 0x00000040000b7945 */ /* 0x000fe20003800000 */
[----:B------:R-:W-:Y:S01]  /*6f90*/  IMAD.MOV.U32 R55, RZ, RZ, R61 ;  /* 0x000000ffff377224 */ /* 0x000fe200078e003d */
[----:B------:R-:W-:-:S03]  /*6fa0*/  MOV R54, 0x6fc0 ;  /* 0x00006fc000367802 */ /* 0x000fc60000000f00 */
[----:B0-----:R-:W-:Y:S05]  /*6fb0*/  CALL.REL.NOINC `($extractFeats_gridded$__cuda_sm20_sqrt_rn_f32_slowpath) ;  /* 0x0001640000007944 */ /* 0x001fea0003c00000 */
[----:B------:R-:W-:Y:S05]  /*6fc0*/  BSYNC B11 ;  /* 0x00000000000b7941 */ /* 0x000fea0003800000 */
.L_x_217:
[----:B------:R-:W-:Y:S01]  /*6fd0*/  IMAD.MOV.U32 R54, RZ, RZ, R62 ;  /* 0x000000ffff367224 */ /* 0x000fe200078e003e */
[----:B------:R-:W-:Y:S05]  /*6fe0*/  BRA `(.L_x_218) ;  /* 0x0000006000007947 */ /* 0x000fea0003800000 */
.L_x_216:
[----:B-1-3--:R-:W1:Y:S02]  /*6ff0*/  MUFU.RSQ R54, R61 ;  /* 0x0000003d00367308 */ /* 0x00ae640000001400 */
[----:B-1----:R-:W-:Y:S02]  /*7000*/  FMUL.FTZ R55, R61, R54 ;  /* 0x000000363d377220 */ /* 0x002fe40000410000 */
[----:B------:R-:W-:Y:S02]  /*7010*/  FMUL.FTZ R54, R54, 0.5 ;  /* 0x3f00000036367820 */ /* 0x000fe40000410000 */
[----:B------:R-:W-:-:S04]  /*7020*/  FADD.FTZ R60, -R55, -RZ ;  /* 0x800000ff373c7221 */ /* 0x000fc80000010100 */
[----:B------:R-:W-:-:S04]  /*7030*/  FFMA R60, R55, R60, R61 ;  /* 0x0000003c373c7223 */ /* 0x000fc8000000003d */
[----:B------:R-:W-:-:S03]  /*7040*/  FFMA R54, R60, R54, R55 ;  /* 0x000000363c367223 */ /* 0x000fc60000000037 */
.L_x_218:
[----:B------:R-:W-:Y:S05]  /*7050*/  BSYNC B10 ;  /* 0x00000000000a7941 */ /* 0x000fea0003800000 */
.L_x_215:
[----:B------:R-:W1:Y:S02]  /*7060*/  F2F.F64.F32 R54, R54 ;  /* 0x0000003600367310 */ /* 0x000e640000201800 */
[----:B-1----:R-:W1:-:S15]  /*7070*/  DSETP.GTU.AND P1, PT, R30, R54, PT ;  /* 0x000000361e00722a */ /* 0x002e5e0003f2c000 */
[----:B-1----:R-:W-:Y:S05]  /*7080*/  @P1 BRA `(.L_x_219) ;  /* 0x000002a000001947 */ /* 0x002fea0003800000 */
[----:B------:R-:W-:Y:S01]  /*7090*/  PLOP3.LUT P1, PT, PT, PT, PT, 0x80, 0x0 ;  /* 0x000000000000781c */ /* 0x000fe20003f2f070 */
[----:B------:R-:W-:Y:S06]  /*70a0*/  BRA `(.L_x_220) ;  /* 0x0000029000007947 */ /* 0x000fec0003800000 */
.L_x_209:
[----:B------:R-:W-:-:S04]  /*70b0*/  SHF.R.S32.HI R54, RZ, 0x1f, R62 ;  /* 0x0000001fff367819 */ /* 0x000fc8000001143e */
[----:B------:R-:W-:-:S04]  /*70c0*/  LEA.HI R54, R54, R62, RZ, 0x5 ;  /* 0x0000003e36367211 */ /* 0x000fc800078f28ff */
[----:B------:R-:W-:-:S04]  /*70d0*/  SHF.R.S32.HI R54, RZ, 0x5, R54 ;  /* 0x00000005ff367819 */ /* 0x000fc80000011436 */
[----:B------:R-:W-:-:S08]  /*70e0*/  LEA R54, R54, UR9, 0x2 ;  /* 0x0000000936367c11 */ /* 0x000fd0000f8e10ff */
[----:B------:R1:W3:Y:S01]  /*70f0*/  LDL R55, [R54] ;  /* 0x0000000036377983 */ /* 0x0002e20000100800 */
[----:B------:R-:W-:Y:S01]  /*7100*/  PLOP3.LUT P1, PT, PT, PT, PT, 0x80, 0x0 ;  /* 0x000000000000781c */ /* 0x000fe20003f2f070 */
[----:B-1----:R-:W-:-:S05]  /*7110*/  IMAD.MOV.U32 R54, RZ, RZ, 0x1 ;  /* 0x00000001ff367424 */ /* 0x002fca00078e00ff */
[----:B------:R-:W-:-:S04]  /*7120*/  SHF.L.W.U32 R54, R54, R62, RZ ;  /* 0x0000003e36367219 */ /* 0x000fc80000000eff */
[----:B---3--:R-:W-:-:S12]  /*7130*/  LOP3.LUT P4, RZ, R55, R54, RZ, 0xc0, !PT ;  /* 0x0000003637ff7212 */ /* 0x008fd8000788c0ff */
[----:B------:R-:W-:Y:S05]  /*7140*/  @!P4 BRA `(.L_x_220) ;  /* 0x000001f00000c947 */ /* 0x000fea0003800000 */
[----:B------:R-:W-:Y:S02]  /*7150*/  IABS R55, R69 ;  /* 0x0000004500377213 */ /* 0x000fe40000000000 */
[----:B------:R-:W-:Y:S02]  /*7160*/  IADD3 R54, R78, R61, R45 ;  /* 0x0000003d4e367210 */ /* 0x000fe40007ffe02d */
[----:B------:R-:W-:Y:S02]  /*7170*/  ISETP.NE.AND P5, PT, R69, RZ, PT ;  /* 0x000000ff4500720c */ /* 0x000fe40003fa5270 */
[----:B------:R-:W1:Y:S01]  /*7180*/  I2F.RP R34, R55 ;  /* 0x0000003700227306 */ /* 0x000e620000209400 */
[----:B------:R-:W-:Y:S01]  /*7190*/  IMAD.IADD R54, R54, 0x1, -R70 ;  /* 0x0000000136367824 */ /* 0x000fe200078e0a46 */
[----:B-1----:R-:W1:Y:S02]  /*71a0*/  MUFU.RCP R34, R34 ;  /* 0x0000002200227308 */ /* 0x002e640000001000 */
[----:B-1----:R-:W-:-:S06]  /*71b0*/  IADD3 R34, R34, 0xffffffe, RZ ;  /* 0x0ffffffe22227810 */ /* 0x002fcc0007ffe0ff */
[----:B------:R1:W3:Y:S02]  /*71c0*/  F2I.FTZ.U32.TRUNC.NTZ R35, R34 ;  /* 0x0000002200237305 */ /* 0x0002e4000021f000 */
[----:B-1----:R-:W-:-:S05]  /*71d0*/  IADD3 R34, -R68, R60, R44 ;  /* 0x0000003c44227210 */ /* 0x002fca0007ffe12c */
[----:B------:R-:W-:Y:S01]  /*71e0*/  IMAD R54, R71, R34, R54 ;  /* 0x0000002247367224 */ /* 0x000fe200078e0236 */
[----:B------:R-:W-:Y:S01]  /*71f0*/  MOV R34, RZ ;  /* 0x000000ff00227202 */ /* 0x000fe20000000f00 */
[----:B---3--:R-:W-:-:S03]  /*7200*/  IMAD.MOV R60, RZ, RZ, -R35 ;  /* 0x000000ffff3c7224 */ /* 0x008fc600078e0a23 */
        /* <DEDUP_REMOVED lines=12> */
[----:B------:R-:W-:-:S04]  /*72d0*/  @!P1 IMAD.IADD R34, R34, 0x1, -R55 ;  /* 0x0000000122229824 */ /* 0x000fc800078e0a37 */
[----:B------:R-:W-:-:S05]  /*72e0*/  @!P4 IMAD.MOV R34, RZ, RZ, -R34 ;  /* 0x000000ffff22c224 */ /* 0x000fca00078e0a22 */
[----:B------:R-:W-:-:S04]  /*72f0*/  @!P5 LOP3.LUT R34, RZ, R69, RZ, 0x33, !PT ;  /* 0x00000045ff22d212 */ /* 0x000fc800078e33ff */
[----:B------:R-:W-:-:S08]  /*7300*/  IADD3 R34, R34, UR4, RZ ;  /* 0x0000000422227c10 */ /* 0x000fd0000fffe0ff */
[----:B------:R-:W1:Y:S02]  /*7310*/  LDS.U R34, [R34.X4] ;  /* 0x0000000022227984 */ /* 0x000e640000005800 */
[----:B-1----:R-:W1:Y:S02]  /*7320*/  F2F.F64.F32 R34, R34 ;  /* 0x0000002200227310 */ /* 0x002e640000201800 */
.L_x_219:
[----:B------:R-:W-:-:S07]  /*7330*/  PLOP3.LUT P1, PT, PT, PT, PT, 0x8, 0x0 ;  /* 0x000000000000781c */ /* 0x000fce0003f2e170 */
.L_x_220:
[----:B------:R-:W-:Y:S05]  /*7340*/  BSYNC B8 ;  /* 0x0000000000087941 */ /* 0x000fea0003800000 */
.L_x_208:
[----:B------:R-:W-:Y:S01]  /*7350*/  BMOV.32.CLEAR RZ, B8 ;  /* 0x0000000008ff7355 */ /* 0x000fe20000100000 */
[----:B------:R-:W-:Y:S01]  /*7360*/  BSSY B8, `(.L_x_221) ;  /* 0x000002d000087945 */ /* 0x000fe20003800000 */
[----:B------:R-:W-:Y:S05]  /*7370*/  @P1 BRA `(.L_x_222) ;  /* 0x000002b000001947 */ /* 0x000fea0003800000 */
[C---:B-1----:R-:W-:Y:S01]  /*7380*/  DSETP.GEU.AND P1, PT, R34.reuse, R112, PT ;  /* 0x000000702200722a */ /* 0x042fe20003f2e000 */
[----:B------:R-:W-:Y:S01]  /*7390*/  BMOV.32.CLEAR RZ, B10 ;  /* 0x000000000aff7355 */ /* 0x000fe20000100000 */
[----:B------:R-:W-:Y:S01]  /*73a0*/  BSSY B10, `(.L_x_223) ;  /* 0x00000160000a7945 */ /* 0x000fe20003800000 */
[----:B------:R-:W-:Y:S01]  /*73b0*/  IMAD.MOV.U32 R54, RZ, RZ, 0x1 ;  /* 0x00000001ff367424 */ /* 0x000fe200078e00ff */
[----:B------:R-:W1:-:S15]  /*73c0*/  DSETP.GT.AND P4, PT, R34, R114, PT ;  /* 0x000000722200722a */ /* 0x000e5e0003f84000 */
[----:B-1----:R-:W-:Y:S05]  /*73d0*/  @!P1 BRA P4, `(.L_x_224) ;  /* 0x0000012000009947 */ /* 0x002fea0002000000 */
[----:B------:R-:W1:Y:S01]  /*73e0*/  DSETP.GT.AND P1, PT, R34, R112, PT ;  /* 0x000000702200722a */ /* 0x000e620003f24000 */
[----:B------:R-:W-:-:S07]  /*73f0*/  PRMT R54, RZ, 0x7610, R54 ;  /* 0x00007610ff367816 */ /* 0x000fce0000000036 */
[----:B-1----:R-:W1:-:S15]  /*7400*/  DSETP.LT.OR P1, PT, R34, R114, P1 ;  /* 0x000000722200722a */ /* 0x002e5e0000f21400 */
[----:B-1----:R-:W-:Y:S05]  /*7410*/  @P1 BRA `(.L_x_224) ;  /* 0x000000e000001947 */ /* 0x002fea0003800000 */
[----:B------:R-:W1:-:S15]  /*7420*/  DSETP.NEU.AND P1, PT, R34, R114, PT ;  /* 0x000000722200722a */ /* 0x000e5e0003f2d000 */
[C---:B-1----:R-:W-:Y:S01]  /*7430*/  @P1 ISETP.NE.AND P4, PT, R119.reuse, RZ, PT ;  /* 0x000000ff7700120c */ /* 0x042fe20003f85270 */
[----:B------:R-:W1:Y:S01]  /*7440*/  @P1 DSETP.NEU.AND P5, PT, R34, R112, PT ;  /* 0x000000702200122a */ /* 0x000e620003fad000 */
[----:B------:R-:W-:Y:S02]  /*7450*/  @P1 IADD3 R60, R119, 0x1, RZ ;  /* 0x00000001773c1810 */ /* 0x000fe40007ffe0ff */
[----:B------:R-:W-:-:S06]  /*7460*/  @P1 SEL R54, RZ, 0x1, !P4 ;  /* 0x00000001ff361807 */ /* 0x000fcc0006000000 */
[----:B-1----:R-:W-:Y:S02]  /*7470*/  @P1 SEL R54, R54, R97, !P5 ;  /* 0x0000006136361207 */ /* 0x002fe40006800000 */
[----:B------:R-:W-:-:S04]  /*7480*/  PLOP3.LUT P4, PT, PT, PT, PT, 0x8, 0x0 ;  /* 0x000000000000781c */ /* 0x000fc80003f8e170 */
[----:B------:R-:W-:Y:S02]  /*7490*/  @P1 PLOP3.LUT P4, PT, P5, PT, PT, 0x80, 0x0 ;  /* 0x000000000000181c */ /* 0x000fe40002f8f070 */
[C---:B------:R-:W-:Y:S02]  /*74a0*/  @!P1 ISETP.NE.AND P5, PT, R117.reuse, RZ, PT ;  /* 0x000000ff7500920c */ /* 0x040fe40003fa5270 */
[----:B------:R-:W-:Y:S02]  /*74b0*/  @!P1 IADD3 R117, R117, 0x1, RZ ;  /* 0x0000000175759810 */ /* 0x000fe40007ffe0ff */
[----:B------:R-:W-:-:S04]  /*74c0*/  @!P1 SEL R55, RZ, 0x1, !P5 ;  /* 0x00000001ff379807 */ /* 0x000fc80006800000 */
[----:B------:R-:W-:Y:S02]  /*74d0*/  @!P1 PRMT R54, R55, 0x7610, R54 ;  /* 0x0000761037369816 */ /* 0x000fe40000000036 */
[----:B------:R-:W-:-:S04]  /*74e0*/  @P4 IMAD.MOV R60, RZ, RZ, R119 ;  /* 0x000000ffff3c4224 */ /* 0x000fc800078e0277 */
[----:B------:R-:W-:-:S03]  /*74f0*/  @P1 IMAD.MOV.U32 R119, RZ, RZ, R60 ;  /* 0x000000ffff771224 */ /* 0x000fc600078e003c */
.L_x_224:
[----:B------:R-:W-:Y:S05]  /*7500*/  BSYNC B10 ;  /* 0x00000000000a7941 */ /* 0x000fea0003800000 */
.L_x_223:
[----:B------:R-:W-:Y:S02]  /*7510*/  LOP3.LUT P1, RZ, R54, 0xff, RZ, 0xc0, !PT ;  /* 0x000000ff36ff7812 */ /* 0x000fe4000782c0ff */
[----:B------:R-:W-:-:S10]  /*7520*/  PRMT R97, RZ, 0x7610, R97 ;  /* 0x00007610ff617816 */ /* 0x000fd40000000061 */
[----:B------:R-:W-:Y:S05]  /*7530*/  @!P1 BRA `(.L_x_222) ;  /* 0x000000f000009947 */ /* 0x000fea0003800000 */
[----:B------:R-:W1:Y:S01]  /*7540*/  DSETP.NEU.AND P4, PT, R34, R112, PT ;  /* 0x000000702200722a */ /* 0x000e620003f8d000 */
[----:B------:R-:W-:-:S03]  /*7550*/  PRMT R97, R54, 0x7610, R97 ;  /* 0x0000761036617816 */ /* 0x000fc60000000061 */
[----:B------:R-:W3:-:S05]  /*7560*/  DSETP.NEU.AND P1, PT, R34, R114, PT ;  /* 0x000000722200722a */ /* 0x000eca0003f2d000 */
[-C--:B-1----:R-:W-:Y:S02]  /*7570*/  FSEL R55, R34, R4.reuse, P4 ;  /* 0x0000000422377208 */ /* 0x082fe40002000000 */
[-C--:B------:R-:W-:Y:S02]  /*7580*/  FSEL R60, R35, R5.reuse, P4 ;  /* 0x00000005233c7208 */ /* 0x080fe40002000000 */
[----:B---3--:R-:W-:Y:S02]  /*7590*/  FSEL R55, R55, R4, P1 ;  /* 0x0000000437377208 */ /* 0x008fe40000800000 */
[----:B------:R-:W-:Y:S02]  /*75a0*/  FSEL R60, R60, R5, P1 ;  /* 0x000000053c3c7208 */ /* 0x000fe40000800000 */
[----:B--2---:R-:W-:Y:S01]  /*75b0*/  ISETP.GE.AND P4, PT, R121, R118, PT ;  /* 0x000000767900720c */ /* 0x004fe20003f86270 */
[----:B------:R-:W-:Y:S02]  /*75c0*/  IMAD.MOV.U32 R4, RZ, RZ, R55 ;  /* 0x000000ffff047224 */ /* 0x000fe400078e0037 */
[----:B------:R-:W-:-:S06]  /*75d0*/  IMAD.MOV.U32 R5, RZ, RZ, R60 ;  /* 0x000000ffff057224 */ /* 0x000fcc00078e003c */
[----:B------:R-:W1:-:S15]  /*75e0*/  DSETP.NEU.AND P1, PT, R4, 2.00000000000000000000e+09, PT ;  /* 0x41ddcd650400742a */ /* 0x000e5e0003f2d000 */
[----:B-1----:R-:W-:Y:S01]  /*75f0*/  @P1 BREAK P4, B8 ;  /* 0x0000000000081942 */ /* 0x002fe20002000000 */
[----:B------:R-:W-:Y:S05]  /*7600*/  @P1 BRA P4, `(.L_x_207) ;  /* 0x0000006000001947 */ /* 0x000fea0002000000 */
[----:B------:R-:W-:Y:S02]  /*7610*/  IADD3 R121, R121, 0x1, RZ ;  /* 0x0000000179797810 */ /* 0x000fe40007ffe0ff */
[----:B------:R-:W-:-:S03]  /*7620*/  PRMT R97, R54, 0x7610, R97 ;  /* 0x0000761036617816 */ /* 0x000fc60000000061 */
.L_x_222:
[----:B------:R-:W-:Y:S05]  /*7630*/  BSYNC B8 ;  /* 0x0000000000087941 */ /* 0x000fea0003800000 */
.L_x_221:
[----:B------:R-:W-:-:S04]  /*7640*/  IADD3 R122, R122, 0x1, RZ ;  /* 0x000000017a7a7810 */ /* 0x000fc80007ffe0ff */
[----:B------:R-:W-:-:S12]  /*7650*/  ISETP.GE.AND P1, PT, R122, R93, PT ;  /* 0x0000005d7a00720c */ /* 0x000fd80003f26270 */
[----:B------:R-:W-:Y:S05]  /*7660*/  @!P1 BRA `(.L_x_225) ;  /* 0xfffff25000009947 */ /* 0x000fea000383ffff */
.L_x_207:
[----:B------:R-:W-:Y:S05]  /*7670*/  BSYNC B9 ;  /* 0x0000000000097941 */ /* 0x000fea0003800000 */
.L_x_206:
[----:B------:R-:W3:-:S15]  /*7680*/  DSETP.NEU.AND P1, PT, R4, 2.00000000000000000000e+09, PT ;  /* 0x41ddcd650400742a */ /* 0x000ede0003f2d000 */
[----:B---3--:R-:W-:Y:S05]  /*7690*/  @!P1 BRA `(.L_x_226) ;  /* 0x0000100000009947 */ /* 0x008fea0003800000 */
[----:B------:R-:W-:Y:S01]  /*76a0*/  ISETP.GE.AND P1, PT, R93, 0x1, PT ;  /* 0x000000015d00780c */ /* 0x000fe20003f26270 */
[----:B------:R-:W-:Y:S01]  /*76b0*/  BMOV.32.CLEAR RZ, B8 ;  /* 0x0000000008ff7355 */ /* 0x000fe20000100000 */
[----:B------:R-:W-:Y:S01]  /*76c0*/  BSSY B8, `(.L_x_227) ;  /* 0x00000ec000087945 */ /* 0x000fe20003800000 */
[----:B------:R-:W-:Y:S01]  /*76d0*/  MOV R117, RZ ;  /* 0x000000ff00757202 */ /* 0x000fe20000000f00 */
[----:B--2---:R-:W-:-:S08]  /*76e0*/  CS2R R118, SRZ ;  /* 0x0000000000767805 */ /* 0x004fd0000001ff00 */
[----:B------:R-:W-:Y:S05]  /*76f0*/  @!P1 BRA `(.L_x_228) ;  /* 0x00000e8000009947 */ /* 0x000fea0003800000 */
[----:B------:R-:W-:Y:S01]  /*7700*/  IMAD.MOV.U32 R121, RZ, RZ, RZ ;  /* 0x000000ffff797224 */ /* 0x000fe200078e00ff */
[----:B------:R-:W-:Y:S01]  /*7710*/  PRMT R124, RZ, 0x7610, R124 ;  /* 0x00007610ff7c7816 */ /* 0x000fe2000000007c */
[----:B------:R-:W-:Y:S01]  /*7720*/  IMAD.MOV.U32 R123, RZ, RZ, RZ ;  /* 0x000000ffff7b7224 */ /* 0x000fe200078e00ff */
[----:B------:R-:W-:Y:S01]  /*7730*/  PRMT R125, RZ, 0x7610, R125 ;  /* 0x00007610ff7d7816 */ /* 0x000fe2000000007d */
[----:B------:R-:W-:Y:S01]  /*7740*/  CS2R R118, SRZ ;  /* 0x0000000000767805 */ /* 0x000fe2000001ff00 */
[----:B------:R-:W-:Y:S01]  /*7750*/  PRMT R122, RZ, 0x7610, R122 ;  /* 0x00007610ff7a7816 */ /* 0x000fe2000000007a */
[----:B------:R-:W-:-:S02]  /*7760*/  IMAD.MOV.U32 R117, RZ, RZ, RZ ;  /* 0x000000ffff757224 */ /* 0x000fc400078e00ff */
.L_x_250:
[----:B------:R-:W-:Y:S01]  /*7770*/  IABS R60, R85 ;  /* 0x00000055003c7213 */ /* 0x000fe20000000000 */
[----:B------:R-:W-:Y:S01]  /*7780*/  BMOV.32.CLEAR RZ, B9 ;  /* 0x0000000009ff7355 */ /* 0x000fe20000100000 */
[----:B------:R-:W-:Y:S01]  /*7790*/  IABS R62, R121 ;  /* 0x00000079003e7213 */ /* 0x000fe20000000000 */
[----:B------:R-:W-:Y:S03]  /*77a0*/  BSSY B9, `(.L_x_229) ;  /* 0x00000a5000097945 */ /* 0x000fe60003800000 */
[----:B--2---:R-:W2:Y:S02]  /*77b0*/  I2F.RP R54, R60 ;  /* 0x0000003c00367306 */ /* 0x004ea40000209400 */
[----:B--2---:R-:W2:Y:S02]  /*77c0*/  MUFU.RCP R54, R54 ;  /* 0x0000003600367308 */ /* 0x004ea40000001000 */
[----:B--2---:R-:W-:-:S06]  /*77d0*/  IADD3 R54, R54, 0xffffffe, RZ ;  /* 0x0ffffffe36367810 */ /* 0x004fcc0007ffe0ff */
[----:B------:R2:W3:Y:S02]  /*77e0*/  F2I.FTZ.U32.TRUNC.NTZ R55, R54 ;  /* 0x0000003600377305 */ /* 0x0004e4000021f000 */
[----:B--2---:R-:W-:Y:S02]  /*77f0*/  IMAD.MOV.U32 R54, RZ, RZ, RZ ;  /* 0x000000ffff367224 */ /* 0x004fe400078e00ff */
[----:B---3--:R-:W-:-:S04]  /*7800*/  IMAD.MOV R61, RZ, RZ, -R55 ;  /* 0x000000ffff3d7224 */ /* 0x008fc800078e0a37 */
        /* <DEDUP_REMOVED lines=17> */
[----:B------:R-:W-:-:S04]  /*7920*/  @!P5 LOP3.LUT R61, RZ, R85, RZ, 0x33, !PT ;  /* 0x00000055ff3dd212 */ /* 0x000fc800078e33ff */
[----:B------:R-:W-:-:S05]  /*7930*/  IADD3 R54, -R61, RZ, RZ ;  /* 0x000000ff3d367210 */ /* 0x000fca0007ffe1ff */
[----:B------:R-:W-:-:S04]  /*7940*/  IMAD R54, R85, R54, R121 ;  /* 0x0000003655367224 */ /* 0x000fc800078e0279 */
[----:B------:R-:W-:-:S05]  /*7950*/  IMAD R62, R85, R61, R54 ;  /* 0x0000003d553e7224 */ /* 0x000fca00078e0236 */
[----:B------:R-:W-:-:S12]  /*7960*/  ISETP.GE.AND P1, PT, R62, 0x280, PT ;  /* 0x000002803e00780c */ /* 0x000fd80003f26270 */
[----:B-1----:R-:W-:Y:S05]  /*7970*/  @!P1 BRA `(.L_x_230) ;  /* 0x000005e000009947 */ /* 0x002fea0003800000 */
[----:B------:R-:W-:Y:S01]  /*7980*/  IABS R62, R69 ;  /* 0x00000045003e7213 */ /* 0x000fe20000000000 */
[----:B------:R-:W-:Y:S01]  /*7990*/  IMAD.IADD R55, R44, 0x1, R61 ;  /* 0x000000012c377824 */ /* 0x000fe200078e023d */
[----:B------:R-:W-:Y:S01]  /*79a0*/  ISETP.NE.AND P5, PT, R69, RZ, PT ;  /* 0x000000ff4500720c */ /* 0x000fe20003fa5270 */
[----:B------:R-:W-:-:S03]  /*79b0*/  IMAD.IADD R54, R45, 0x1, R54 ;  /* 0x000000012d367824 */ /* 0x000fc600078e0236 */
[----:B------:R-:W2:Y:S01]  /*79c0*/  I2F.RP R36, R62 ;  /* 0x0000003e00247306 */ /* 0x000ea20000209400 */
[----:B------:R-:W-:Y:S01]  /*79d0*/  IMAD.IADD R60, R82, 0x1, R54 ;  /* 0x00000001523c7824 */ /* 0x000fe200078e0236 */
[----:B--2---:R-:W2:Y:S02]  /*79e0*/  MUFU.RCP R36, R36 ;  /* 0x0000002400247308 */ /* 0x004ea40000001000 */
[----:B--2---:R-:W-:-:S06]  /*79f0*/  IADD3 R36, R36, 0xffffffe, RZ ;  /* 0x0ffffffe24247810 */ /* 0x004fcc0007ffe0ff */
[----:B------:R2:W3:Y:S02]  /*7a00*/  F2I.FTZ.U32.TRUNC.NTZ R37, R36 ;  /* 0x0000002400257305 */ /* 0x0004e4000021f000 */
[----:B--2---:R-:W-:-:S04]  /*7a10*/  IMAD.IADD R36, R55, 0x1, -R68 ;  /* 0x0000000137247824 */ /* 0x004fc800078e0a44 */
[----:B------:R-:W-:Y:S02]  /*7a20*/  IMAD R60, R71, R36, R60 ;  /* 0x00000024473c7224 */ /* 0x000fe400078e023c */
[----:B------:R-:W-:Y:S02]  /*7a30*/  IMAD.MOV.U32 R36, RZ, RZ, RZ ;  /* 0x000000ffff247224 */ /* 0x000fe400078e00ff */
[----:B---3--:R-:W-:Y:S01]  /*7a40*/  IMAD.MOV R61, RZ, RZ, -R37 ;  /* 0x000000ffff3d7224 */ /* 0x008fe200078e0a25 */
        /* <DEDUP_REMOVED lines=13> */
[----:B------:R-:W-:-:S03]  /*7b20*/  IMAD.MOV.U32 R62, RZ, RZ, 0x2 ;  /* 0x00000002ff3e7424 */ /* 0x000fc600078e00ff */
[----:B------:R-:W-:-:S04]  /*7b30*/  @!P4 IADD3 R36, -R36, RZ, RZ ;  /* 0x000000ff2424c210 */ /* 0x000fc80007ffe1ff */
[----:B------:R-:W-:-:S04]  /*7b40*/  @!P5 LOP3.LUT R36, RZ, R69, RZ, 0x33, !PT ;  /* 0x00000045ff24d212 */ /* 0x000fc800078e33ff */
[----:B------:R-:W-:-:S08]  /*7b50*/  IADD3 R36, R36, UR4, RZ ;  /* 0x0000000424247c10 */ /* 0x000fd0000fffe0ff */
[----:B------:R2:W3:Y:S02]  /*7b60*/  LDS.U R63, [R36.X4] ;  /* 0x00000000243f7984 */ /* 0x0004e40000005800 */
[----:B--2---:R2:W4:Y:S02]  /*7b70*/  I2F.F64 R36, R55 ;  /* 0x0000003700247312 */ /* 0x0045240000201c00 */
[----:B--2---:R-:W2:Y:S01]  /*7b80*/  I2F.F64 R54, R54 ;  /* 0x0000003600367312 */ /* 0x004ea20000201c00 */
[----:B----4-:R-:W4:-:S04]  /*7b90*/  DMUL R36, R36, UR10 ;  /* 0x0000000a24247c28 */ /* 0x010f080008000000 */
[----:B--2---:R-:W2:-:S04]  /*7ba0*/  DMUL R54, R54, UR12 ;  /* 0x0000000c36367c28 */ /* 0x004e880008000000 */
[----:B----4-:R4:W1:Y:S02]  /*7bb0*/  DADD R60, R20, -R36 ;  /* 0x00000000143c7229 */ /* 0x0108640000000824 */
[----:B----4-:R-:W-:Y:S02]  /*7bc0*/  IMAD.MOV.U32 R36, RZ, RZ, 0x0 ;  /* 0x00000000ff247424 */ /* 0x010fe400078e00ff */
[----:B-12---:R-:W-:-:S05]  /*7bd0*/  IMAD.MOV.U32 R37, RZ, RZ, 0x3ff00000 ;  /* 0x3ff00000ff257424 */ /* 0x006fca00078e00ff */
.L_x_231:
[----:B------:R-:W-:Y:S01]  /*7be0*/  IADD3 R62, R62, -0x1, RZ ;  /* 0xffffffff3e3e7810 */ /* 0x000fe20007ffe0ff */
[----:B------:R1:W2:-:S03]  /*7bf0*/  DMUL R36, R60, R36 ;  /* 0x000000243c247228 */ /* 0x0002860000000000 */
[----:B------:R-:W-:-:S12]  /*7c00*/  ISETP.NE.AND P1, PT, R62, RZ, PT ;  /* 0x000000ff3e00720c */ /* 0x000fd80003f25270 */
[----:B-12---:R-:W-:Y:S05]  /*7c10*/  @P1 BRA `(.L_x_231) ;  /* 0xffffffc000001947 */ /* 0x006fea000383ffff */
[----:B------:R1:W2:Y:S01]  /*7c20*/  DADD R60, R22, -R54 ;  /* 0x00000000163c7229 */ /* 0x0002a20000000836 */
[----:B------:R-:W-:Y:S02]  /*7c30*/  IMAD.MOV.U32 R62, RZ, RZ, 0x2 ;  /* 0x00000002ff3e7424 */ /* 0x000fe400078e00ff */
[----:B-1----:R-:W-:Y:S02]  /*7c40*/  IMAD.MOV.U32 R54, RZ, RZ, 0x0 ;  /* 0x00000000ff367424 */ /* 0x002fe400078e00ff */
[----:B--2---:R-:W-:-:S05]  /*7c50*/  IMAD.MOV.U32 R55, RZ, RZ, 0x3ff00000 ;  /* 0x3ff00000ff377424 */ /* 0x004fca00078e00ff */
.L_x_232:
        /* <DEDUP_REMOVED lines=15> */
.L_x_235:
[----:B------:R-:W-:Y:S01]  /*7d50*/  IADD3 R62, R62, -0x1, RZ ;  /* 0xffffffff3e3e7810 */ /* 0x000fe20007ffe0ff */
[----:B------:R1:W2:-:S03]  /*7d60*/  DMUL R54, R60, R54 ;  /* 0x000000363c367228 */ /* 0x0002860000000000 */
[----:B------:R-:W-:-:S12]  /*7d70*/  ISETP.NE.AND P1, PT, R62, RZ, PT ;  /* 0x000000ff3e00720c */ /* 0x000fd80003f25270 */
[----:B-12---:R-:W-:Y:S05]  /*7d80*/  @P1 BRA `(.L_x_235) ;  /* 0xffffffc000001947 */ /* 0x006fea000383ffff */
[----:B------:R1:W2:-:S04]  /*7d90*/  DADD R36, R36, R54 ;  /* 0x0000000024247229 */ /* 0x0002880000000036 */
.L_x_234:
[----:B-12---:R-:W-:Y:S05]  /*7da0*/  BSYNC B10 ;  /* 0x00000000000a7941 */ /* 0x006fea0003800000 */
.L_x_233:
        /* <DEDUP_REMOVED lines=13> */
.L_x_238:
[----:B------:R-:W-:Y:S01]  /*7e80*/  MOV R54, R62 ;  /* 0x0000003e00367202 */ /* 0x000fe20000000f00 */
[----:B------:R-:W-:Y:S05]  /*7e90*/  BRA `(.L_x_239) ;  /* 0x0000006000007947 */ /* 0x000fea0003800000 */
.L_x_237:
[----:B-1-3--:R-:W1:Y:S02]  /*7ea0*/  MUFU.RSQ R54, R61 ;  /* 0x0000003d00367308 */ /* 0x00ae640000001400 */
[----:B-1----:R-:W-:Y:S02]  /*7eb0*/  FMUL.FTZ R55, R61, R54 ;  /* 0x000000363d377220 */ /* 0x002fe40000410000 */
[----:B------:R-:W-:Y:S02]  /*7ec0*/  FMUL.FTZ R54, R54, 0.5 ;  /* 0x3f00000036367820 */ /* 0x000fe40000410000 */
[----:B------:R-:W-:-:S04]  /*7ed0*/  FADD.FTZ R60, -R55, -RZ ;  /* 0x800000ff373c7221 */ /* 0x000fc80000010100 */
[----:B------:R-:W-:-:S04]  /*7ee0*/  FFMA R60, R55, R60, R61 ;  /* 0x0000003c373c7223 */ /* 0x000fc8000000003d */
[----:B------:R-:W-:-:S03]  /*7ef0*/  FFMA R54, R60, R54, R55 ;  /* 0x000000363c367223 */ /* 0x000fc60000000037 */
.L_x_239:
[----:B------:R-:W-:Y:S05]  /*7f00*/  BSYNC B10 ;  /* 0x00000000000a7941 */ /* 0x000fea0003800000 */
.L_x_236:
[----:B------:R-:W1:Y:S02]  /*7f10*/  F2F.F64.F32 R54, R54 ;  /* 0x0000003600367310 */ /* 0x000e640000201800 */
[----:B-1----:R-:W1:-:S15]  /*7f20*/  DSETP.GTU.AND P1, PT, R30, R54, PT ;  /* 0x000000361e00722a */ /* 0x002e5e0003f2c000 */
[----:B-1----:R-:W-:Y:S05]  /*7f30*/  @P1 BRA `(.L_x_240) ;  /* 0x000002a000001947 */ /* 0x002fea0003800000 */
[----:B------:R-:W-:Y:S01]  /*7f40*/  PLOP3.LUT P1, PT, PT, PT, PT, 0x80, 0x0 ;  /* 0x000000000000781c */ /* 0x000fe20003f2f070 */
[----:B------:R-:W-:Y:S06]  /*7f50*/  BRA `(.L_x_241) ;  /* 0x0000029000007947 */ /* 0x000fec0003800000 */
.L_x_230:
[----:B------:R-:W-:-:S04]  /*7f60*/  SHF.R.S32.HI R55, RZ, 0x1f, R62 ;  /* 0x0000001fff377819 */ /* 0x000fc8000001143e */
[----:B------:R-:W-:-:S04]  /*7f70*/  LEA.HI R55, R55, R62, RZ, 0x5 ;  /* 0x0000003e37377211 */ /* 0x000fc800078f28ff */
[----:B------:R-:W-:-:S04]  /*7f80*/  SHF.R.S32.HI R55, RZ, 0x5, R55 ;  /* 0x00000005ff377819 */ /* 0x000fc80000011437 */
[----:B------:R-:W-:-:S08]  /*7f90*/  LEA R55, R55, UR9, 0x2 ;  /* 0x0000000937377c11 */ /* 0x000fd0000f8e10ff */
[----:B------:R2:W3:Y:S01]  /*7fa0*/  LDL R60, [R55] ;  /* 0x00000000373c7983 */ /* 0x0004e20000100800 */
[----:B------:R-:W-:Y:S01]  /*7fb0*/  PLOP3.LUT P1, PT, PT, PT, PT, 0x80, 0x0 ;  /* 0x000000000000781c */ /* 0x000fe20003f2f070 */
[----:B--2---:R-:W-:-:S05]  /*7fc0*/  IMAD.MOV.U32 R55, RZ, RZ, 0x1 ;  /* 0x00000001ff377424 */ /* 0x004fca00078e00ff */
[----:B------:R-:W-:-:S04]  /*7fd0*/  SHF.L.W.U32 R55, R55, R62, RZ ;  /* 0x0000003e37377219 */ /* 0x000fc80000000eff */
[----:B---3--:R-:W-:-:S12]  /*7fe0*/  LOP3.LUT P4, RZ, R60, R55, RZ, 0xc0, !PT ;  /* 0x000000373cff7212 */ /* 0x008fd8000788c0ff */
[----:B------:R-:W-:Y:S05]  /*7ff0*/  @!P4 BRA `(.L_x_241) ;  /* 0x000001f00000c947 */ /* 0x000fea0003800000 */
[----:B------:R-:W-:Y:S02]  /*8000*/  IABS R55, R69 ;  /* 0x0000004500377213 */ /* 0x000fe40000000000 */
[----:B------:R-:W-:Y:S02]  /*8010*/  IADD3 R54, R78, R54, R45 ;  /* 0x000000364e367210 */ /* 0x000fe40007ffe02d */
[----:B------:R-:W-:Y:S02]  /*8020*/  ISETP.NE.AND P5, PT, R69, RZ, PT ;  /* 0x000000ff4500720c */ /* 0x000fe40003fa5270 */
[----:B------:R-:W2:Y:S01]  /*8030*/  I2F.RP R36, R55 ;  /* 0x0000003700247306 */ /* 0x000ea20000209400 */
[----:B------:R-:W-:Y:S01]  /*8040*/  IMAD.IADD R54, R54, 0x1, -R70 ;  /* 0x0000000136367824 */ /* 0x000fe200078e0a46 */
[----:B--2---:R-:W2:Y:S02]  /*8050*/  MUFU.RCP R36, R36 ;  /* 0x0000002400247308 */ /* 0x004ea40000001000 */
[----:B--2---:R-:W-:-:S06]  /*8060*/  IADD3 R36, R36, 0xffffffe, RZ ;  /* 0x0ffffffe24247810 */ /* 0x004fcc0007ffe0ff */
[----:B------:R2:W3:Y:S02]  /*8070*/  F2I.FTZ.U32.TRUNC.NTZ R37, R36 ;  /* 0x0000002400257305 */ /* 0x0004e4000021f000 */
[----:B--2---:R-:W-:-:S05]  /*8080*/  IADD3 R36, -R68, R61, R44 ;  /* 0x0000003d44247210 */ /* 0x004fca0007ffe12c */
        /* <DEDUP_REMOVED lines=19> */
[----:B------:R-:W2:Y:S02]  /*81c0*/  LDS.U R36, [R36.X4] ;  /* 0x0000000024247984 */ /* 0x000ea40000005800 */
[----:B--2---:R-:W2:Y:S02]  /*81d0*/  F2F.F64.F32 R36, R36 ;  /* 0x0000002400247310 */ /* 0x004ea40000201800 */
.L_x_240:
[----:B------:R-:W-:-:S07]  /*81e0*/  PLOP3.LUT P1, PT, PT, PT, PT, 0x8, 0x0 ;  /* 0x000000000000781c */ /* 0x000fce0003f2e170 */
.L_x_241:
[----:B------:R-:W-:Y:S05]  /*81f0*/  BSYNC B9 ;  /* 0x0000000000097941 */ /* 0x000fea0003800000 */
.L_x_229:
[----:B------:R-:W-:Y:S01]  /*8200*/  BMOV.32.CLEAR RZ, B9 ;  /* 0x0000000009ff7355 */ /* 0x000fe20000100000 */
[----:B------:R-:W-:Y:S01]  /*8210*/  BSSY B9, `(.L_x_242) ;  /* 0x0000033000097945 */ /* 0x000fe20003800000 */
[----:B------:R-:W-:Y:S05]  /*8220*/  @P1 BRA `(.L_x_243) ;  /* 0x0000031000001947 */ /* 0x000fea0003800000 */
[C---:B--2---:R-:W-:Y:S01]  /*8230*/  DSETP.GEU.AND P1, PT, R36.reuse, R112, PT ;  /* 0x000000702400722a */ /* 0x044fe20003f2e000 */
[----:B------:R-:W-:Y:S01]  /*8240*/  BMOV.32.CLEAR RZ, B10 ;  /* 0x000000000aff7355 */ /* 0x000fe20000100000 */
[----:B------:R-:W-:Y:S01]  /*8250*/  BSSY B10, `(.L_x_244) ;  /* 0x00000110000a7945 */ /* 0x000fe20003800000 */
[----:B------:R-:W-:Y:S01]  /*8260*/  IMAD.MOV.U32 R54, RZ, RZ, 0x1 ;  /* 0x00000001ff367424 */ /* 0x000fe200078e00ff */
[----:B------:R-:W2:-:S15]  /*8270*/  DSETP.GT.AND P4, PT, R36, R114, PT ;  /* 0x000000722400722a */ /* 0x000e9e0003f84000 */
[----:B--2---:R-:W-:Y:S05]  /*8280*/  @!P1 BRA P4, `(.L_x_245) ;  /* 0x000000d000009947 */ /* 0x004fea0002000000 */
[----:B------:R-:W2:Y:S01]  /*8290*/  DSETP.GT.AND P1, PT, R36, R112, PT ;  /* 0x000000702400722a */ /* 0x000ea20003f24000 */
[----:B------:R-:W-:-:S07]  /*82a0*/  PRMT R54, RZ, 0x7610, R54 ;  /* 0x00007610ff367816 */ /* 0x000fce0000000036 */
[----:B--2---:R-:W2:-:S15]  /*82b0*/  DSETP.LT.OR P1, PT, R36, R114, P1 ;  /* 0x000000722400722a */ /* 0x004e9e0000f21400 */
[----:B--2---:R-:W-:Y:S05]  /*82c0*/  @P1 BRA `(.L_x_245) ;  /* 0x0000009000001947 */ /* 0x004fea0003800000 */
[----:B------:R-:W2:Y:S01]  /*82d0*/  DSETP.NEU.AND P5, PT, R36, R114, PT ;  /* 0x000000722400722a */ /* 0x000ea20003fad000 */
[----:B------:R-:W-:-:S03]  /*82e0*/  LOP3.LUT P4, RZ, R125, 0xff, RZ, 0xc0, !PT ;  /* 0x000000ff7dff7812 */ /* 0x000fc6000788c0ff */
[----:B------:R-:W3:Y:S01]  /*82f0*/  DSETP.NEU.AND P1, PT, R36, R112, PT ;  /* 0x000000702400722a */ /* 0x000ee20003f2d000 */
[----:B------:R-:W-:-:S04]  /*8300*/  SEL R54, RZ, 0x1, !P4 ;  /* 0x00000001ff367807 */ /* 0x000fc80006000000 */
[----:B--2---:R-:W-:-:S06]  /*8310*/  SEL R54, R54, R98, !P5 ;  /* 0x0000006236367207 */ /* 0x004fcc0006800000 */
[----:B------:R-:W-:Y:S02]  /*8320*/  @!P5 SEL R125, R125, 0x1, P4 ;  /* 0x000000017d7dd807 */ /* 0x000fe40002000000 */
[----:B------:R-:W-:-:S04]  /*8330*/  LOP3.LUT P4, RZ, R124, 0xff, RZ, 0xc0, !PT ;  /* 0x000000ff7cff7812 */ /* 0x000fc8000788c0ff */
[----:B---3--:R-:W-:Y:S02]  /*8340*/  @!P1 SEL R54, RZ, 0x1, !P4 ;  /* 0x00000001ff369807 */ /* 0x008fe40006000000 */
[----:B------:R-:W-:-:S03]  /*8350*/  @!P1 SEL R124, R124, 0x1, P4 ;  /* 0x000000017c7c9807 */ /* 0x000fc60002000000 */
.L_x_245:
[----:B------:R-:W-:Y:S05]  /*8360*/  BSYNC B10 ;  /* 0x00000000000a7941 */ /* 0x000fea0003800000 */
.L_x_244:
[----:B------:R-:W2:Y:S01]  /*8370*/  DSETP.GEU.AND P1, PT, R36, R4, PT ;  /* 0x000000042400722a */ /* 0x000ea20003f2e000 */
[----:B------:R-:W-:Y:S01]  /*8380*/  BMOV.32.CLEAR RZ, B10 ;  /* 0x000000000aff7355 */ /* 0x000fe20000100000 */
[----:B------:R-:W-:Y:S01]  /*8390*/  BSSY B10, `(.L_x_246) ;  /* 0x00000160000a7945 */ /* 0x000fe20003800000 */
[----:B------:R-:W-:Y:S01]  /*83a0*/  BMOV.32.CLEAR RZ, B11 ;  /* 0x000000000bff7355 */ /* 0x000fe20000100000 */
[----:B------:R-:W-:Y:S01]  /*83b0*/  BSSY B11, `(.L_x_247) ;  /* 0x00000070000b7945 */ /* 0x000fe20003800000 */
[----:B------:R-:W-:-:S10]  /*83c0*/  PRMT R98, R54, 0x7610, R98 ;  /* 0x0000761036627816 */ /* 0x000fd40000000062 */
[----:B--2---:R-:W-:Y:S01]  /*83d0*/  @!P1 BREAK B11 ;  /* 0x00000000000b9942 */ /* 0x004fe20003800000 */
[----:B------:R-:W-:Y:S05]  /*83e0*/  @!P1 BRA `(.L_x_248) ;  /* 0x000000b000009947 */ /* 0x000fea0003800000 */
[----:B------:R-:W2:-:S15]  /*83f0*/  DSETP.NEU.AND P1, PT, R36, R4, PT ;  /* 0x000000042400722a */ /* 0x000e9e0003f2d000 */
[----:B--2---:R-:W-:Y:S01]  /*8400*/  @P1 BREAK B11 ;  /* 0x00000000000b1942 */ /* 0x004fe20003800000 */
[----:B------:R-:W-:Y:S05]  /*8410*/  @P1 BRA `(.L_x_249) ;  /* 0x000000d000001947 */ /* 0x000fea0003800000 */
[----:B------:R-:W-:Y:S05]  /*8420*/  BSYNC B11 ;  /* 0x00000000000b7941 */ /* 0x000fea0003800000 */
.L_x_247:
[----:B------:R-:W-:Y:S02]  /*8430*/  LOP3.LUT P1, RZ, R122, 0xff, RZ, 0xc0, !PT ;  /* 0x000000ff7aff7812 */ /* 0x000fe4000782c0ff */
[----:B------:R-:W-:Y:S02]  /*8440*/  IADD3 R118, R118, 0x1, RZ ;  /* 0x0000000176767810 */ /* 0x000fe40007ffe0ff */
[----:B------:R-:W-:Y:S02]  /*8450*/  SEL R54, RZ, 0x1, P1 ;  /* 0x00000001ff367807 */ /* 0x000fe40000800000 */
[----:B------:R-:W-:Y:S02]  /*8460*/  SEL R122, R122, 0x1, P1 ;  /* 0x000000017a7a7807 */ /* 0x000fe40000800000 */
[----:B------:R-:W-:Y:S01]  /*8470*/  IADD3 R117, R117, R54, RZ ;  /* 0x0000003675757210 */ /* 0x000fe20007ffe0ff */
[----:B------:R-:W-:Y:S01]  /*8480*/  IMAD.IADD R119, R119, 0x1, R54 ;  /* 0x0000000177777824 */ /* 0x000fe200078e0236 */
[----:B------:R-:W-:Y:S05]  /*8490*/  BRA `(.L_x_249) ;  /* 0x0000005000007947 */ /* 0x000fea0003800000 */
.L_x_248:
[----:B------:R-:W-:Y:S02]  /*84a0*/  LOP3.LUT P1, RZ, R54, 0xff, RZ, 0xc0, !PT ;  /* 0x000000ff36ff7812 */ /* 0x000fe4000782c0ff */
[----:B------:R-:W-:-:S02]  /*84b0*/  IADD3 R54, R117, 0x1, RZ ;  /* 0x0000000175367810 */ /* 0x000fc40007ffe0ff */
[----:B------:R-:W-:-:S08]  /*84c0*/  IADD3 R119, R119, 0x1, RZ ;  /* 0x0000000177777810 */ /* 0x000fd00007ffe0ff */
[----:B------:R-:W-:-:S04]  /*84d0*/  @!P1 IMAD.MOV R54, RZ, RZ, R117 ;  /* 0x000000ffff369224 */ /* 0x000fc800078e0275 */
[----:B------:R-:W-:-:S03]  /*84e0*/  IMAD.MOV.U32 R117, RZ, RZ, R54 ;  /* 0x000000ffff757224 */ /* 0x000fc600078e0036 */
.L_x_249:
[----:B------:R-:W-:Y:S05]  /*84f0*/  BSYNC B10 ;  /* 0x00000000000a7941 */ /* 0x000fea0003800000 */
.L_x_246:
[----:B------:R-:W-:-:S04]  /*8500*/  IADD3 R123, R123, 0x1, RZ ;  /* 0x000000017b7b7810 */ /* 0x000fc80007ffe0ff */
[----:B------:R-:W-:-:S12]  /*8510*/  ISETP.NE.AND P1, PT, R123, R24, PT ;  /* 0x000000187b00720c */ /* 0x000fd80003f25270 */
[----:B------:R-:W-:Y:S01]  /*8520*/  @!P1 BREAK B9 ;  /* 0x0000000000099942 */ /* 0x000fe20003800000 */
[----:B------:R-:W-:Y:S05]  /*8530*/  @!P1 BRA `(.L_x_228) ;  /* 0x0000004000009947 */ /* 0x000fea0003800000 */
.L_x_243:
[----:B------:R-:W-:Y:S05]  /*8540*/  BSYNC B9 ;  /* 0x0000000000097941 */ /* 0x000fea0003800000 */
.L_x_242:
[----:B------:R-:W-:-:S04]  /*8550*/  IADD3 R121, R121, 0x1, RZ ;  /* 0x0000000179797810 */ /* 0x000fc80007ffe0ff */
[----:B------:R-:W-:-:S12]  /*8560*/  ISETP.GE.AND P1, PT, R121, R93, PT ;  /* 0x0000005d7900720c */ /* 0x000fd80003f26270 */
[----:B------:R-:W-:Y:S05]  /*8570*/  @!P1 BRA `(.L_x_250) ;  /* 0xfffff1f000009947 */ /* 0x000fea000383ffff */
.L_x_228:
[----:B------:R-:W-:Y:S05]  /*8580*/  BSYNC B8 ;  /* 0x0000000000087941 */ /* 0x000fea0003800000 */
.L_x_227:
[----:B------:R-:W-:Y:S01]  /*8590*/  IMAD.IADD R54, R118, 0x1, R119 ;  /* 0x0000000176367824 */ /* 0x000fe200078e0277 */
[----:B------:R-:W-:-:S04]  /*85a0*/  ISETP.LE.AND P4, PT, R119, R111, PT ;  /* 0x0000006f7700720c */ /* 0x000fc80003f83270 */
[----:B------:R-:W-:-:S12]  /*85b0*/  ISETP.GT.AND P1, PT, R54, R111, PT ;  /* 0x0000006f3600720c */ /* 0x000fd80003f24270 */
[----:B------:R-:W-:Y:S05]  /*85c0*/  @P1 BRA P4, `(.L_x_205) ;  /* 0x0000010000001947 */ /* 0x000fea0002000000 */
[----:B------:R-:W-:Y:S02]  /*85d0*/  ISETP.GT.AND P1, PT, R119, R111, PT ;  /* 0x0000006f7700720c */ /* 0x000fe40003f24270 */
[----:B------:R-:W-:Y:S02]  /*85e0*/  IADD3 R116, R116, 0x1, -R117 ;  /* 0x0000000174747810 */ /* 0x000fe40007ffe875 */
[----:B------:R-:W-:Y:S02]  /*85f0*/  FSEL R114, R114, R4, P1 ;  /* 0x0000000472727208 */ /* 0x000fe40000800000 */
[----:B------:R-:W-:Y:S01]  /*8600*/  FSEL R115, R115, R5, P1 ;  /* 0x0000000573737208 */ /* 0x000fe20000800000 */
[----:B------:R-:W-:Y:S01]  /*8610*/  IMAD.IADD R116, R116, 0x1, -R118 ;  /* 0x0000000174747824 */ /* 0x000fe200078e0a76 */
[----:B------:R-:W-:Y:S01]  /*8620*/  FSEL R112, R4, R112, P1 ;  /* 0x0000007004707208 */ /* 0x000fe20000800000 */
[----:B------:R-:W-:Y:S01]  /*8630*/  IMAD.MOV.U32 R4, RZ, RZ, R114 ;  /* 0x000000ffff047224 */ /* 0x000fe200078e0072 */
[----:B------:R-:W-:Y:S01]  /*8640*/  FSEL R113, R5, R113, P1 ;  /* 0x0000007105717208 */ /* 0x000fe20000800000 */
[----:B------:R-:W-:Y:S01]  /*8650*/  IMAD.MOV.U32 R5, RZ, RZ, R115 ;  /* 0x000000ffff057224 */ /* 0x000fe200078e0073 */
[----:B------:R-:W-:-:S04]  /*8660*/  @P1 IADD3 R116, R117, -0x1, RZ ;  /* 0xffffffff75741810 */ /* 0x000fc80007ffe0ff */
[----:B------:R-:W3:-:S15]  /*8670*/  DSETP.NEU.AND P4, PT, R114, R112, PT ;  /* 0x000000707200722a */ /* 0x000ede0003f8d000 */
[----:B---3--:R-:W-:Y:S05]  /*8680*/  @!P4 BRA `(.L_x_205) ;  /* 0x000000400000c947 */ /* 0x008fea0003800000 */
[----:B------:R-:W-:Y:S05]  /*8690*/  BRA `(.L_x_251) ;  /* 0xffffe12000007947 */ /* 0x000fea000383ffff */
.L_x_226:
[----:B------:R-:W-:-:S04]  /*86a0*/  ISETP.GE.AND P1, PT, R117, R111, PT ;  /* 0x0000006f7500720c */ /* 0x000fc80003f26270 */
[----:B------:R-:W-:Y:S02]  /*86b0*/  FSEL R4, R112, R114, !P1 ;  /* 0x0000007270047208 */ /* 0x000fe40004800000 */
[----:B------:R-:W-:-:S03]  /*86c0*/  FSEL R5, R113, R115, !P1 ;  /* 0x0000007371057208 */ /* 0x000fc60004800000 */
.L_x_205:
[----:B------:R-:W-:Y:S05]  /*86d0*/  BSYNC B7 ;  /* 0x0000000000077941 */ /* 0x000fea0003800000 */
.L_x_204:
[----:B------:R-:W-:Y:S01]  /*86e0*/  BMOV.32.CLEAR RZ, B7 ;  /* 0x0000000007ff7355 */ /* 0x000fe20000100000 */
[----:B------:R-:W-:Y:S01]  /*86f0*/  BSSY B7, `(.L_x_252) ;  /* 0x00001fa000077945 */ /* 0x000fe20003800000 */
[----:B------:R-:W-:Y:S02]  /*8700*/  IMAD.MOV.U32 R116, RZ, RZ, R16 ;  /* 0x000000ffff747224 */ /* 0x000fe400078e0010 */
[----:B------:R-:W-:Y:S01]  /*8710*/  IMAD.MOV.U32 R117, RZ, RZ, R17 ;  /* 0x000000ffff757224 */ /* 0x000fe200078e0011 */
[----:B------:R-:W-:Y:S05]  /*8720*/  @!P0 BRA `(.L_x_253) ;  /* 0x00001f6000008947 */ /* 0x000fea0003800000 */
[----:B------:R-:W-:Y:S01]  /*8730*/  IADD3 R119, R111, 0x1, RZ ;  /* 0x000000016f777810 */ /* 0x000fe20007ffe0ff */
[----:B------:R-:W-:Y:S01]  /*8740*/  IMAD.MOV.U32 R114, RZ, RZ, R16 ;  /* 0x000000ffff727224 */ /* 0x000fe200078e0010 */
[----:B--2---:R-:W-:Y:S01]  /*8750*/  IADD3 R118, R24, -0x2, RZ ;  /* 0xfffffffe18767810 */ /* 0x004fe20007ffe0ff */
[----:B------:R-:W-:Y:S01]  /*8760*/  IMAD.MOV.U32 R112, RZ, RZ, R10 ;  /* 0x000000ffff707224 */ /* 0x000fe200078e000a */
[----:B------:R-:W-:Y:S01]  /*8770*/  MOV R115, R17 ;  /* 0x0000001100737202 */ /* 0x000fe20000000f00 */
[----:B------:R-:W-:-:S02]  /*8780*/  IMAD.MOV.U32 R113, RZ, RZ, R11 ;  /* 0x000000ffff717224 */ /* 0x000fc400078e000b */
.L_x_299:
[----:B------:R-:W-:Y:S01]  /*8790*/  ISETP.GE.AND P0, PT, R93, 0x1, PT ;  /* 0x000000015d00780c */ /* 0x000fe20003f06270 */
[----:B------:R-:W-:Y:S01]  /*87a0*/  BMOV.32.CLEAR RZ, B9 ;  /* 0x0000000009ff7355 */ /* 0x000fe20000100000 */
[----:B------:R-:W-:Y:S01]  /*87b0*/  BSSY B9, `(.L_x_254) ;  /* 0x00000e8000097945 */ /* 0x000fe20003800000 */
[----:B------:R-:W-:-:S02]  /*87c0*/  IMAD.MOV.U32 R121, RZ, RZ, RZ ;  /* 0x000000ffff797224 */ /* 0x000fc400078e00ff */
[----:B------:R-:W-:Y:S02]  /*87d0*/  IMAD.MOV.U32 R116, RZ, RZ, 0x0 ;  /* 0x00000000ff747424 */ /* 0x000fe400078e00ff */
[----:B------:R-:W-:-:S05]  /*87e0*/  IMAD.MOV.U32 R117, RZ, RZ, 0x41ddcd65 ;  /* 0x41ddcd65ff757424 */ /* 0x000fca00078e00ff */
[----:B--23--:R-:W-:Y:S05]  /*87f0*/  @!P0 BRA `(.L_x_255) ;  /* 0x00000e3000008947 */ /* 0x00cfea0003800000 */
[----:B------:R-:W2:Y:S01]  /*8800*/  I2F.F64 R54, R118 ;  /* 0x0000007600367312 */ /* 0x000ea20000201c00 */
[----:B------:R-:W-:Y:S01]  /*8810*/  IMAD.MOV.U32 R123, RZ, RZ, RZ ;  /* 0x000000ffff7b7224 */ /* 0x000fe200078e00ff */
[----:B------:R-:W-:Y:S01]  /*8820*/  CS2R R124, SRZ ;  /* 0x00000000007c7805 */ /* 0x000fe2000001ff00 */
[----:B------:R-:W-:Y:S02]  /*8830*/  IMAD.MOV.U32 R121, RZ, RZ, RZ ;  /* 0x000000ffff797224 */ /* 0x000fe400078e00ff */
[----:B------:R-:W-:Y:S02]  /*8840*/  IMAD.MOV.U32 R116, RZ, RZ, 0x0 ;  /* 0x00000000ff747424 */ /* 0x000fe400078e00ff */
[----:B------:R-:W-:Y:S01]  /*8850*/  IMAD.MOV.U32 R117, RZ, RZ, 0x41ddcd65 ;  /* 0x41ddcd65ff757424 */ /* 0x000fe200078e00ff */
[----:B--2---:R-:W2:-:S09]  /*8860*/  DMUL R54, R56, R54 ;  /* 0x0000003638367228 */ /* 0x004e920000000000 */
[----:B--2---:R2:W3:Y:S02]  /*8870*/  F2I.F64.TRUNC R122, R54 ;  /* 0x00000036007a7311 */ /* 0x0044e4000030d100 */
.L_x_273:
[----:B------:R-:W-:Y:S01]  /*8880*/  IABS R60, R85 ;  /* 0x00000055003c7213 */ /* 0x000fe20000000000 */
[----:B------:R-:W-:Y:S01]  /*8890*/  BMOV.32.CLEAR RZ, B8 ;  /* 0x0000000008ff7355 */ /* 0x000fe20000100000 */
[----:B------:R-:W-:Y:S01]  /*88a0*/  IABS R62, R125 ;  /* 0x0000007d003e7213 */ /* 0x000fe20000000000 */
[----:B------:R-:W-:Y:S03]  /*88b0*/  BSSY B8, `(.L_x_256) ;  /* 0x00000a5000087945 */ /* 0x000fe60003800000 */
[----:B--2---:R-:W2:Y:S02]  /*88c0*/  I2F.RP R54, R60 ;  /* 0x0000003c00367306 */ /* 0x004ea40000209400 */
[----:B--2---:R-:W2:Y:S02]  /*88d0*/  MUFU.RCP R54, R54 ;  /* 0x0000003600367308 */ /* 0x004ea40000001000 */
[----:B--2---:R-:W-:-:S06]  /*88e0*/  IADD3 R54, R54, 0xffffffe, RZ ;  /* 0x0ffffffe36367810 */ /* 0x004fcc0007ffe0ff */
[----:B------:R2:W4:Y:S02]  /*88f0*/  F2I.FTZ.U32.TRUNC.NTZ R55, R54 ;  /* 0x0000003600377305 */ /* 0x000524000021f000 */
[----:B--2---:R-:W-:Y:S01]  /*8900*/  MOV R54, RZ ;  /* 0x000000ff00367202 */ /* 0x004fe20000000f00 */
[----:B----4-:R-:W-:-:S04]  /*8910*/  IMAD.MOV R61, RZ, RZ, -R55 ;  /* 0x000000ffff3d7224 */ /* 0x010fc800078e0a37 */
        /* <DEDUP_REMOVED lines=22> */
[----:B---3--:R-:W-:Y:S05]  /*8a80*/  @!P0 BRA `(.L_x_257) ;  /* 0x000005e000008947 */ /* 0x008fea0003800000 */
[----:B------:R-:W-:Y:S01]  /*8a90*/  IABS R62, R69 ;  /* 0x00000045003e7213 */ /* 0x000fe20000000000 */
[----:B------:R-:W-:Y:S01]  /*8aa0*/  IMAD.IADD R54, R45, 0x1, R54 ;  /* 0x000000012d367824 */ /* 0x000fe200078e0236 */
[----:B------:R-:W-:Y:S01]  /*8ab0*/  ISETP.NE.AND P4, PT, R69, RZ, PT ;  /* 0x000000ff4500720c */ /* 0x000fe20003f85270 */
[----:B------:R-:W-:-:S03]  /*8ac0*/  IMAD.IADD R55, R44, 0x1, R61 ;  /* 0x000000012c377824 */ /* 0x000fc600078e023d */
[----:B------:R-:W2:Y:S01]  /*8ad0*/  I2F.RP R38, R62 ;  /* 0x0000003e00267306 */ /* 0x000ea20000209400 */
[----:B------:R-:W-:Y:S01]  /*8ae0*/  IADD3 R60, R82, R54, RZ ;  /* 0x00000036523c7210 */ /* 0x000fe20007ffe0ff */
[----:B--2---:R-:W2:Y:S02]  /*8af0*/  MUFU.RCP R38, R38 ;  /* 0x0000002600267308 */ /* 0x004ea40000001000 */
[----:B--2---:R-:W-:-:S06]  /*8b00*/  IADD3 R38, R38, 0xffffffe, RZ ;  /* 0x0ffffffe26267810 */ /* 0x004fcc0007ffe0ff */
[----:B------:R2:W4:Y:S02]  /*8b10*/  F2I.FTZ.U32.TRUNC.NTZ R39, R38 ;  /* 0x0000002600277305 */ /* 0x000524000021f000 */
[----:B--2---:R-:W-:-:S04]  /*8b20*/  IMAD.IADD R38, R55, 0x1, -R68 ;  /* 0x0000000137267824 */ /* 0x004fc800078e0a44 */
[----:B------:R-:W-:Y:S02]  /*8b30*/  IMAD R60, R71, R38, R60 ;  /* 0x00000026473c7224 */ /* 0x000fe400078e023c */
[----:B------:R-:W-:Y:S02]  /*8b40*/  IMAD.MOV.U32 R38, RZ, RZ, RZ ;  /* 0x000000ffff267224 */ /* 0x000fe400078e00ff */
[----:B----4-:R-:W-:Y:S01]  /*8b50*/  IMAD.MOV R61, RZ, RZ, -R39 ;  /* 0x000000ffff3d7224 */ /* 0x010fe200078e0a27 */
        /* <DEDUP_REMOVED lines=17> */
[----:B------:R2:W4:Y:S02]  /*8c70*/  LDS.U R63, [R38.X4] ;  /* 0x00000000263f7984 */ /* 0x0005240000005800 */
[----:B--2---:R2:W5:Y:S02]  /*8c80*/  I2F.F64 R38, R55 ;  /* 0x0000003700267312 */ /* 0x0045640000201c00 */
[----:B--2---:R-:W2:Y:S01]  /*8c90*/  I2F.F64 R54, R54 ;  /* 0x0000003600367312 */ /* 0x004ea20000201c00 */
[----:B-----5:R-:W5:-:S04]  /*8ca0*/  DMUL R38, R38, UR10 ;  /* 0x0000000a26267c28 */ /* 0x020f480008000000 */
[----:B--2---:R-:W2:-:S04]  /*8cb0*/  DMUL R54, R54, UR12 ;  /* 0x0000000c36367c28 */ /* 0x004e880008000000 */
[----:B-----5:R5:W3:Y:S02]  /*8cc0*/  DADD R60, R20, -R38 ;  /* 0x00000000143c7229 */ /* 0x020ae40000000826 */
[----:B-----5:R-:W-:Y:S02]  /*8cd0*/  IMAD.MOV.U32 R38, RZ, RZ, 0x0 ;  /* 0x00000000ff267424 */ /* 0x020fe400078e00ff */
[----:B--23--:R-:W-:-:S05]  /*8ce0*/  IMAD.MOV.U32 R39, RZ, RZ, 0x3ff00000 ;  /* 0x3ff00000ff277424 */ /* 0x00cfca00078e00ff */
.L_x_258:
[----:B------:R-:W-:Y:S01]  /*8cf0*/  IADD3 R62, R62, -0x1, RZ ;  /* 0xffffffff3e3e7810 */ /* 0x000fe20007ffe0ff */
[----:B------:R2:W3:-:S03]  /*8d00*/  DMUL R38, R60, R38 ;  /* 0x000000263c267228 */ /* 0x0004c60000000000 */
[----:B------:R-:W-:-:S12]  /*8d10*/  ISETP.NE.AND P0, PT, R62, RZ, PT ;  /* 0x000000ff3e00720c */ /* 0x000fd80003f05270 */
[----:B--23--:R-:W-:Y:S05]  /*8d20*/  @P0 BRA `(.L_x_258) ;  /* 0xffffffc000000947 */ /* 0x00cfea000383ffff */
[----:B------:R2:W3:Y:S01]  /*8d30*/  DADD R60, R22, -R54 ;  /* 0x00000000163c7229 */ /* 0x0004e20000000836 */
[----:B------:R-:W-:Y:S01]  /*8d40*/  IMAD.MOV.U32 R62, RZ, RZ, 0x2 ;  /* 0x00000002ff3e7424 */ /* 0x000fe200078e00ff */
[----:B--2---:R-:W-:Y:S01]  /*8d50*/  MOV R54, 0x0 ;  /* 0x0000000000367802 */ /* 0x004fe20000000f00 */
[----:B---3--:R-:W-:-:S05]  /*8d60*/  IMAD.MOV.U32 R55, RZ, RZ, 0x3ff00000 ;  /* 0x3ff00000ff377424 */ /* 0x008fca00078e00ff */
.L_x_259:
[----:B------:R-:W-:Y:S01]  /*8d70*/  IADD3 R62, R62, -0x1, RZ ;  /* 0xffffffff3e3e7810 */ /* 0x000fe20007ffe0ff */
[----:B------:R2:W3:-:S03]  /*8d80*/  DMUL R54, R60, R54 ;  /* 0x000000363c367228 */ /* 0x0004c60000000000 */
[----:B------:R-:W-:-:S12]  /*8d90*/  ISETP.NE.AND P0, PT, R62, RZ, PT ;  /* 0x000000ff3e00720c */ /* 0x000fd80003f05270 */
[----:B--23--:R-:W-:Y:S05]  /*8da0*/  @P0 BRA `(.L_x_259) ;  /* 0xffffffc000000947 */ /* 0x00cfea000383ffff */
[----:B----4-:R-:W-:Y:S01]  /*8db0*/  FSETP.NEU.AND P0, PT, R63, 2.00000000000000000000e+09, PT ;  /* 0x4eee6b283f00780b */ /* 0x010fe20003f0d000 */
[----:B------:R2:W3:Y:S01]  /*8dc0*/  DADD R38, R38, R54 ;  /* 0x0000000026267229 */ /* 0x0004e20000000036 */
[----:B------:R-:W-:Y:S01]  /*8dd0*/  BMOV.32.CLEAR RZ, B10 ;  /* 0x000000000aff7355 */ /* 0x000fe20000100000 */
[----:B------:R-:W-:Y:S01]  /*8de0*/  BSSY B10, `(.L_x_260) ;  /* 0x000000d0000a7945 */ /* 0x000fe20003800000 */
[----:B------:R-:W-:-:S12]  /*8df0*/  FSETP.EQ.OR P0, PT, R120, 2.00000000000000000000e+09, !P0 ;  /* 0x4eee6b287800780b */ /* 0x000fd80004702400 */
[----:B------:R-:W-:Y:S05]  /*8e00*/  @P0 BRA `(.L_x_261) ;  /* 0x000000a000000947 */ /* 0x000fea0003800000 */
[----:B--23--:R-:W2:Y:S01]  /*8e10*/  F2F.F64.F32 R54, R63 ;  /* 0x0000003f00367310 */ /* 0x00cea20000201800 */
[----:B------:R-:W-:Y:S01]  /*8e20*/  IMAD.MOV.U32 R62, RZ, RZ, 0x2 ;  /* 0x00000002ff3e7424 */ /* 0x000fe200078e00ff */
[----:B--2---:R2:W3:Y:S02]  /*8e30*/  DADD R60, R18, -R54 ;  /* 0x00000000123c7229 */ /* 0x0044e40000000836 */
[----:B--2---:R-:W-:Y:S02]  /*8e40*/  IMAD.MOV.U32 R54, RZ, RZ, 0x0 ;  /* 0x00000000ff367424 */ /* 0x004fe400078e00ff */
[----:B---3--:R-:W-:-:S05]  /*8e50*/  IMAD.MOV.U32 R55, RZ, RZ, 0x3ff00000 ;  /* 0x3ff00000ff377424 */ /* 0x008fca00078e00ff */
.L_x_262:
[----:B------:R-:W-:Y:S01]  /*8e60*/  IADD3 R62, R62, -0x1, RZ ;  /* 0xffffffff3e3e7810 */ /* 0x000fe20007ffe0ff */
[----:B------:R2:W3:-:S03]  /*8e70*/  DMUL R54, R60, R54 ;  /* 0x000000363c367228 */ /* 0x0004c60000000000 */
[----:B------:R-:W-:-:S12]  /*8e80*/  ISETP.NE.AND P0, PT, R62, RZ, PT ;  /* 0x000000ff3e00720c */ /* 0x000fd80003f05270 */
[----:B--23--:R-:W-:Y:S05]  /*8e90*/  @P0 BRA `(.L_x_262) ;  /* 0xffffffc000000947 */ /* 0x00cfea000383ffff */
[----:B------:R2:W3:-:S04]  /*8ea0*/  DADD R38, R38, R54 ;  /* 0x0000000026267229 */ /* 0x0004c80000000036 */
.L_x_261:
[----:B--23--:R-:W-:Y:S05]  /*8eb0*/  BSYNC B10 ;  /* 0x00000000000a7941 */ /* 0x00cfea0003800000 */
.L_x_260:
[----:B------:R2:W3:Y:S01]  /*8ec0*/  F2F.F32.F64 R61, R38 ;  /* 0x00000026003d7310 */ /* 0x0004e20000301000 */
[----:B------:R-:W-:Y:S01]  /*8ed0*/  BMOV.32.CLEAR RZ, B10 ;  /* 0x000000000aff7355 */ /* 0x000fe20000100000 */
[----:B------:R-:W-:Y:S01]  /*8ee0*/  BSSY B10, `(.L_x_263) ;  /* 0x00000130000a7945 */ /* 0x000fe20003800000 */
[----:B--2---:R2:W4:Y:S01]  /*8ef0*/  F2F.F64.F32 R38, R63 ;  /* 0x0000003f00267310 */ /* 0x0045220000201800 */
[----:B---3--:R-:W-:-:S04]  /*8f00*/  IADD3 R54, R61, -0xd000000, RZ ;  /* 0xf30000003d367810 */ /* 0x008fc80007ffe0ff */
[----:B------:R-:W-:-:S12]  /*8f10*/  ISETP.GT.U32.AND P0, PT, R54, 0x727fffff, PT ;  /* 0x727fffff3600780c */ /* 0x000fd80003f04070 */
[----:B------:R-:W-:Y:S05]  /*8f20*/  @!P0 BRA `(.L_x_264) ;  /* 0x0000008000008947 */ /* 0x000fea0003800000 */
[----:B--2-4-:R-:W-:Y:S01]  /*8f30*/  BMOV.32.CLEAR RZ, B11 ;  /* 0x000000000bff7355 */ /* 0x014fe20000100000 */
[----:B------:R-:W-:Y:S01]  /*8f40*/  BSSY B11, `(.L_x_265) ;  /* 0x00000040000b7945 */ /* 0x000fe20003800000 */
[----:B------:R-:W-:Y:S01]  /*8f50*/  IMAD.MOV.U32 R55, RZ, RZ, R61 ;  /* 0x000000ffff377224 */ /* 0x000fe200078e003d */
[----:B------:R-:W-:-:S03]  /*8f60*/  MOV R54, 0x8f80 ;  /* 0x00008f8000367802 */ /* 0x000fc60000000f00 */
[----:B01----:R-:W-:Y:S05]  /*8f70*/  CALL.REL.NOINC `($extractFeats_gridded$__cuda_sm20_sqrt_rn_f32_slowpath) ;  /* 0x0001444000007944 */ /* 0x003fea0003c00000 */
[----:B------:R-:W-:Y:S05]  /*8f80*/  BSYNC B11 ;  /* 0x00000000000b7941 */ /* 0x000fea0003800000 */
.L_x_265:
[----:B------:R-:W-:Y:S01]  /*8f90*/  IMAD.MOV.U32 R54, RZ, RZ, R62 ;  /* 0x000000ffff367224 */ /* 0x000fe200078e003e */
[----:B------:R-:W-:Y:S05]  /*8fa0*/  BRA `(.L_x_266) ;  /* 0x0000006000007947 */ /* 0x000fea0003800000 */
.L_x_264:
[----:B--2-4-:R-:W2:Y:S02]  /*8fb0*/  MUFU.RSQ R54, R61 ;  /* 0x0000003d00367308 */ /* 0x014ea40000001400 */
[----:B--2---:R-:W-:Y:S02]  /*8fc0*/  FMUL.FTZ R55, R61, R54 ;  /* 0x000000363d377220 */ /* 0x004fe40000410000 */
[----:B------:R-:W-:Y:S02]  /*8fd0*/  FMUL.FTZ R54, R54, 0.5 ;  /* 0x3f00000036367820 */ /* 0x000fe40000410000 */
[----:B------:R-:W-:-:S04]  /*8fe0*/  FADD.FTZ R60, -R55, -RZ ;  /* 0x800000ff373c7221 */ /* 0x000fc80000010100 */
[----:B------:R-:W-:-:S04]  /*8ff0*/  FFMA R60, R55, R60, R61 ;  /* 0x0000003c373c7223 */ /* 0x000fc8000000003d */
[----:B------:R-:W-:-:S03]  /*9000*/  FFMA R54, R60, R54, R55 ;  /* 0x000000363c367223 */ /* 0x000fc60000000037 */
.L_x_266:
[----:B------:R-:W-:Y:S05]  /*9010*/  BSYNC B10 ;  /* 0x00000000000a7941 */ /* 0x000fea0003800000 */
.L_x_263:
[----:B------:R-:W2:Y:S02]  /*9020*/  F2F.F64.F32 R54, R54 ;  /* 0x0000003600367310 */ /* 0x000ea40000201800 */
[----:B--2---:R-:W2:-:S15]  /*9030*/  DSETP.GTU.AND P0, PT, R30, R54, PT ;  /* 0x000000361e00722a */ /* 0x004e9e0003f0c000 */
[----:B--2---:R-:W-:Y:S05]  /*9040*/  @P0 BRA `(.L_x_267) ;  /* 0x000002a000000947 */ /* 0x004fea0003800000 */
[----:B------:R-:W-:Y:S01]  /*9050*/  PLOP3.LUT P0, PT, PT, PT, PT, 0x80, 0x0 ;  /* 0x000000000000781c */ /* 0x000fe20003f0f070 */
[----:B------:R-:W-:Y:S06]  /*9060*/  BRA `(.L_x_268) ;  /* 0x0000029000007947 */ /* 0x000fec0003800000 */
.L_x_257:
[----:B------:R-:W-:-:S04]  /*9070*/  SHF.R.S32.HI R55, RZ, 0x1f, R62 ;  /* 0x0000001fff377819 */ /* 0x000fc8000001143e */
[----:B------:R-:W-:-:S04]  /*9080*/  LEA.HI R55, R55, R62, RZ, 0x5 ;  /* 0x0000003e37377211 */ /* 0x000fc800078f28ff */
[----:B------:R-:W-:-:S04]  /*9090*/  SHF.R.S32.HI R55, RZ, 0x5, R55 ;  /* 0x00000005ff377819 */ /* 0x000fc80000011437 */
[----:B------:R-:W-:-:S08]  /*90a0*/  LEA R55, R55, UR9, 0x2 ;  /* 0x0000000937377c11 */ /* 0x000fd0000f8e10ff */
[----:B------:R2:W4:Y:S01]  /*90b0*/  LDL R60, [R55] ;  /* 0x00000000373c7983 */ /* 0x0005220000100800 */
[----:B------:R-:W-:Y:S01]  /*90c0*/  PLOP3.LUT P0, PT, PT, PT, PT, 0x80, 0x0 ;  /* 0x000000000000781c */ /* 0x000fe20003f0f070 */
[----:B--2---:R-:W-:-:S05]  /*90d0*/  IMAD.MOV.U32 R55, RZ, RZ, 0x1 ;  /* 0x00000001ff377424 */ /* 0x004fca00078e00ff */
[----:B------:R-:W-:-:S04]  /*90e0*/  SHF.L.W.U32 R55, R55, R62, RZ ;  /* 0x0000003e37377219 */ /* 0x000fc80000000eff */
[----:B----4-:R-:W-:-:S12]  /*90f0*/  LOP3.LUT P1, RZ, R60, R55, RZ, 0xc0, !PT ;  /* 0x000000373cff7212 */ /* 0x010fd8000782c0ff */
        /* <DEDUP_REMOVED lines=8> */
[----:B------:R2:W4:Y:S02]  /*9180*/  F2I.FTZ.U32.TRUNC.NTZ R39, R38 ;  /* 0x0000002600277305 */ /* 0x000524000021f000 */
[----:B--2---:R-:W-:-:S05]  /*9190*/  IADD3 R38, -R68, R61, R44 ;  /* 0x0000003d44267210 */ /* 0x004fca0007ffe12c */
[----:B------:R-:W-:Y:S02]  /*91a0*/  IMAD R54, R71, R38, R54 ;  /* 0x0000002647367224 */ /* 0x000fe400078e0236 */
[----:B------:R-:W-:Y:S02]  /*91b0*/  IMAD.MOV.U32 R38, RZ, RZ, RZ ;  /* 0x000000ffff267224 */ /* 0x000fe400078e00ff */
[----:B----4-:R-:W-:Y:S01]  /*91c0*/  IMAD.MOV R60, RZ, RZ, -R39 ;  /* 0x000000ffff3c7224 */ /* 0x010fe200078e0a27 */
[----:B------:R-:W-:Y:S02]  /*91d0*/  IABS R61, R54 ;  /* 0x00000036003d7213 */ /* 0x000fe40000000000 */
[----:B------:R-:W-:Y:S01]  /*91e0*/  ISETP.GE.AND P1, PT, R54, RZ, PT ;  /* 0x000000ff3600720c */ /* 0x000fe20003f26270 */
        /* <DEDUP_REMOVED lines=16> */
.L_x_267:
[----:B------:R-:W-:-:S07]  /*92f0*/  PLOP3.LUT P0, PT, PT, PT, PT, 0x8, 0x0 ;  /* 0x000000000000781c */ /* 0x000fce0003f0e170 */
.L_x_268:
[----:B------:R-:W-:Y:S05]  /*9300*/  BSYNC B8 ;  /* 0x0000000000087941 */ /* 0x000fea0003800000 */
.L_x_256:
        /* <DEDUP_REMOVED lines=14> */
[----:B------:R-:W-:-:S14]  /*93f0*/  PLOP3.LUT P4, PT, PT, PT, PT, 0x8, 0x0 ;  /* 0x000000000000781c */ /* 0x000fdc0003f8e170 */
[----:B--2---:R-:W2:Y:S01]  /*9400*/  @P0 DSETP.NEU.AND P1, PT, R38, R112, PT ;  /* 0x000000702600022a */ /* 0x004ea20003f2d000 */
[C---:B------:R-:W-:Y:S02]  /*9410*/  @P0 ISETP.NE.AND P5, PT, R123.reuse, RZ, PT ;  /* 0x000000ff7b00020c */ /* 0x040fe40003fa5270 */
[----:B------:R-:W-:Y:S02]  /*9420*/  @P0 IADD3 R60, R123, 0x1, RZ ;  /* 0x000000017b3c0810 */ /* 0x000fe40007ffe0ff */
[----:B------:R-:W-:-:S04]  /*9430*/  @P0 SEL R54, RZ, 0x1, !P5 ;  /* 0x00000001ff360807 */ /* 0x000fc80006800000 */
[----:B--2---:R-:W-:Y:S02]  /*9440*/  @P0 PLOP3.LUT P4, PT, P1, PT, PT, 0x80, 0x0 ;  /* 0x000000000000081c */ /* 0x004fe40000f8f070 */
[----:B------:R-:W-:Y:S02]  /*9450*/  @P0 SEL R54, R54, R99, !P1 ;  /* 0x0000006336360207 */ /* 0x000fe40004800000 */
[C---:B------:R-:W-:Y:S02]  /*9460*/  @!P0 ISETP.NE.AND P5, PT, R121.reuse, RZ, PT ;  /* 0x000000ff7900820c */ /* 0x040fe40003fa5270 */
[----:B------:R-:W-:Y:S02]  /*9470*/  @!P0 IADD3 R121, R121, 0x1, RZ ;  /* 0x0000000179798810 */ /* 0x000fe40007ffe0ff */
[----:B------:R-:W-:-:S04]  /*9480*/  @!P0 SEL R55, RZ, 0x1, !P5 ;  /* 0x00000001ff378807 */ /* 0x000fc80006800000 */
[----:B------:R-:W-:Y:S01]  /*9490*/  @P4 IMAD.MOV R60, RZ, RZ, R123 ;  /* 0x000000ffff3c4224 */ /* 0x000fe200078e027b */
[----:B------:R-:W-:-:S03]  /*94a0*/  @!P0 PRMT R54, R55, 0x7610, R54 ;  /* 0x0000761037368816 */ /* 0x000fc60000000036 */
[----:B------:R-:W-:-:S03]  /*94b0*/  @P0 IMAD.MOV.U32 R123, RZ, RZ, R60 ;  /* 0x000000ffff7b0224 */ /* 0x000fc600078e003c */
.L_x_272:
[----:B------:R-:W-:Y:S05]  /*94c0*/  BSYNC B10 ;  /* 0x00000000000a7941 */ /* 0x000fea0003800000 */
.L_x_271:
[----:B------:R-:W-:Y:S02]  /*94d0*/  LOP3.LUT P0, RZ, R54, 0xff, RZ, 0xc0, !PT ;  /* 0x000000ff36ff7812 */ /* 0x000fe4000780c0ff */
[----:B------:R-:W-:-:S10]  /*94e0*/  PRMT R99, RZ, 0x7610, R99 ;  /* 0x00007610ff637816 */ /* 0x000fd40000000063 */
[----:B------:R-:W-:Y:S05]  /*94f0*/  @!P0 BRA `(.L_x_270) ;  /* 0x000000f000008947 */ /* 0x000fea0003800000 */
[----:B------:R-:W2:Y:S01]  /*9500*/  DSETP.NEU.AND P1, PT, R38, R112, PT ;  /* 0x000000702600722a */ /* 0x000ea20003f2d000 */
[----:B------:R-:W-:-:S03]  /*9510*/  PRMT R99, R54, 0x7610, R99 ;  /* 0x0000761036637816 */ /* 0x000fc60000000063 */
[----:B------:R-:W4:-:S05]  /*9520*/  DSETP.NEU.AND P0, PT, R38, R114, PT ;  /* 0x000000722600722a */ /* 0x000f0a0003f0d000 */
[-C--:B--2---:R-:W-:Y:S02]  /*9530*/  FSEL R55, R38, R116.reuse, P1 ;  /* 0x0000007426377208 */ /* 0x084fe40000800000 */
[-C--:B------:R-:W-:Y:S02]  /*9540*/  FSEL R60, R39, R117.reuse, P1 ;  /* 0x00000075273c7208 */ /* 0x080fe40000800000 */
[----:B----4-:R-:W-:Y:S02]  /*9550*/  FSEL R55, R55, R116, P0 ;  /* 0x0000007437377208 */ /* 0x010fe40000000000 */
[----:B------:R-:W-:Y:S02]  /*9560*/  FSEL R60, R60, R117, P0 ;  /* 0x000000753c3c7208 */ /* 0x000fe40000000000 */
[----:B---3--:R-:W-:Y:S01]  /*9570*/  ISETP.GE.AND P1, PT, R124, R122, PT ;  /* 0x0000007a7c00720c */ /* 0x008fe20003f26270 */
[----:B------:R-:W-:Y:S02]  /*9580*/  IMAD.MOV.U32 R116, RZ, RZ, R55 ;  /* 0x000000ffff747224 */ /* 0x000fe400078e0037 */
[----:B------:R-:W-:-:S06]  /*9590*/  IMAD.MOV.U32 R117, RZ, RZ, R60 ;  /* 0x000000ffff757224 */ /* 0x000fcc00078e003c */
[----:B------:R-:W2:-:S15]  /*95a0*/  DSETP.NEU.AND P0, PT, R116, 2.00000000000000000000e+09, PT ;  /* 0x41ddcd657400742a */ /* 0x000e9e0003f0d000 */
[----:B--2---:R-:W-:Y:S01]  /*95b0*/  @P0 BREAK P1, B8 ;  /* 0x0000000000080942 */ /* 0x004fe20000800000 */
[----:B------:R-:W-:Y:S05]  /*95c0*/  @P0 BRA P1, `(.L_x_255) ;  /* 0x0000006000000947 */ /* 0x000fea0000800000 */
[----:B------:R-:W-:Y:S02]  /*95d0*/  IADD3 R124, R124, 0x1, RZ ;  /* 0x000000017c7c7810 */ /* 0x000fe40007ffe0ff */
[----:B------:R-:W-:-:S03]  /*95e0*/  PRMT R99, R54, 0x7610, R99 ;  /* 0x0000761036637816 */ /* 0x000fc60000000063 */
.L_x_270:
[----:B------:R-:W-:Y:S05]  /*95f0*/  BSYNC B8 ;  /* 0x0000000000087941 */ /* 0x000fea0003800000 */
.L_x_269:
[----:B------:R-:W-:-:S04]  /*9600*/  IADD3 R125, R125, 0x1, RZ ;  /* 0x000000017d7d7810 */ /* 0x000fc80007ffe0ff */
[----:B------:R-:W-:-:S12]  /*9610*/  ISETP.GE.AND P0, PT, R125, R93, PT ;  /* 0x0000005d7d00720c */ /* 0x000fd80003f06270 */
[----:B------:R-:W-:Y:S05]  /*9620*/  @!P0 BRA `(.L_x_273) ;  /* 0xfffff25000008947 */ /* 0x000fea000383ffff */
.L_x_255:
[----:B------:R-:W-:Y:S05]  /*9630*/  BSYNC B9 ;  /* 0x0000000000097941 */ /* 0x000fea0003800000 */
.L_x_254:
[----:B------:R-:W4:-:S15]  /*9640*/  DSETP.NEU.AND P0, PT, R116, 2.00000000000000000000e+09, PT ;  /* 0x41ddcd657400742a */ /* 0x000f1e0003f0d000 */
[----:B----4-:R-:W-:Y:S05]  /*9650*/  @!P0 BRA `(.L_x_274) ;  /* 0x0000100000008947 */ /* 0x010fea0003800000 */
[----:B------:R-:W-:Y:S01]  /*9660*/  ISETP.GE.AND P0, PT, R93, 0x1, PT ;  /* 0x000000015d00780c */ /* 0x000fe20003f06270 */
[----:B------:R-:W-:Y:S01]  /*9670*/  BMOV.32.CLEAR RZ, B8 ;  /* 0x0000000008ff7355 */ /* 0x000fe20000100000 */
[----:B------:R-:W-:Y:S01]  /*9680*/  BSSY B8, `(.L_x_275) ;  /* 0x00000ec000087945 */ /* 0x000fe20003800000 */
[----:B------:R-:W-:Y:S01]  /*9690*/  IMAD.MOV.U32 R121, RZ, RZ, RZ ;  /* 0x000000ffff797224 */ /* 0x000fe200078e00ff */
[----:B---3--:R-:W-:-:S08]  /*96a0*/  CS2R R122, SRZ ;  /* 0x00000000007a7805 */ /* 0x008fd0000001ff00 */
[----:B------:R-:W-:Y:S05]  /*96b0*/  @!P0 BRA `(.L_x_276) ;  /* 0x00000e8000008947 */ /* 0x000fea0003800000 */
[----:B------:R-:W-:Y:S01]  /*96c0*/  MOV R124, RZ ;  /* 0x000000ff007c7202 */ /* 0x000fe20000000f00 */
[----:B------:R-:W-:Y:S01]  /*96d0*/  IMAD.MOV.U32 R126, RZ, RZ, RZ ;  /* 0x000000ffff7e7224 */ /* 0x000fe200078e00ff */
[----:B------:R-:W-:Y:S01]  /*96e0*/  PRMT R127, RZ, 0x7610, R127 ;  /* 0x00007610ff7f7816 */ /* 0x000fe2000000007f */
[----:B------:R-:W-:Y:S01]  /*96f0*/  CS2R R122, SRZ ;  /* 0x00000000007a7805 */ /* 0x000fe2000001ff00 */
[----:B------:R-:W-:Y:S01]  /*9700*/  PRMT R128, RZ, 0x7610, R128 ;  /* 0x00007610ff807816 */ /* 0x000fe20000000080 */
[----:B------:R-:W-:Y:S01]  /*9710*/  IMAD.MOV.U32 R121, RZ, RZ, RZ ;  /* 0x000000ffff797224 */ /* 0x000fe200078e00ff */
[----:B------:R-:W-:-:S02]  /*9720*/  PRMT R125, RZ, 0x7610, R125 ;  /* 0x00007610ff7d7816 */ /* 0x000fc4000000007d */
.L_x_298:
[----:B------:R-:W-:Y:S01]  /*9730*/  IABS R60, R85 ;  /* 0x00000055003c7213 */ /* 0x000fe20000000000 */
[----:B------:R-:W-:Y:S01]  /*9740*/  BMOV.32.CLEAR RZ, B9 ;  /* 0x0000000009ff7355 */ /* 0x000fe20000100000 */
[----:B------:R-:W-:Y:S01]  /*9750*/  IABS R62, R124 ;  /* 0x0000007c003e7213 */ /* 0x000fe20000000000 */
[----:B------:R-:W-:Y:S03]  /*9760*/  BSSY B9, `(.L_x_277) ;  /* 0x00000a5000097945 */ /* 0x000fe60003800000 */
[----:B---3--:R-:W3:Y:S02]  /*9770*/  I2F.RP R54, R60 ;  /* 0x0000003c00367306 */ /* 0x008ee40000209400 */
[----:B---3--:R-:W3:Y:S02]  /*9780*/  MUFU.RCP R54, R54 ;  /* 0x0000003600367308 */ /* 0x008ee40000001000 */
[----:B---3--:R-:W-:-:S06]  /*9790*/  IADD3 R54, R54, 0xffffffe, RZ ;  /* 0x0ffffffe36367810 */ /* 0x008fcc0007ffe0ff */
[----:B------:R3:W4:Y:S02]  /*97a0*/  F2I.FTZ.U32.TRUNC.NTZ R55, R54 ;  /* 0x0000003600377305 */ /* 0x000724000021f000 */
[----:B---3--:R-:W-:Y:S02]  /*97b0*/  IMAD.MOV.U32 R54, RZ, RZ, RZ ;  /* 0x000000ffff367224 */ /* 0x008fe400078e00ff */
        /* <DEDUP_REMOVED lines=26> */
[----:B------:R-:W-:Y:S02]  /*9960*/  IADD3 R55, R44, R61, RZ ;  /* 0x0000003d2c377210 */ /* 0x000fe40007ffe0ff */
[----:B------:R-:W-:Y:S01]  /*9970*/  ISETP.NE.AND P4, PT, R69, RZ, PT ;  /* 0x000000ff4500720c */ /* 0x000fe20003f85270 */
[----:B------:R-:W-:Y:S01]  /*9980*/  IMAD.IADD R60, R82, 0x1, R54 ;  /* 0x00000001523c7824 */ /* 0x000fe200078e0236 */
[----:B------:R-:W3:Y:S02]  /*9990*/  I2F.RP R40, R62 ;  /* 0x0000003e00287306 */ /* 0x000ee40000209400 */
[----:B---3--:R-:W3:Y:S02]  /*99a0*/  MUFU.RCP R40, R40 ;  /* 0x0000002800287308 */ /* 0x008ee40000001000 */
[----:B---3--:R-:W-:-:S06]  /*99b0*/  IADD3 R40, R40, 0xffffffe, RZ ;  /* 0x0ffffffe28287810 */ /* 0x008fcc0007ffe0ff */
[----:B------:R3:W4:Y:S02]  /*99c0*/  F2I.FTZ.U32.TRUNC.NTZ R41, R40 ;  /* 0x0000002800297305 */ /* 0x000724000021f000 */
[----:B---3--:R-:W-:-:S04]  /*99d0*/  IMAD.IADD R40, R55, 0x1, -R68 ;  /* 0x0000000137287824 */ /* 0x008fc800078e0a44 */
        /* <DEDUP_REMOVED lines=15> */
[----:B------:R-:W-:Y:S01]  /*9ad0*/  @!P0 IMAD.IADD R40, R40, 0x1, -R62 ;  /* 0x0000000128288824 */ /* 0x000fe200078e0a3e */
[----:B------:R-:W-:-:S03]  /*9ae0*/  MOV R62, 0x2 ;  /* 0x00000002003e7802 */ /* 0x000fc60000000f00 */
[----:B------:R-:W-:-:S05]  /*9af0*/  @!P1 IMAD.MOV R40, RZ, RZ, -R40 ;  /* 0x000000ffff289224 */ /* 0x000fca00078e0a28 */
[----:B------:R-:W-:-:S04]  /*9b00*/  @!P4 LOP3.LUT R40, RZ, R69, RZ, 0x33, !PT ;  /* 0x00000045ff28c212 */ /* 0x000fc800078e33ff */
[----:B------:R-:W-:-:S08]  /*9b10*/  IADD3 R40, R40, UR4, RZ ;  /* 0x0000000428287c10 */ /* 0x000fd0000fffe0ff */
[----:B------:R3:W4:Y:S02]  /*9b20*/  LDS.U R63, [R40.X4] ;  /* 0x00000000283f7984 */ /* 0x0007240000005800 */
[----:B---3--:R3:W5:Y:S02]  /*9b30*/  I2F.F64 R40, R55 ;  /* 0x0000003700287312 */ /* 0x0087640000201c00 */
[----:B---3--:R-:W3:Y:S01]  /*9b40*/  I2F.F64 R54, R54 ;  /* 0x0000003600367312 */ /* 0x008ee20000201c00 */
[----:B-----5:R-:W5:-:S04]  /*9b50*/  DMUL R40, R40, UR10 ;  /* 0x0000000a28287c28 */ /* 0x020f480008000000 */
[----:B---3--:R-:W3:-:S04]  /*9b60*/  DMUL R54, R54, UR12 ;  /* 0x0000000c36367c28 */ /* 0x008ec80008000000 */
[----:B-----5:R5:W2:Y:S02]  /*9b70*/  DADD R60, R20, -R40 ;  /* 0x00000000143c7229 */ /* 0x020aa40000000828 */
[----:B-----5:R-:W-:Y:S02]  /*9b80*/  IMAD.MOV.U32 R40, RZ, RZ, 0x0 ;  /* 0x00000000ff287424 */ /* 0x020fe400078e00ff */
[----:B--23--:R-:W-:-:S05]  /*9b90*/  IMAD.MOV.U32 R41, RZ, RZ, 0x3ff00000 ;  /* 0x3ff00000ff297424 */ /* 0x00cfca00078e00ff */
.L_x_279:
[----:B------:R-:W-:Y:S01]  /*9ba0*/  IADD3 R62, R62, -0x1, RZ ;  /* 0xffffffff3e3e7810 */ /* 0x000fe20007ffe0ff */
[----:B------:R2:W3:-:S03]  /*9bb0*/  DMUL R40, R60, R40 ;  /* 0x000000283c287228 */ /* 0x0004c60000000000 */
[----:B------:R-:W-:-:S12]  /*9bc0*/  ISETP.NE.AND P0, PT, R62, RZ, PT ;  /* 0x000000ff3e00720c */ /* 0x000fd80003f05270 */
[----:B--23--:R-:W-:Y:S05]  /*9bd0*/  @P0 BRA `(.L_x_279) ;  /* 0xffffffc000000947 */ /* 0x00cfea000383ffff */
[----:B------:R2:W3:Y:S01]  /*9be0*/  DADD R60, R22, -R54 ;  /* 0x00000000163c7229 */ /* 0x0004e20000000836 */
[----:B------:R-:W-:Y:S02]  /*9bf0*/  IMAD.MOV.U32 R62, RZ, RZ, 0x2 ;  /* 0x00000002ff3e7424 */ /* 0x000fe400078e00ff */
[----:B--2---:R-:W-:Y:S02]  /*9c00*/  IMAD.MOV.U32 R54, RZ, RZ, 0x0 ;  /* 0x00000000ff367424 */ /* 0x004fe400078e00ff */
[----:B---3--:R-:W-:-:S05]  /*9c10*/  IMAD.MOV.U32 R55, RZ, RZ, 0x3ff00000 ;  /* 0x3ff00000ff377424 */ /* 0x008fca00078e00ff */
.L_x_280:
        /* <DEDUP_REMOVED lines=15> */
.L_x_283:
[----:B------:R-:W-:Y:S01]  /*9d10*/  IADD3 R62, R62, -0x1, RZ ;  /* 0xffffffff3e3e7810 */ /* 0x000fe20007ffe0ff */
[----:B------:R2:W3:-:S03]  /*9d20*/  DMUL R54, R60, R54 ;  /* 0x000000363c367228 */ /* 0x0004c60000000000 */
[----:B------:R-:W-:-:S12]  /*9d30*/  ISETP.NE.AND P0, PT, R62, RZ, PT ;  /* 0x000000ff3e00720c */ /* 0x000fd80003f05270 */
[----:B--23--:R-:W-:Y:S05]  /*9d40*/  @P0 BRA `(.L_x_283) ;  /* 0xffffffc000000947 */ /* 0x00cfea000383ffff */
[----:B------:R2:W3:-:S04]  /*9d50*/  DADD R40, R40, R54 ;  /* 0x0000000028287229 */ /* 0x0004c80000000036 */
.L_x_282:
[----:B--23--:R-:W-:Y:S05]  /*9d60*/  BSYNC B10 ;  /* 0x00000000000a7941 */ /* 0x00cfea0003800000 */
.L_x_281:
        /* <DEDUP_REMOVED lines=13> */
.L_x_286:
[----:B------:R-:W-:Y:S01]  /*9e40*/  IMAD.MOV.U32 R54, RZ, RZ, R62 ;  /* 0x000000ffff367224 */ /* 0x000fe200078e003e */
[----:B------:R-:W-:Y:S05]  /*9e50*/  BRA `(.L_x_287) ;  /* 0x0000006000007947 */ /* 0x000fea0003800000 */
.L_x_285:
[----:B--2-4-:R-:W2:Y:S02]  /*9e60*/  MUFU.RSQ R54, R61 ;  /* 0x0000003d00367308 */ /* 0x014ea40000001400 */
[----:B--2---:R-:W-:Y:S02]  /*9e70*/  FMUL.FTZ R55, R61, R54 ;  /* 0x000000363d377220 */ /* 0x004fe40000410000 */
[----:B------:R-:W-:Y:S02]  /*9e80*/  FMUL.FTZ R54, R54, 0.5 ;  /* 0x3f00000036367820 */ /* 0x000fe40000410000 */
[----:B------:R-:W-:-:S04]  /*9e90*/  FADD.FTZ R60, -R55, -RZ ;  /* 0x800000ff373c7221 */ /* 0x000fc80000010100 */
[----:B------:R-:W-:-:S04]  /*9ea0*/  FFMA R60, R55, R60, R61 ;  /* 0x0000003c373c7223 */ /* 0x000fc8000000003d */
[----:B------:R-:W-:-:S03]  /*9eb0*/  FFMA R54, R60, R54, R55 ;  /* 0x000000363c367223 */ /* 0x000fc60000000037 */
.L_x_287:
[----:B------:R-:W-:Y:S05]  /*9ec0*/  BSYNC B10 ;  /* 0x00000000000a7941 */ /* 0x000fea0003800000 */
.L_x_284:
[----:B------:R-:W2:Y:S02]  /*9ed0*/  F2F.F64.F32 R54, R54 ;  /* 0x0000003600367310 */ /* 0x000ea40000201800 */
[----:B--2---:R-:W2:-:S15]  /*9ee0*/  DSETP.GTU.AND P0, PT, R30, R54, PT ;  /* 0x000000361e00722a */ /* 0x004e9e0003f0c000 */
[----:B--2---:R-:W-:Y:S05]  /*9ef0*/  @P0 BRA `(.L_x_288) ;  /* 0x000002a000000947 */ /* 0x004fea0003800000 */
[----:B------:R-:W-:Y:S01]  /*9f00*/  PLOP3.LUT P0, PT, PT, PT, PT, 0x80, 0x0 ;  /* 0x000000000000781c */ /* 0x000fe20003f0f070 */
[----:B------:R-:W-:Y:S06]  /*9f10*/  BRA `(.L_x_289) ;  /* 0x0000029000007947 */ /* 0x000fec0003800000 */
.L_x_278:
[----:B------:R-:W-:-:S04]  /*9f20*/  SHF.R.S32.HI R55, RZ, 0x1f, R62 ;  /* 0x0000001fff377819 */ /* 0x000fc8000001143e */
[----:B------:R-:W-:-:S04]  /*9f30*/  LEA.HI R55, R55, R62, RZ, 0x5 ;  /* 0x0000003e37377211 */ /* 0x000fc800078f28ff */
[----:B------:R-:W-:-:S04]  /*9f40*/  SHF.R.S32.HI R55, RZ, 0x5, R55 ;  /* 0x00000005ff377819 */ /* 0x000fc80000011437 */
[----:B------:R-:W-:-:S08]  /*9f50*/  LEA R55, R55, UR9, 0x2 ;  /* 0x0000000937377c11 */ /* 0x000fd0000f8e10ff */
[----:B------:R3:W4:Y:S01]  /*9f60*/  LDL R60, [R55] ;  /* 0x00000000373c7983 */ /* 0x0007220000100800 */
[----:B------:R-:W-:Y:S02]  /*9f70*/  PLOP3.LUT P0, PT, PT, PT, PT, 0x80, 0x0 ;  /* 0x000000000000781c */ /* 0x000fe40003f0f070 */
[----:B---3--:R-:W-:-:S04]  /*9f80*/  MOV R55, 0x1 ;  /* 0x0000000100377802 */ /* 0x008fc80000000f00 */
[----:B------:R-:W-:-:S04]  /*9f90*/  SHF.L.W.U32 R55, R55, R62, RZ ;  /* 0x0000003e37377219 */ /* 0x000fc80000000eff */
[----:B----4-:R-:W-:-:S12]  /*9fa0*/  LOP3.LUT P1, RZ, R60, R55, RZ, 0xc0, !PT ;  /* 0x000000373cff7212 */ /* 0x010fd8000782c0ff */
[----:B------:R-:W-:Y:S05]  /*9fb0*/  @!P1 BRA `(.L_x_289) ;  /* 0x000001f000009947 */ /* 0x000fea0003800000 */
[----:B------:R-:W-:Y:S02]  /*9fc0*/  IABS R55, R69 ;  /* 0x0000004500377213 */ /* 0x000fe40000000000 */
[----:B------:R-:W-:Y:S02]  /*9fd0*/  IADD3 R54, R78, R54, R45 ;  /* 0x000000364e367210 */ /* 0x000fe40007ffe02d */
[----:B------:R-:W-:Y:S02]  /*9fe0*/  ISETP.NE.AND P4, PT, R69, RZ, PT ;  /* 0x000000ff4500720c */ /* 0x000fe40003f85270 */
[----:B------:R-:W3:Y:S01]  /*9ff0*/  I2F.RP R40, R55 ;  /* 0x0000003700287306 */ /* 0x000ee20000209400 */
[----:B------:R-:W-:Y:S01]  /*a000*/  IMAD.IADD R54, R54, 0x1, -R70 ;  /* 0x0000000136367824 */ /* 0x000fe200078e0a46 */
[----:B---3--:R-:W3:Y:S02]  /*a010*/  MUFU.RCP R40, R40 ;  /* 0x0000002800287308 */ /* 0x008ee40000001000 */
[----:B---3--:R-:W-:-:S06]  /*a020*/  IADD3 R40, R40, 0xffffffe, RZ ;  /* 0x0ffffffe28287810 */ /* 0x008fcc0007ffe0ff */
[----:B------:R3:W4:Y:S02]  /*a030*/  F2I.FTZ.U32.TRUNC.NTZ R41, R40 ;  /* 0x0000002800297305 */ /* 0x000724000021f000 */
[----:B---3--:R-:W-:-:S05]  /*a040*/  IADD3 R40, -R68, R61, R44 ;  /* 0x0000003d44287210 */ /* 0x008fca0007ffe12c */
        /* <DEDUP_REMOVED lines=19> */
[----:B------:R-:W3:Y:S02]  /*a180*/  LDS.U R40, [R40.X4] ;  /* 0x0000000028287984 */ /* 0x000ee40000005800 */
[----:B---3--:R-:W3:Y:S02]  /*a190*/  F2F.F64.F32 R40, R40 ;  /* 0x0000002800287310 */ /* 0x008ee40000201800 */
.L_x_288:
[----:B------:R-:W-:-:S07]  /*a1a0*/  PLOP3.LUT P0, PT, PT, PT, PT, 0x8, 0x0 ;  /* 0x000000000000781c */ /* 0x000fce0003f0e170 */
.L_x_289:
[----:B------:R-:W-:Y:S05]  /*a1b0*/  BSYNC B9 ;  /* 0x0000000000097941 */ /* 0x000fea0003800000 */
.L_x_277:
[----:B------:R-:W-:Y:S01]  /*a1c0*/  BMOV.32.CLEAR RZ, B9 ;  /* 0x0000000009ff7355 */ /* 0x000fe20000100000 */
[----:B------:R-:W-:Y:S01]  /*a1d0*/  BSSY B9, `(.L_x_290) ;  /* 0x0000033000097945 */ /* 0x000fe20003800000 */
[----:B------:R-:W-:Y:S05]  /*a1e0*/  @P0 BRA `(.L_x_291) ;  /* 0x0000031000000947 */ /* 0x000fea0003800000 */
[C---:B---3--:R-:W-:Y:S01]  /*a1f0*/  DSETP.GEU.AND P0, PT, R40.reuse, R112, PT ;  /* 0x000000702800722a */ /* 0x048fe20003f0e000 */
[----:B------:R-:W-:Y:S01]  /*a200*/  BMOV.32.CLEAR RZ, B10 ;  /* 0x000000000aff7355 */ /* 0x000fe20000100000 */
[----:B------:R-:W-:Y:S01]  /*a210*/  BSSY B10, `(.L_x_292) ;  /* 0x00000110000a7945 */ /* 0x000fe20003800000 */
[----:B------:R-:W-:Y:S01]  /*a220*/  IMAD.MOV.U32 R54, RZ, RZ, 0x1 ;  /* 0x00000001ff367424 */ /* 0x000fe200078e00ff */
[----:B------:R-:W3:-:S15]  /*a230*/  DSETP.GT.AND P1, PT, R40, R114, PT ;  /* 0x000000722800722a */ /* 0x000ede0003f24000 */
[----:B---3--:R-:W-:Y:S05]  /*a240*/  @!P0 BRA P1, `(.L_x_293) ;  /* 0x000000d000008947 */ /* 0x008fea0000800000 */
[----:B------:R-:W3:Y:S01]  /*a250*/  DSETP.GT.AND P0, PT, R40, R112, PT ;  /* 0x000000702800722a */ /* 0x000ee20003f04000 */
[----:B------:R-:W-:-:S07]  /*a260*/  PRMT R54, RZ, 0x7610, R54 ;  /* 0x00007610ff367816 */ /* 0x000fce0000000036 */
[----:B---3--:R-:W3:-:S15]  /*a270*/  DSETP.LT.OR P0, PT, R40, R114, P0 ;  /* 0x000000722800722a */ /* 0x008ede0000701400 */
[----:B---3--:R-:W-:Y:S05]  /*a280*/  @P0 BRA `(.L_x_293) ;  /* 0x0000009000000947 */ /* 0x008fea0003800000 */
[C---:B------:R-:W-:Y:S01]  /*a290*/  DSETP.NEU.AND P5, PT, R40.reuse, R112, PT ;  /* 0x000000702800722a */ /* 0x040fe20003fad000 */
[----:B------:R-:W-:Y:S02]  /*a2a0*/  LOP3.LUT P0, RZ, R128, 0xff, RZ, 0xc0, !PT ;  /* 0x000000ff80ff7812 */ /* 0x000fe4000780c0ff */
[----:B------:R-:W-:Y:S01]  /*a2b0*/  LOP3.LUT P1, RZ, R127, 0xff, RZ, 0xc0, !PT ;  /* 0x000000ff7fff7812 */ /* 0x000fe2000782c0ff */
[----:B------:R-:W3:Y:S01]  /*a2c0*/  DSETP.NEU.AND P4, PT, R40, R114, PT ;  /* 0x000000722800722a */ /* 0x000ee20003f8d000 */
[----:B------:R-:W-:-:S08]  /*a2d0*/  SEL R54, RZ, 0x1, !P0 ;  /* 0x00000001ff367807 */ /* 0x000fd00004000000 */
[----:B---3--:R-:W-:Y:S02]  /*a2e0*/  SEL R54, R54, R100, !P4 ;  /* 0x0000006436367207 */ /* 0x008fe40006000000 */
[----:B------:R-:W-:Y:S02]  /*a2f0*/  @!P5 SEL R127, R127, 0x1, P1 ;  /* 0x000000017f7fd807 */ /* 0x000fe40000800000 */
[----:B------:R-:W-:Y:S02]  /*a300*/  @!P5 SEL R54, RZ, 0x1, !P1 ;  /* 0x00000001ff36d807 */ /* 0x000fe40004800000 */
[----:B------:R-:W-:-:S03]  /*a310*/  @!P4 SEL R128, R128, 0x1, P0 ;  /* 0x000000018080c807 */ /* 0x000fc60000000000 */
.L_x_293:
[----:B------:R-:W-:Y:S05]  /*a320*/  BSYNC B10 ;  /* 0x00000000000a7941 */ /* 0x000fea0003800000 */
.L_x_292:
[----:B------:R-:W3:Y:S01]  /*a330*/  DSETP.GEU.AND P0, PT, R40, R116, PT ;  /* 0x000000742800722a */ /* 0x000ee20003f0e000 */
[----:B------:R-:W-:Y:S01]  /*a340*/  BMOV.32.CLEAR RZ, B10 ;  /* 0x000000000aff7355 */ /* 0x000fe20000100000 */
[----:B------:R-:W-:Y:S01]  /*a350*/  BSSY B10, `(.L_x_294) ;  /* 0x00000160000a7945 */ /* 0x000fe20003800000 */
[----:B------:R-:W-:Y:S01]  /*a360*/  BMOV.32.CLEAR RZ, B11 ;  /* 0x000000000bff7355 */ /* 0x000fe20000100000 */
[----:B------:R-:W-:Y:S01]  /*a370*/  BSSY B11, `(.L_x_295) ;  /* 0x00000070000b7945 */ /* 0x000fe20003800000 */
[----:B------:R-:W-:-:S10]  /*a380*/  PRMT R100, R54, 0x7610, R100 ;  /* 0x0000761036647816 */ /* 0x000fd40000000064 */
[----:B---3--:R-:W-:Y:S01]  /*a390*/  @!P0 BREAK B11 ;  /* 0x00000000000b8942 */ /* 0x008fe20003800000 */
[----:B------:R-:W-:Y:S05]  /*a3a0*/  @!P0 BRA `(.L_x_296) ;  /* 0x000000b000008947 */ /* 0x000fea0003800000 */
[----:B------:R-:W3:-:S15]  /*a3b0*/  DSETP.NEU.AND P0, PT, R40, R116, PT ;  /* 0x000000742800722a */ /* 0x000ede0003f0d000 */
[----:B---3--:R-:W-:Y:S01]  /*a3c0*/  @P0 BREAK B11 ;  /* 0x00000000000b0942 */ /* 0x008fe20003800000 */
[----:B------:R-:W-:Y:S05]  /*a3d0*/  @P0 BRA `(.L_x_297) ;  /* 0x000000d000000947 */ /* 0x000fea0003800000 */
[----:B------:R-:W-:Y:S05]  /*a3e0*/  BSYNC B11 ;  /* 0x00000000000b7941 */ /* 0x000fea0003800000 */
.L_x_295:
[C---:B------:R-:W-:Y:S02]  /*a3f0*/  LOP3.LUT P0, RZ, R125.reuse, 0xff, RZ, 0xc0, !PT ;  /* 0x000000ff7dff7812 */ /* 0x040fe4000780c0ff */
[----:B------:R-:W-:Y:S02]  /*a400*/  IADD3 R122, R122, 0x1, RZ ;  /* 0x000000017a7a7810 */ /* 0x000fe40007ffe0ff */
[----:B------:R-:W-:Y:S02]  /*a410*/  SEL R54, RZ, 0x1, P0 ;  /* 0x00000001ff367807 */ /* 0x000fe40000000000 */
[----:B------:R-:W-:Y:S02]  /*a420*/  SEL R125, R125, 0x1, P0 ;  /* 0x000000017d7d7807 */ /* 0x000fe40000000000 */
[----:B------:R-:W-:Y:S01]  /*a430*/  IADD3 R123, R123, R54, RZ ;  /* 0x000000367b7b7210 */ /* 0x000fe20007ffe0ff */
[----:B------:R-:W-:Y:S01]  /*a440*/  IMAD.IADD R121, R121, 0x1, R54 ;  /* 0x0000000179797824 */ /* 0x000fe200078e0236 */
[----:B------:R-:W-:Y:S05]  /*a450*/  BRA `(.L_x_297) ;  /* 0x0000005000007947 */ /* 0x000fea0003800000 */
.L_x_296:
[----:B------:R-:W-:Y:S02]  /*a460*/  LOP3.LUT P0, RZ, R54, 0xff, RZ, 0xc0, !PT ;  /* 0x000000ff36ff7812 */ /* 0x000fe4000780c0ff */
[----:B------:R-:W-:-:S02]  /*a470*/  IADD3 R54, R121, 0x1, RZ ;  /* 0x0000000179367810 */ /* 0x000fc40007ffe0ff */
[----:B------:R-:W-:-:S08]  /*a480*/  IADD3 R123, R123, 0x1, RZ ;  /* 0x000000017b7b7810 */ /* 0x000fd00007ffe0ff */
[----:B------:R-:W-:-:S04]  /*a490*/  @!P0 IMAD.MOV R54, RZ, RZ, R121 ;  /* 0x000000ffff368224 */ /* 0x000fc800078e0279 */
[----:B------:R-:W-:-:S03]  /*a4a0*/  IMAD.MOV.U32 R121, RZ, RZ, R54 ;  /* 0x000000ffff797224 */ /* 0x000fc600078e0036 */
.L_x_297:
[----:B------:R-:W-:Y:S05]  /*a4b0*/  BSYNC B10 ;  /* 0x00000000000a7941 */ /* 0x000fea0003800000 */
.L_x_294:
[----:B------:R-:W-:-:S04]  /*a4c0*/  IADD3 R126, R126, 0x1, RZ ;  /* 0x000000017e7e7810 */ /* 0x000fc80007ffe0ff */
[----:B------:R-:W-:-:S12]  /*a4d0*/  ISETP.NE.AND P0, PT, R126, R24, PT ;  /* 0x000000187e00720c */ /* 0x000fd80003f05270 */
[----:B------:R-:W-:Y:S01]  /*a4e0*/  @!P0 BREAK B9 ;  /* 0x0000000000098942 */ /* 0x000fe20003800000 */
[----:B------:R-:W-:Y:S05]  /*a4f0*/  @!P0 BRA `(.L_x_276) ;  /* 0x0000004000008947 */ /* 0x000fea0003800000 */
.L_x_291:
[----:B------:R-:W-:Y:S05]  /*a500*/  BSYNC B9 ;  /* 0x0000000000097941 */ /* 0x000fea0003800000 */
.L_x_290:
[----:B------:R-:W-:-:S04]  /*a510*/  IADD3 R124, R124, 0x1, RZ ;  /* 0x000000017c7c7810 */ /* 0x000fc80007ffe0ff */
[----:B------:R-:W-:-:S12]  /*a520*/  ISETP.GE.AND P0, PT, R124, R93, PT ;  /* 0x0000005d7c00720c */ /* 0x000fd80003f06270 */
[----:B------:R-:W-:Y:S05]  /*a530*/  @!P0 BRA `(.L_x_298) ;  /* 0xfffff1f000008947 */ /* 0x000fea000383ffff */
.L_x_276:
[----:B------:R-:W-:Y:S05]  /*a540*/  BSYNC B8 ;  /* 0x0000000000087941 */ /* 0x000fea0003800000 */
.L_x_275:
        /* <DEDUP_REMOVED lines=14> */
[----:B------:R-:W4:-:S15]  /*a630*/  DSETP.NEU.AND P1, PT, R114, R112, PT ;  /* 0x000000707200722a */ /* 0x000f1e0003f2d000 */
[----:B----4-:R-:W-:Y:S05]  /*a640*/  @!P1 BRA `(.L_x_253) ;  /* 0x0000004000009947 */ /* 0x010fea0003800000 */
[----:B------:R-:W-:Y:S05]  /*a650*/  BRA `(.L_x_299) ;  /* 0xffffe13000007947 */ /* 0x000fea000383ffff */
.L_x_274:
[----:B------:R-:W-:-:S04]  /*a660*/  ISETP.GT.AND P0, PT, R121, R111, PT ;  /* 0x0000006f7900720c */ /* 0x000fc80003f04270 */
[----:B------:R-:W-:Y:S02]  /*a670*/  FSEL R116, R114, R112, P0 ;  /* 0x0000007072747208 */ /* 0x000fe40000000000 */
[----:B------:R-:W-:-:S03]  /*a680*/  FSEL R117, R115, R113, P0 ;  /* 0x0000007173757208 */ /* 0x000fc60000000000 */
.L_x_253:
[----:B------:R-:W-:Y:S05]  /*a690*/  BSYNC B7 ;  /* 0x0000000000077941 */ /* 0x000fea0003800000 */
.L_x_252:
[----:B------:R-:W4:-:S15]  /*a6a0*/  DSETP.NEU.AND P0, PT, R4, R116, PT ;  /* 0x000000740400722a */ /* 0x000f1e0003f0d000 */
[----:B----4-:R-:W4:Y:S02]  /*a6b0*/  @P0 I2F.F64 R54, R111 ;  /* 0x0000006f00360312 */ /* 0x010f240000201c00 */
[----:B----4-:R-:W4:-:S08]  /*a6c0*/  @P0 DFMA R54, R46, 0.25, -R54 ;  /* 0x3fd000002e36082b */ /* 0x010f100000000836 */
[----:B----4-:R-:W4:-:S08]  /*a6d0*/  @P0 DADD R54, R54, c[0x2][0x8] ;  /* 0x0080020036360629 */ /* 0x010f100000000000 */
[----:B----4-:R-:W4:-:S08]  /*a6e0*/  @P0 DADD R60, -R54, 1 ;  /* 0x3ff00000363c0429 */ /* 0x010f100000000100 */
[----:B----4-:R-:W4:-:S08]  /*a6f0*/  @P0 DMUL R60, R4, R60 ;  /* 0x0000003c043c0228 */ /* 0x010f100000000000 */
[----:B----4-:R-:W4:-:S09]  /*a700*/  @P0 DFMA R4, R54, R116, R60 ;  /* 0x000000743604022b */ /* 0x010f12000000003c */
[----:B----4-:R4:W-:Y:S04]  /*a710*/  @P0 STL.64 [R1+0x70], R4 ;  /* 0x0000700401000387 */ /* 0x0109e80000100a00 */
[----:B------:R4:W-:Y:S01]  /*a720*/  @!P0 STL.64 [R1+0x70], R4 ;  /* 0x0000700401008387 */ /* 0x0009e20000100a00 */
[----:B------:R-:W-:Y:S05]  /*a730*/  BRA `(.L_x_300) ;  /* 0x0000008000007947 */ /* 0x000fea0003800000 */
.L_x_203:
[C---:B-12-4-:R-:W-:Y:S02]  /*a740*/  ISETP.GT.AND P0, PT, R111.reuse, RZ, PT ;  /* 0x000000ff6f00720c */ /* 0x056fe40003f04270 */
[----:B------:R-:W-:-:S10]  /*a750*/  ISETP.GE.AND P1, PT, R111, R24, PT ;  /* 0x000000186f00720c */ /* 0x000fd40003f26270 */
[----:B------:R1:W-:Y:S01]  /*a760*/  @!P0 STL.64 [R1+0x70], R16 ;  /* 0x0000701001008387 */ /* 0x0003e20000100a00 */
[----:B------:R-:W-:Y:S02]  /*a770*/  @!P0 IMAD.MOV.U32 R4, RZ, RZ, R16 ;  /* 0x000000ffff048224 */ /* 0x000fe400078e0010 */
[----:B------:R-:W-:Y:S01]  /*a780*/  @!P0 IMAD.MOV.U32 R5, RZ, RZ, R17 ;  /* 0x000000ffff058224 */ /* 0x000fe200078e0011 */
[----:B------:R1:W-:Y:S01]  /*a790*/  @P1 STL.64 [R1+0x70], R10 ;  /* 0x0000700a01001387 */ /* 0x0003e20000100a00 */
[----:B------:R-:W-:Y:S02]  /*a7a0*/  @P1 IMAD.MOV.U32 R4, RZ, RZ, R10 ;  /* 0x000000ffff041224 */ /* 0x000fe400078e000a */
[----:B------:R-:W-:-:S03]  /*a7b0*/  @P1 IMAD.MOV.U32 R5, RZ, RZ, R11 ;  /* 0x000000ffff051224 */ /* 0x000fc600078e000b */
.L_x_300:
[----:B------:R-:W-:Y:S05]  /*a7c0*/  BSYNC B6 ;  /* 0x0000000000067941 */ /* 0x000fea0003800000 */
.L_x_202:
[----:B------:R-:W5:Y:S01]  /*a7d0*/  DADD R54, R58, R58 ;  /* 0x000000003a367229 */ /* 0x000f62000000003a */
[----:B------:R-:W-:Y:S01]  /*a7e0*/  MOV R60, 0x0 ;  /* 0x00000000003c7802 */ /* 0x000fe20000000f00 */
[----:B------:R-:W-:Y:S01]  /*a7f0*/  IMAD.MOV.U32 R61, RZ, RZ, 0x3fd00000 ;  /* 0x3fd00000ff3d7424 */ /* 0x000fe200078e00ff */
[----:B------:R-:W-:Y:S01]  /*a800*/  BMOV.32.CLEAR RZ, B6 ;  /* 0x0000000006ff7355 */ /* 0x000fe20000100000 */
[----:B------:R-:W-:Y:S01]  /*a810*/  BSSY B6, `(.L_x_301) ;  /* 0x0000417000067945 */ /* 0x000fe20003800000 */
[----:B--2---:R-:W-:-:S02]  /*a820*/  IMAD.MOV.U32 R118, RZ, RZ, R4 ;  /* 0x000000ffff767224 */ /* 0x004fc400078e0004 */
[----:B------:R-:W-:Y:S01]  /*a830*/  IMAD.MOV.U32 R119, RZ, RZ, R5 ;  /* 0x000000ffff777224 */ /* 0x000fe200078e0005 */
[----:B-----5:R-:W2:-:S09]  /*a840*/  DFMA R54, R54, R60, c[0x2][0x0] ;  /* 0x008000003636762b */ /* 0x020e92000000003c */
[----:B--2---:R-:W2:Y:S02]  /*a850*/  F2I.F64.FLOOR R111, R54 ;  /* 0x00000036006f7311 */ /* 0x004ea40000305100 */
[----:B--2---:R-:W-:-:S04]  /*a860*/  ISETP.GE.AND P0, PT, R111, R24, PT ;  /* 0x000000186f00720c */ /* 0x004fc80003f06270 */
[----:B------:R-:W-:-:S12]  /*a870*/  ISETP.LT.OR P0, PT, R111, 0x1, P0 ;  /* 0x000000016f00780c */ /* 0x000fd80000701670 */
[----:B------:R-:W-:Y:S05]  /*a880*/  @P0 BRA `(.L_x_302) ;  /* 0x0000407000000947 */ /* 0x000fea0003800000 */
[----:B------:R-:W2:Y:S01]  /*a890*/  DSETP.NEU.AND P0, PT, R16, R10, PT ;  /* 0x0000000a1000722a */ /* 0x000ea20003f0d000 */
[----:B------:R-:W-:Y:S01]  /*a8a0*/  BMOV.32.CLEAR RZ, B7 ;  /* 0x0000000007ff7355 */ /* 0x000fe20000100000 */
[----:B------:R-:W-:Y:S01]  /*a8b0*/  BSSY B7, `(.L_x_303) ;  /* 0x00001fa000077945 */ /* 0x000fe20003800000 */
[----:B------:R-:W-:Y:S02]  /*a8c0*/  IMAD.MOV.U32 R6, RZ, RZ, R16 ;  /* 0x000000ffff067224 */ /* 0x000fe400078e0010 */
[----:B------:R-:W-:-:S10]  /*a8d0*/  IMAD.MOV.U32 R7, RZ, RZ, R17 ;  /* 0x000000ffff077224 */ /* 0x000fd400078e0011 */
[----:B--2---:R-:W-:Y:S05]  /*a8e0*/  @!P0 BRA `(.L_x_304) ;  /* 0x00001f6000008947 */ /* 0x004fea0003800000 */
[----:B------:R-:W-:Y:S01]  /*a8f0*/  IADD3 R114, R24, -0x2, RZ ;  /* 0xfffffffe18727810 */ /* 0x000fe20007ffe0ff */
[----:B------:R-:W-:Y:S02]  /*a900*/  IMAD.MOV.U32 R112, RZ, RZ, R16 ;  /* 0x000000ffff707224 */ /* 0x000fe400078e0010 */
[----:B------:R-:W-:Y:S02]  /*a910*/  IMAD.MOV.U32 R113, RZ, RZ, R17 ;  /* 0x000000ffff717224 */ /* 0x000fe400078e0011 */
[----:B----4-:R-:W-:Y:S02]  /*a920*/  IMAD.MOV.U32 R4, RZ, RZ, R10 ;  /* 0x000000ffff047224 */ /* 0x010fe400078e000a */
[----:B------:R-:W-:-:S02]  /*a930*/  IMAD.MOV.U32 R5, RZ, RZ, R11 ;  /* 0x000000ffff057224 */ /* 0x000fc400078e000b */
.L_x_350:
[----:B------:R-:W-:Y:S01]  /*a940*/  ISETP.GE.AND P1, PT, R93, 0x1, PT ;  /* 0x000000015d00780c */ /* 0x000fe20003f26270 */
[----:B------:R-:W-:Y:S01]  /*a950*/  BMOV.32.CLEAR RZ, B9 ;  /* 0x0000000009ff7355 */ /* 0x000fe20000100000 */
[----:B------:R-:W-:Y:S01]  /*a960*/  BSSY B9, `(.L_x_305) ;  /* 0x00000e9000097945 */ /* 0x000fe20003800000 */
[----:B------:R-:W-:Y:S01]  /*a970*/  IMAD.MOV.U32 R115, RZ, RZ, RZ ;  /* 0x000000ffff737224 */ /* 0x000fe200078e00ff */
[----:B------:R-:W-:Y:S01]  /*a980*/  MOV R6, 0x0 ;  /* 0x0000000000067802 */ /* 0x000fe20000000f00 */
[----:B------:R-:W-:-:S07]  /*a990*/  IMAD.MOV.U32 R7, RZ, RZ, 0x41ddcd65 ;  /* 0x41ddcd65ff077424 */ /* 0x000fce00078e00ff */
[----:B-12---:R-:W-:Y:S05]  /*a9a0*/  @!P1 BRA `(.L_x_306) ;  /* 0x00000e4000009947 */ /* 0x006fea0003800000 */
[----:B------:R-:W2:Y:S01]  /*a9b0*/  I2F.F64 R6, R114 ;  /* 0x0000007200067312 */ /* 0x000ea20000201c00 */
[----:B------:R-:W-:Y:S02]  /*a9c0*/  IMAD.MOV.U32 R117, RZ, RZ, RZ ;  /* 0x000000ffff757224 */ /* 0x000fe400078e00ff */
[----:B------:R-:W-:Y:S02]  /*a9d0*/  IMAD.MOV.U32 R115, RZ, RZ, RZ ;  /* 0x000000ffff737224 */ /* 0x000fe400078e00ff */
[----:B------:R-:W-:Y:S02]  /*a9e0*/  IMAD.MOV.U32 R121, RZ, RZ, RZ ;  /* 0x000000ffff797224 */ /* 0x000fe400078e00ff */
[----:B---3--:R-:W-:Y:S01]  /*a9f0*/  IMAD.MOV.U32 R122, RZ, RZ, RZ ;  /* 0x000000ffff7a7224 */ /* 0x008fe200078e00ff */
[----:B--2---:R-:W2:-:S09]  /*aa00*/  DMUL R6, R56, R6 ;  /* 0x0000000638067228 */ /* 0x004e920000000000 */
[----:B--2---:R2:W3:Y:S02]  /*aa10*/  F2I.F64.TRUNC R116, R6 ;  /* 0x0000000600747311 */ /* 0x0044e4000030d100 */
[----:B--2---:R-:W-:Y:S02]  /*aa20*/  IMAD.MOV.U32 R6, RZ, RZ, 0x0 ;  /* 0x00000000ff067424 */ /* 0x004fe400078e00ff */
[----:B------:R-:W-:-:S02]  /*aa30*/  IMAD.MOV.U32 R7, RZ, RZ, 0x41ddcd65 ;  /* 0x41ddcd65ff077424 */ /* 0x000fc400078e00ff */
.L_x_324:
[----:B------:R-:W-:Y:S01]  /*aa40*/  IABS R60, R85 ;  /* 0x00000055003c7213 */ /* 0x000fe20000000000 */
[----:B------:R-:W-:Y:S01]  /*aa50*/  BMOV.32.CLEAR RZ, B8 ;  /* 0x0000000008ff7355 */ /* 0x000fe20000100000 */
[----:B------:R-:W-:Y:S01]  /*aa60*/  IABS R62, R122 ;  /* 0x0000007a003e7213 */ /* 0x000fe20000000000 */
[----:B------:R-:W-:Y:S03]  /*aa70*/  BSSY B8, `(.L_x_307) ;  /* 0x00000a5000087945 */ /* 0x000fe60003800000 */
[----:B------:R-:W2:Y:S02]  /*aa80*/  I2F.RP R54, R60 ;  /* 0x0000003c00367306 */ /* 0x000ea40000209400 */
[----:B--2---:R-:W2:Y:S02]  /*aa90*/  MUFU.RCP R54, R54 ;  /* 0x0000003600367308 */ /* 0x004ea40000001000 */
[----:B--2---:R-:W-:-:S06]  /*aaa0*/  IADD3 R54, R54, 0xffffffe, RZ ;  /* 0x0ffffffe36367810 */ /* 0x004fcc0007ffe0ff */
[----:B------:R2:W4:Y:S02]  /*aab0*/  F2I.FTZ.U32.TRUNC.NTZ R55, R54 ;  /* 0x0000003600377305 */ /* 0x000524000021f000 */
[----:B--2---:R-:W-:Y:S02]  /*aac0*/  IMAD.MOV.U32 R54, RZ, RZ, RZ ;  /* 0x000000ffff367224 */ /* 0x004fe400078e00ff */
[----:B----4-:R-:W-:-:S04]  /*aad0*/  IMAD.MOV R61, RZ, RZ, -R55 ;  /* 0x000000ffff3d7224 */ /* 0x010fc800078e0a37 */
        /* <DEDUP_REMOVED lines=22> */
[----:B-1-3--:R-:W-:Y:S05]  /*ac40*/  @!P1 BRA `(.L_x_308) ;  /* 0x000005e000009947 */ /* 0x00afea0003800000 */
[----:B------:R-:W-:Y:S01]  /*ac50*/  IABS R62, R69 ;  /* 0x00000045003e7213 */ /* 0x000fe20000000000 */
[----:B------:R-:W-:Y:S01]  /*ac60*/  IMAD.IADD R55, R44, 0x1, R61 ;  /* 0x000000012c377824 */ /* 0x000fe200078e023d */
[----:B------:R-:W-:Y:S01]  /*ac70*/  ISETP.NE.AND P5, PT, R69, RZ, PT ;  /* 0x000000ff4500720c */ /* 0x000fe20003fa5270 */
[----:B------:R-:W-:-:S03]  /*ac80*/  IMAD.IADD R54, R45, 0x1, R54 ;  /* 0x000000012d367824 */ /* 0x000fc600078e0236 */
[----:B-1----:R-:W1:Y:S01]  /*ac90*/  I2F.RP R34, R62 ;  /* 0x0000003e00227306 */ /* 0x002e620000209400 */
[----:B------:R-:W-:Y:S01]  /*aca0*/  IMAD.IADD R60, R82, 0x1, R54 ;  /* 0x00000001523c7824 */ /* 0x000fe200078e0236 */
[----:B-1----:R-:W1:Y:S02]  /*acb0*/  MUFU.RCP R34, R34 ;  /* 0x0000002200227308 */ /* 0x002e640000001000 */
[----:B-1----:R-:W-:-:S06]  /*acc0*/  IADD3 R34, R34, 0xffffffe, RZ ;  /* 0x0ffffffe22227810 */ /* 0x002fcc0007ffe0ff */
[----:B------:R1:W2:Y:S02]  /*acd0*/  F2I.FTZ.U32.TRUNC.NTZ R35, R34 ;  /* 0x0000002200237305 */ /* 0x0002a4000021f000 */
[----:B-1----:R-:W-:-:S04]  /*ace0*/  IMAD.IADD R34, R55, 0x1, -R68 ;  /* 0x0000000137227824 */ /* 0x002fc800078e0a44 */
[----:B------:R-:W-:Y:S02]  /*acf0*/  IMAD R60, R71, R34, R60 ;  /* 0x00000022473c7224 */ /* 0x000fe400078e023c */
[----:B------:R-:W-:Y:S02]  /*ad00*/  IMAD.MOV.U32 R34, RZ, RZ, RZ ;  /* 0x000000ffff227224 */ /* 0x000fe400078e00ff */
[----:B--2---:R-:W-:Y:S01]  /*ad10*/  IMAD.MOV R61, RZ, RZ, -R35 ;  /* 0x000000ffff3d7224 */ /* 0x004fe200078e0a23 */
        /* <DEDUP_REMOVED lines=17> */
[----:B------:R1:W2:Y:S02]  /*ae30*/  LDS.U R63, [R34.X4] ;  /* 0x00000000223f7984 */ /* 0x0002a40000005800 */
[----:B-1----:R1:W4:Y:S02]  /*ae40*/  I2F.F64 R34, R55 ;  /* 0x0000003700227312 */ /* 0x0023240000201c00 */
[----:B-1----:R-:W1:Y:S01]  /*ae50*/  I2F.F64 R54, R54 ;  /* 0x0000003600367312 */ /* 0x002e620000201c00 */
[----:B----4-:R-:W4:-:S04]  /*ae60*/  DMUL R34, R34, UR10 ;  /* 0x0000000a22227c28 */ /* 0x010f080008000000 */
[----:B-1----:R-:W1:-:S04]  /*ae70*/  DMUL R54, R54, UR12 ;  /* 0x0000000c36367c28 */ /* 0x002e480008000000 */
[----:B----4-:R4:W3:Y:S02]  /*ae80*/  DADD R60, R20, -R34 ;  /* 0x00000000143c7229 */ /* 0x0108e40000000822 */
[----:B----4-:R-:W-:Y:S02]  /*ae90*/  IMAD.MOV.U32 R34, RZ, RZ, 0x0 ;  /* 0x00000000ff227424 */ /* 0x010fe400078e00ff */
[----:B-1-3--:R-:W-:-:S05]  /*aea0*/  IMAD.MOV.U32 R35, RZ, RZ, 0x3ff00000 ;  /* 0x3ff00000ff237424 */ /* 0x00afca00078e00ff */
.L_x_309:
[----:B------:R-:W-:Y:S01]  /*aeb0*/  IADD3 R62, R62, -0x1, RZ ;  /* 0xffffffff3e3e7810 */ /* 0x000fe20007ffe0ff */
[----:B------:R1:W3:-:S03]  /*aec0*/  DMUL R34, R60, R34 ;  /* 0x000000223c227228 */ /* 0x0002c60000000000 */
[----:B------:R-:W-:-:S12]  /*aed0*/  ISETP.NE.AND P1, PT, R62, RZ, PT ;  /* 0x000000ff3e00720c */ /* 0x000fd80003f25270 */
[----:B-1-3--:R-:W-:Y:S05]  /*aee0*/  @P1 BRA `(.L_x_309) ;  /* 0xffffffc000001947 */ /* 0x00afea000383ffff */
[----:B------:R1:W3:Y:S01]  /*aef0*/  DADD R60, R22, -R54 ;  /* 0x00000000163c7229 */ /* 0x0002e20000000836 */
[----:B------:R-:W-:Y:S02]  /*af00*/  IMAD.MOV.U32 R62, RZ, RZ, 0x2 ;  /* 0x00000002ff3e7424 */ /* 0x000fe400078e00ff */
[----:B-1----:R-:W-:Y:S02]  /*af10*/  IMAD.MOV.U32 R54, RZ, RZ, 0x0 ;  /* 0x00000000ff367424 */ /* 0x002fe400078e00ff */
[----:B---3--:R-:W-:-:S05]  /*af20*/  IMAD.MOV.U32 R55, RZ, RZ, 0x3ff00000 ;  /* 0x3ff00000ff377424 */ /* 0x008fca00078e00ff */
.L_x_310:
[----:B------:R-:W-:Y:S01]  /*af30*/  IADD3 R62, R62, -0x1, RZ ;  /* 0xffffffff3e3e7810 */ /* 0x000fe20007ffe0ff */
[----:B------:R1:W3:-:S03]  /*af40*/  DMUL R54, R60, R54 ;  /* 0x000000363c367228 */ /* 0x0002c60000000000 */
[----:B------:R-:W-:-:S12]  /*af50*/  ISETP.NE.AND P1, PT, R62, RZ, PT ;  /* 0x000000ff3e00720c */ /* 0x000fd80003f25270 */
[----:B-1-3--:R-:W-:Y:S05]  /*af60*/  @P1 BRA `(.L_x_310) ;  /* 0xffffffc000001947 */ /* 0x00afea000383ffff */
[----:B--2---:R-:W-:Y:S01]  /*af70*/  FSETP.NEU.AND P1, PT, R63, 2.00000000000000000000e+09, PT ;  /* 0x4eee6b283f00780b */ /* 0x004fe20003f2d000 */
[----:B------:R1:W2:Y:S01]  /*af80*/  DADD R34, R34, R54 ;  /* 0x0000000022227229 */ /* 0x0002a20000000036 */
[----:B------:R-:W-:Y:S01]  /*af90*/  BMOV.32.CLEAR RZ, B10 ;  /* 0x000000000aff7355 */ /* 0x000fe20000100000 */
[----:B------:R-:W-:Y:S01]  /*afa0*/  BSSY B10, `(.L_x_311) ;  /* 0x000000d0000a7945 */ /* 0x000fe20003800000 */
[----:B------:R-:W-:-:S12]  /*afb0*/  FSETP.EQ.OR P1, PT, R120, 2.00000000000000000000e+09, !P1 ;  /* 0x4eee6b287800780b */ /* 0x000fd80004f22400 */
[----:B------:R-:W-:Y:S05]  /*afc0*/  @P1 BRA `(.L_x_312) ;  /* 0x000000a000001947 */ /* 0x000fea0003800000 */
[----:B-12---:R-:W1:Y:S01]  /*afd0*/  F2F.F64.F32 R54, R63 ;  /* 0x0000003f00367310 */ /* 0x006e620000201800 */
[----:B------:R-:W-:Y:S01]  /*afe0*/  MOV R62, 0x2 ;  /* 0x00000002003e7802 */ /* 0x000fe20000000f00 */
[----:B-1----:R1:W2:Y:S02]  /*aff0*/  DADD R60, R18, -R54 ;  /* 0x00000000123c7229 */ /* 0x0022a40000000836 */
[----:B-1----:R-:W-:Y:S02]  /*b000*/  IMAD.MOV.U32 R54, RZ, RZ, 0x0 ;  /* 0x00000000ff367424 */ /* 0x002fe400078e00ff */
[----:B--2---:R-:W-:-:S05]  /*b010*/  IMAD.MOV.U32 R55, RZ, RZ, 0x3ff00000 ;  /* 0x3ff00000ff377424 */ /* 0x004fca00078e00ff */
.L_x_313:
[----:B------:R-:W-:Y:S01]  /*b020*/  IADD3 R62, R62, -0x1, RZ ;  /* 0xffffffff3e3e7810 */ /* 0x000fe20007ffe0ff */
[----:B------:R1:W2:-:S03]  /*b030*/  DMUL R54, R60, R54 ;  /* 0x000000363c367228 */ /* 0x0002860000000000 */
[----:B------:R-:W-:-:S12]  /*b040*/  ISETP.NE.AND P1, PT, R62, RZ, PT ;  /* 0x000000ff3e00720c */ /* 0x000fd80003f25270 */
[----:B-12---:R-:W-:Y:S05]  /*b050*/  @P1 BRA `(.L_x_313) ;  /* 0xffffffc000001947 */ /* 0x006fea000383ffff */
[----:B------:R1:W2:-:S04]  /*b060*/  DADD R34, R34, R54 ;  /* 0x0000000022227229 */ /* 0x0002880000000036 */
.L_x_312:
[----:B-12---:R-:W-:Y:S05]  /*b070*/  BSYNC B10 ;  /* 0x00000000000a7941 */ /* 0x006fea0003800000 */
.L_x_311:
        /* <DEDUP_REMOVED lines=13> */
.L_x_316:
[----:B------:R-:W-:Y:S01]  /*b150*/  IMAD.MOV.U32 R54, RZ, RZ, R62 ;  /* 0x000000ffff367224 */ /* 0x000fe200078e003e */
[----:B------:R-:W-:Y:S05]  /*b160*/  BRA `(.L_x_317) ;  /* 0x0000006000007947 */ /* 0x000fea0003800000 */
.L_x_315:
[----:B-1-3--:R-:W1:Y:S02]  /*b170*/  MUFU.RSQ R54, R61 ;  /* 0x0000003d00367308 */ /* 0x00ae640000001400 */
[----:B-1----:R-:W-:Y:S02]  /*b180*/  FMUL.FTZ R55, R61, R54 ;  /* 0x000000363d377220 */ /* 0x002fe40000410000 */
[----:B------:R-:W-:Y:S02]  /*b190*/  FMUL.FTZ R54, R54, 0.5 ;  /* 0x3f00000036367820 */ /* 0x000fe40000410000 */
[----:B------:R-:W-:-:S04]  /*b1a0*/  FADD.FTZ R60, -R55, -RZ ;  /* 0x800000ff373c7221 */ /* 0x000fc80000010100 */
[----:B------:R-:W-:-:S04]  /*b1b0*/  FFMA R60, R55, R60, R61 ;  /* 0x0000003c373c7223 */ /* 0x000fc8000000003d */
[----:B------:R-:W-:-:S03]  /*b1c0*/  FFMA R54, R60, R54, R55 ;  /* 0x000000363c367223 */ /* 0x000fc60000000037 */
.L_x_317:
[----:B------:R-:W-:Y:S05]  /*b1d0*/  BSYNC B10 ;  /* 0x00000000000a7941 */ /* 0x000fea0003800000 */
.L_x_314:
[----:B------:R-:W1:Y:S02]  /*b1e0*/  F2F.F64.F32 R54, R54 ;  /* 0x0000003600367310 */ /* 0x000e640000201800 */
[----:B-1----:R-:W1:-:S15]  /*b1f0*/  DSETP.GTU.AND P1, PT, R30, R54, PT ;  /* 0x000000361e00722a */ /* 0x002e5e0003f2c000 */
[----:B-1----:R-:W-:Y:S05]  /*b200*/  @P1 BRA `(.L_x_318) ;  /* 0x000002a000001947 */ /* 0x002fea0003800000 */
[----:B------:R-:W-:Y:S01]  /*b210*/  PLOP3.LUT P1, PT, PT, PT, PT, 0x80, 0x0 ;  /* 0x000000000000781c */ /* 0x000fe20003f2f070 */
[----:B------:R-:W-:Y:S06]  /*b220*/  BRA `(.L_x_319) ;  /* 0x0000029000007947 */ /* 0x000fec0003800000 */
.L_x_308:
        /* <DEDUP_REMOVED lines=13> */
[----:B-1----:R-:W1:Y:S01]  /*b300*/  I2F.RP R34, R55 ;  /* 0x0000003700227306 */ /* 0x002e620000209400 */
[----:B------:R-:W-:Y:S01]  /*b310*/  IMAD.IADD R54, R54, 0x1, -R70 ;  /* 0x0000000136367824 */ /* 0x000fe200078e0a46 */
[----:B-1----:R-:W1:Y:S02]  /*b320*/  MUFU.RCP R34, R34 ;  /* 0x0000002200227308 */ /* 0x002e640000001000 */
[----:B-1----:R-:W-:-:S06]  /*b330*/  IADD3 R34, R34, 0xffffffe, RZ ;  /* 0x0ffffffe22227810 */ /* 0x002fcc0007ffe0ff */
[----:B------:R1:W2:Y:S02]  /*b340*/  F2I.FTZ.U32.TRUNC.NTZ R35, R34 ;  /* 0x0000002200237305 */ /* 0x0002a4000021f000 */
[----:B-1----:R-:W-:-:S05]  /*b350*/  IADD3 R34, -R68, R61, R44 ;  /* 0x0000003d44227210 */ /* 0x002fca0007ffe12c */
[----:B------:R-:W-:Y:S02]  /*b360*/  IMAD R54, R71, R34, R54 ;  /* 0x0000002247367224 */ /* 0x000fe400078e0236 */
[----:B------:R-:W-:Y:S02]  /*b370*/  IMAD.MOV.U32 R34, RZ, RZ, RZ ;  /* 0x000000ffff227224 */ /* 0x000fe400078e00ff */
[----:B--2---:R-:W-:Y:S01]  /*b380*/  IMAD.MOV R60, RZ, RZ, -R35 ;  /* 0x000000ffff3c7224 */ /* 0x004fe200078e0a23 */
        /* <DEDUP_REMOVED lines=10> */
[----:B------:R-:W-:-:S04]  /*b430*/  @!P1 IADD3 R34, R34, -R55, RZ ;  /* 0x8000003722229210 */ /* 0x000fc80007ffe0ff */
[----:B------:R-:W-:-:S12]  /*b440*/  ISETP.GT.U32.AND P1, PT, R55, R34, PT ;  /* 0x000000223700720c */ /* 0x000fd80003f24070 */
[----:B------:R-:W-:-:S04]  /*b450*/  @!P1 IMAD.IADD R34, R34, 0x1, -R55 ;  /* 0x0000000122229824 */ /* 0x000fc800078e0a37 */
[----:B------:R-:W-:-:S05]  /*b460*/  @!P4 IMAD.MOV R34, RZ, RZ, -R34 ;  /* 0x000000ffff22c224 */ /* 0x000fca00078e0a22 */
[----:B------:R-:W-:-:S04]  /*b470*/  @!P5 LOP3.LUT R34, RZ, R69, RZ, 0x33, !PT ;  /* 0x00000045ff22d212 */ /* 0x000fc800078e33ff */
[----:B------:R-:W-:-:S08]  /*b480*/  IADD3 R34, R34, UR4, RZ ;  /* 0x0000000422227c10 */ /* 0x000fd0000fffe0ff */
[----:B------:R-:W1:Y:S02]  /*b490*/  LDS.U R34, [R34.X4] ;  /* 0x0000000022227984 */ /* 0x000e640000005800 */
[----:B-1----:R-:W1:Y:S02]  /*b4a0*/  F2F.F64.F32 R34, R34 ;  /* 0x0000002200227310 */ /* 0x002e640000201800 */
.L_x_318:
[----:B------:R-:W-:-:S07]  /*b4b0*/  PLOP3.LUT P1, PT, PT, PT, PT, 0x8, 0x0 ;  /* 0x000000000000781c */ /* 0x000fce0003f2e170 */
.L_x_319:
[----:B------:R-:W-:Y:S05]  /*b4c0*/  BSYNC B8 ;  /* 0x0000000000087941 */ /* 0x000fea0003800000 */
.L_x_307:
        /* <DEDUP_REMOVED lines=27> */
.L_x_323:
[----:B------:R-:W-:Y:S05]  /*b680*/  BSYNC B10 ;  /* 0x00000000000a7941 */ /* 0x000fea0003800000 */
.L_x_322:
[----:B------:R-:W-:Y:S02]  /*b690*/  LOP3.LUT P1, RZ, R54, 0xff, RZ, 0xc0, !PT ;  /* 0x000000ff36ff7812 */ /* 0x000fe4000782c0ff */
[----:B------:R-:W-:-:S10]  /*b6a0*/  PRMT R101, RZ, 0x7610, R101 ;  /* 0x00007610ff657816 */ /* 0x000fd40000000065 */
[----:B------:R-:W-:Y:S05]  /*b6b0*/  @!P1 BRA `(.L_x_321) ;  /* 0x000000f000009947 */ /* 0x000fea0003800000 */
[----:B------:R-:W1:Y:S01]  /*b6c0*/  DSETP.NEU.AND P4, PT, R34, R4, PT ;  /* 0x000000042200722a */ /* 0x000e620003f8d000 */
[----:B------:R-:W-:-:S03]  /*b6d0*/  PRMT R101, R54, 0x7610, R101 ;  /* 0x0000761036657816 */ /* 0x000fc60000000065 */
[----:B------:R-:W2:-:S05]  /*b6e0*/  DSETP.NEU.AND P1, PT, R34, R112, PT ;  /* 0x000000702200722a */ /* 0x000e8a0003f2d000 */
[-C--:B-1----:R-:W-:Y:S02]  /*b6f0*/  FSEL R55, R34, R6.reuse, P4 ;  /* 0x0000000622377208 */ /* 0x082fe40002000000 */
[-C--:B------:R-:W-:Y:S02]  /*b700*/  FSEL R60, R35, R7.reuse, P4 ;  /* 0x00000007233c7208 */ /* 0x080fe40002000000 */
[----:B--2---:R-:W-:Y:S02]  /*b710*/  FSEL R55, R55, R6, P1 ;  /* 0x0000000637377208 */ /* 0x004fe40000800000 */
[----:B------:R-:W-:Y:S02]  /*b720*/  FSEL R60, R60, R7, P1 ;  /* 0x000000073c3c7208 */ /* 0x000fe40000800000 */
[----:B---3--:R-:W-:Y:S01]  /*b730*/  ISETP.GE.AND P4, PT, R121, R116, PT ;  /* 0x000000747900720c */ /* 0x008fe20003f86270 */
[----:B------:R-:W-:Y:S02]  /*b740*/  IMAD.MOV.U32 R6, RZ, RZ, R55 ;  /* 0x000000ffff067224 */ /* 0x000fe400078e0037 */
[----:B------:R-:W-:-:S06]  /*b750*/  IMAD.MOV.U32 R7, RZ, RZ, R60 ;  /* 0x000000ffff077224 */ /* 0x000fcc00078e003c */
[----:B------:R-:W1:-:S15]  /*b760*/  DSETP.NEU.AND P1, PT, R6, 2.00000000000000000000e+09, PT ;  /* 0x41ddcd650600742a */ /* 0x000e5e0003f2d000 */
[----:B-1----:R-:W-:Y:S01]  /*b770*/  @P1 BREAK P4, B8 ;  /* 0x0000000000081942 */ /* 0x002fe20002000000 */
[----:B------:R-:W-:Y:S05]  /*b780*/  @P1 BRA P4, `(.L_x_306) ;  /* 0x0000006000001947 */ /* 0x000fea0002000000 */
[----:B------:R-:W-:Y:S02]  /*b790*/  IADD3 R121, R121, 0x1, RZ ;  /* 0x0000000179797810 */ /* 0x000fe40007ffe0ff */
[----:B------:R-:W-:-:S03]  /*b7a0*/  PRMT R101, R54, 0x7610, R101 ;  /* 0x0000761036657816 */ /* 0x000fc60000000065 */
.L_x_321:
[----:B------:R-:W-:Y:S05]  /*b7b0*/  BSYNC B8 ;  /* 0x0000000000087941 */ /* 0x000fea0003800000 */
.L_x_320:
[----:B------:R-:W-:-:S04]  /*b7c0*/  IADD3 R122, R122, 0x1, RZ ;  /* 0x000000017a7a7810 */ /* 0x000fc80007ffe0ff */
[----:B------:R-:W-:-:S12]  /*b7d0*/  ISETP.GE.AND P1, PT, R122, R93, PT ;  /* 0x0000005d7a00720c */ /* 0x000fd80003f26270 */
[----:B------:R-:W-:Y:S05]  /*b7e0*/  @!P1 BRA `(.L_x_324) ;  /* 0xfffff25000009947 */ /* 0x000fea000383ffff */
.L_x_306:
[----:B------:R-:W-:Y:S05]  /*b7f0*/  BSYNC B9 ;  /* 0x0000000000097941 */ /* 0x000fea0003800000 */
.L_x_305:
[----:B------:R-:W2:-:S15]  /*b800*/  DSETP.NEU.AND P1, PT, R6, 2.00000000000000000000e+09, PT ;  /* 0x41ddcd650600742a */ /* 0x000e9e0003f2d000 */
[----:B--2---:R-:W-:Y:S05]  /*b810*/  @!P1 BRA `(.L_x_325) ;  /* 0x0000100000009947 */ /* 0x004fea0003800000 */
[----:B------:R-:W-:Y:S01]  /*b820*/  ISETP.GE.AND P1, PT, R93, 0x1, PT ;  /* 0x000000015d00780c */ /* 0x000fe20003f26270 */
[----:B------:R-:W-:Y:S01]  /*b830*/  BMOV.32.CLEAR RZ, B8 ;  /* 0x0000000008ff7355 */ /* 0x000fe20000100000 */
[----:B------:R-:W-:Y:S01]  /*b840*/  BSSY B8, `(.L_x_326) ;  /* 0x00000ec000087945 */ /* 0x000fe20003800000 */
[----:B------:R-:W-:Y:S01]  /*b850*/  IMAD.MOV.U32 R115, RZ, RZ, RZ ;  /* 0x000000ffff737224 */ /* 0x000fe200078e00ff */
[----:B---3--:R-:W-:-:S08]  /*b860*/  CS2R R116, SRZ ;  /* 0x0000000000747805 */ /* 0x008fd0000001ff00 */
[----:B------:R-:W-:Y:S05]  /*b870*/  @!P1 BRA `(.L_x_327) ;  /* 0x00000e8000009947 */ /* 0x000fea0003800000 */
[----:B------:R-:W-:Y:S01]  /*b880*/  IMAD.MOV.U32 R121, RZ, RZ, RZ ;  /* 0x000000ffff797224 */ /* 0x000fe200078e00ff */
[----:B------:R-:W-:Y:S01]  /*b890*/  PRMT R124, RZ, 0x7610, R124 ;  /* 0x00007610ff7c7816 */ /* 0x000fe2000000007c */
[----:B------:R-:W-:Y:S01]  /*b8a0*/  IMAD.MOV.U32 R123, RZ, RZ, RZ ;  /* 0x000000ffff7b7224 */ /* 0x000fe200078e00ff */
[----:B------:R-:W-:Y:S01]  /*b8b0*/  PRMT R125, RZ, 0x7610, R125 ;  /* 0x00007610ff7d7816 */ /* 0x000fe2000000007d */
[----:B------:R-:W-:Y:S01]  /*b8c0*/  CS2R R116, SRZ ;  /* 0x0000000000747805 */ /* 0x000fe2000001ff00 */
[----:B------:R-:W-:Y:S02]  /*b8d0*/  PRMT R122, RZ, 0x7610, R122 ;  /* 0x00007610ff7a7816 */ /* 0x000fe4000000007a */
[----:B------:R-:W-:-:S02]  /*b8e0*/  MOV R115, RZ ;  /* 0x000000ff00737202 */ /* 0x000fc40000000f00 */
.L_x_349:
        /* <DEDUP_REMOVED lines=42> */
[----:B--2---:R-:W-:-:S05]  /*bb90*/  IADD3 R36, -R68, R55, RZ ;  /* 0x0000003744247210 */ /* 0x004fca0007ffe1ff */
        /* <DEDUP_REMOVED lines=26> */
[----:B----4-:R-:W-:Y:S01]  /*bd40*/  IMAD.MOV.U32 R36, RZ, RZ, 0x0 ;  /* 0x00000000ff247424 */ /* 0x010fe200078e00ff */
[----:B-12---:R-:W-:-:S05]  /*bd50*/  MOV R37, 0x3ff00000 ;  /* 0x3ff0000000257802 */ /* 0x006fca0000000f00 */
.L_x_330:
        /* <DEDUP_REMOVED lines=8> */
.L_x_331:
        /* <DEDUP_REMOVED lines=15> */
.L_x_334:
[----:B------:R-:W-:Y:S01]  /*bed0*/  IADD3 R62, R62, -0x1, RZ ;  /* 0xffffffff3e3e7810 */ /* 0x000fe20007ffe0ff */
[----:B------:R1:W2:-:S03]  /*bee0*/  DMUL R54, R60, R54 ;  /* 0x000000363c367228 */ /* 0x0002860000000000 */
[----:B------:R-:W-:-:S12]  /*bef0*/  ISETP.NE.AND P1, PT, R62, RZ, PT ;  /* 0x000000ff3e00720c */ /* 0x000fd80003f25270 */
[----:B-12---:R-:W-:Y:S05]  /*bf00*/  @P1 BRA `(.L_x_334) ;  /* 0xffffffc000001947 */ /* 0x006fea000383ffff */
[----:B------:R1:W2:-:S04]  /*bf10*/  DADD R36, R36, R54 ;  /* 0x0000000024247229 */ /* 0x0002880000000036 */
.L_x_333:
[----:B-12---:R-:W-:Y:S05]  /*bf20*/  BSYNC B10 ;  /* 0x00000000000a7941 */ /* 0x006fea0003800000 */
.L_x_332:
        /* <DEDUP_REMOVED lines=13> */
.L_x_337:
[----:B------:R-:W-:Y:S01]  /*c000*/  IMAD.MOV.U32 R54, RZ, RZ, R62 ;  /* 0x000000ffff367224 */ /* 0x000fe200078e003e */
[----:B------:R-:W-:Y:S05]  /*c010*/  BRA `(.L_x_338) ;  /* 0x0000006000007947 */ /* 0x000fea0003800000 */
.L_x_336:
[----:B-1-3--:R-:W1:Y:S02]  /*c020*/  MUFU.RSQ R54, R61 ;  /* 0x0000003d00367308 */ /* 0x00ae640000001400 */
[----:B-1----:R-:W-:Y:S02]  /*c030*/  FMUL.FTZ R55, R61, R54 ;  /* 0x000000363d377220 */ /* 0x002fe40000410000 */
[----:B------:R-:W-:Y:S02]  /*c040*/  FMUL.FTZ R54, R54, 0.5 ;  /* 0x3f00000036367820 */ /* 0x000fe40000410000 */
[----:B------:R-:W-:-:S04]  /*c050*/  FADD.FTZ R60, -R55, -RZ ;  /* 0x800000ff373c7221 */ /* 0x000fc80000010100 */
[----:B------:R-:W-:-:S04]  /*c060*/  FFMA R60, R55, R60, R61 ;  /* 0x0000003c373c7223 */ /* 0x000fc8000000003d */
[----:B------:R-:W-:-:S03]  /*c070*/  FFMA R54, R60, R54, R55 ;  /* 0x000000363c367223 */ /* 0x000fc60000000037 */
.L_x_338:
[----:B------:R-:W-:Y:S05]  /*c080*/  BSYNC B10 ;  /* 0x00000000000a7941 */ /* 0x000fea0003800000 */
.L_x_335:
[----:B------:R-:W1:Y:S02]  /*c090*/  F2F.F64.F32 R54, R54 ;  /* 0x0000003600367310 */ /* 0x000e640000201800 */
[----:B-1----:R-:W1:-:S15]  /*c0a0*/  DSETP.GTU.AND P1, PT, R30, R54, PT ;  /* 0x000000361e00722a */ /* 0x002e5e0003f2c000 */
[----:B-1----:R-:W-:Y:S05]  /*c0b0*/  @P1 BRA `(.L_x_339) ;  /* 0x000002a000001947 */ /* 0x002fea0003800000 */
[----:B------:R-:W-:Y:S01]  /*c0c0*/  PLOP3.LUT P1, PT, PT, PT, PT, 0x80, 0x0 ;  /* 0x000000000000781c */ /* 0x000fe20003f2f070 */
[----:B------:R-:W-:Y:S06]  /*c0d0*/  BRA `(.L_x_340) ;  /* 0x0000029000007947 */ /* 0x000fec0003800000 */
.L_x_329:
        /* <DEDUP_REMOVED lines=14> */
[----:B------:R-:W-:Y:S01]  /*c1c0*/  IADD3 R54, -R70, R54, RZ ;  /* 0x0000003646367210 */ /* 0x000fe20007ffe1ff */
        /* <DEDUP_REMOVED lines=25> */
.L_x_339:
[----:B------:R-:W-:-:S07]  /*c360*/  PLOP3.LUT P1, PT, PT, PT, PT, 0x8, 0x0 ;  /* 0x000000000000781c */ /* 0x000fce0003f2e170 */
.L_x_340:
[----:B------:R-:W-:Y:S05]  /*c370*/  BSYNC B9 ;  /* 0x0000000000097941 */ /* 0x000fea0003800000 */
.L_x_328:
        /* <DEDUP_REMOVED lines=22> */
.L_x_344:
[----:B------:R-:W-:Y:S05]  /*c4e0*/  BSYNC B10 ;  /* 0x00000000000a7941 */ /* 0x000fea0003800000 */
.L_x_343:
        /* <DEDUP_REMOVED lines=12> */
.L_x_346:
[----:B------:R-:W-:Y:S02]  /*c5b0*/  LOP3.LUT P1, RZ, R122, 0xff, RZ, 0xc0, !PT ;  /* 0x000000ff7aff7812 */ /* 0x000fe4000782c0ff */
[----:B------:R-:W-:Y:S02]  /*c5c0*/  IADD3 R116, R116, 0x1, RZ ;  /* 0x0000000174747810 */ /* 0x000fe40007ffe0ff */
[----:B------:R-:W-:Y:S02]  /*c5d0*/  SEL R54, RZ, 0x1, P1 ;  /* 0x00000001ff367807 */ /* 0x000fe40000800000 */
[----:B------:R-:W-:-:S03]  /*c5e0*/  SEL R122, R122, 0x1, P1 ;  /* 0x000000017a7a7807 */ /* 0x000fc60000800000 */
[--C-:B------:R-:W-:Y:S02]  /*c5f0*/  IMAD.IADD R115, R115, 0x1, R54.reuse ;  /* 0x0000000173737824 */ /* 0x100fe400078e0236 */
[----:B------:R-:W-:Y:S01]  /*c600*/  IMAD.IADD R117, R117, 0x1, R54 ;  /* 0x0000000175757824 */ /* 0x000fe200078e0236 */
[----:B------:R-:W-:Y:S05]  /*c610*/  BRA `(.L_x_348) ;  /* 0x0000005000007947 */ /* 0x000fea0003800000 */
.L_x_347:
[----:B------:R-:W-:Y:S02]  /*c620*/  LOP3.LUT P1, RZ, R54, 0xff, RZ, 0xc0, !PT ;  /* 0x000000ff36ff7812 */ /* 0x000fe4000782c0ff */
[----:B------:R-:W-:Y:S02]  /*c630*/  IADD3 R54, R115, 0x1, RZ ;  /* 0x0000000173367810 */ /* 0x000fe40007ffe0ff */
[----:B------:R-:W-:-:S08]  /*c640*/  IADD3 R117, R117, 0x1, RZ ;  /* 0x0000000175757810 */ /* 0x000fd00007ffe0ff */
[----:B------:R-:W-:-:S05]  /*c650*/  @!P1 IMAD.MOV R54, RZ, RZ, R115 ;  /* 0x000000ffff369224 */ /* 0x000fca00078e0273 */
[----:B------:R-:W-:-:S03]  /*c660*/  MOV R115, R54 ;  /* 0x0000003600737202 */ /* 0x000fc60000000f00 */
.L_x_348:
[----:B------:R-:W-:Y:S05]  /*c670*/  BSYNC B10 ;  /* 0x00000000000a7941 */ /* 0x000fea0003800000 */
.L_x_345:
[----:B------:R-:W-:-:S04]  /*c680*/  IADD3 R123, R123, 0x1, RZ ;  /* 0x000000017b7b7810 */ /* 0x000fc80007ffe0ff */
[----:B------:R-:W-:-:S12]  /*c690*/  ISETP.NE.AND P1, PT, R123, R24, PT ;  /* 0x000000187b00720c */ /* 0x000fd80003f25270 */
[----:B------:R-:W-:Y:S01]  /*c6a0*/  @!P1 BREAK B9 ;  /* 0x0000000000099942 */ /* 0x000fe20003800000 */
[----:B------:R-:W-:Y:S05]  /*c6b0*/  @!P1 BRA `(.L_x_327) ;  /* 0x0000004000009947 */ /* 0x000fea0003800000 */
.L_x_342:
[----:B------:R-:W-:Y:S05]  /*c6c0*/  BSYNC B9 ;  /* 0x0000000000097941 */ /* 0x000fea0003800000 */
.L_x_341:
[----:B------:R-:W-:-:S04]  /*c6d0*/  IADD3 R121, R121, 0x1, RZ ;  /* 0x0000000179797810 */ /* 0x000fc80007ffe0ff */
[----:B------:R-:W-:-:S12]  /*c6e0*/  ISETP.GE.AND P1, PT, R121, R93, PT ;  /* 0x0000005d7900720c */ /* 0x000fd80003f26270 */
[----:B------:R-:W-:Y:S05]  /*c6f0*/  @!P1 BRA `(.L_x_349) ;  /* 0xfffff1f000009947 */ /* 0x000fea000383ffff */
.L_x_327:
[----:B------:R-:W-:Y:S05]  /*c700*/  BSYNC B8 ;  /* 0x0000000000087941 */ /* 0x000fea0003800000 */
.L_x_326:
        /* <DEDUP_REMOVED lines=17> */
.L_x_325:
[----:B------:R-:W-:-:S04]  /*c820*/  ISETP.GE.AND P1, PT, R115, R111, PT ;  /* 0x0000006f7300720c */ /* 0x000fc80003f26270 */
[----:B------:R-:W-:Y:S02]  /*c830*/  FSEL R6, R4, R112, !P1 ;  /* 0x0000007004067208 */ /* 0x000fe40004800000 */
[----:B------:R-:W-:-:S03]  /*c840*/  FSEL R7, R5, R113, !P1 ;  /* 0x0000007105077208 */ /* 0x000fc60004800000 */
.L_x_304:
[----:B------:R-:W-:Y:S05]  /*c850*/  BSYNC B7 ;  /* 0x0000000000077941 */ /* 0x000fea0003800000 */
.L_x_303:
[----:B------:R-:W-:Y:S01]  /*c860*/  BMOV.32.CLEAR RZ, B7 ;  /* 0x0000000007ff7355 */ /* 0x000fe20000100000 */
[----:B------:R-:W-:Y:S01]  /*c870*/  BSSY B7, `(.L_x_351) ;  /* 0x00001fa000077945 */ /* 0x000fe20003800000 */
[----:B------:R-:W-:Y:S02]  /*c880*/  IMAD.MOV.U32 R114, RZ, RZ, R16 ;  /* 0x000000ffff727224 */ /* 0x000fe400078e0010 */
[----:B------:R-:W-:Y:S01]  /*c890*/  IMAD.MOV.U32 R115, RZ, RZ, R17 ;  /* 0x000000ffff737224 */ /* 0x000fe200078e0011 */
[----:B------:R-:W-:Y:S05]  /*c8a0*/  @!P0 BRA `(.L_x_352) ;  /* 0x00001f6000008947 */ /* 0x000fea0003800000 */
[----:B------:R-:W-:Y:S01]  /*c8b0*/  IADD3 R117, R111, 0x1, RZ ;  /* 0x000000016f757810 */ /* 0x000fe20007ffe0ff */
[----:B------:R-:W-:Y:S01]  /*c8c0*/  IMAD.MOV.U32 R112, RZ, RZ, R16 ;  /* 0x000000ffff707224 */ /* 0x000fe200078e0010 */
[----:B---3--:R-:W-:Y:S01]  /*c8d0*/  IADD3 R116, R24, -0x2, RZ ;  /* 0xfffffffe18747810 */ /* 0x008fe20007ffe0ff */
[----:B------:R-:W-:-:S02]  /*c8e0*/  IMAD.MOV.U32 R113, RZ, RZ, R17 ;  /* 0x000000ffff717224 */ /* 0x000fc400078e0011 */
[----:B----4-:R-:W-:Y:S02]  /*c8f0*/  IMAD.MOV.U32 R4, RZ, RZ, R10 ;  /* 0x000000ffff047224 */ /* 0x010fe400078e000a */
[----:B------:R-:W-:-:S02]  /*c900*/  IMAD.MOV.U32 R5, RZ, RZ, R11 ;  /* 0x000000ffff057224 */ /* 0x000fc400078e000b */
.L_x_398:
[----:B------:R-:W-:Y:S01]  /*c910*/  ISETP.GE.AND P0, PT, R93, 0x1, PT ;  /* 0x000000015d00780c */ /* 0x000fe20003f06270 */
[----:B------:R-:W-:Y:S01]  /*c920*/  BMOV.32.CLEAR RZ, B9 ;  /* 0x0000000009ff7355 */ /* 0x000fe20000100000 */
[----:B------:R-:W-:Y:S01]  /*c930*/  BSSY B9, `(.L_x_353) ;  /* 0x00000e8000097945 */ /* 0x000fe20003800000 */
[----:B------:R-:W-:Y:S01]  /*c940*/  MOV R121, RZ ;  /* 0x000000ff00797202 */ /* 0x000fe20000000f00 */
[----:B------:R-:W-:Y:S02]  /*c950*/  IMAD.MOV.U32 R114, RZ, RZ, 0x0 ;  /* 0x00000000ff727424 */ /* 0x000fe400078e00ff */
[----:B------:R-:W-:-:S06]  /*c960*/  IMAD.MOV.U32 R115, RZ, RZ, 0x41ddcd65 ;  /* 0x41ddcd65ff737424 */ /* 0x000fcc00078e00ff */
[----:B--234-:R-:W-:Y:S05]  /*c970*/  @!P0 BRA `(.L_x_354) ;  /* 0x00000e3000008947 */ /* 0x01cfea0003800000 */
[----:B------:R-:W3:Y:S01]  /*c980*/  I2F.F64 R54, R116 ;  /* 0x0000007400367312 */ /* 0x000ee20000201c00 */
[----:B------:R-:W-:Y:S01]  /*c990*/  IMAD.MOV.U32 R123, RZ, RZ, RZ ;  /* 0x000000ffff7b7224 */ /* 0x000fe200078e00ff */
[----:B------:R-:W-:Y:S01]  /*c9a0*/  CS2R R124, SRZ ;  /* 0x00000000007c7805 */ /* 0x000fe2000001ff00 */
[----:B------:R-:W-:Y:S02]  /*c9b0*/  IMAD.MOV.U32 R121, RZ, RZ, RZ ;  /* 0x000000ffff797224 */ /* 0x000fe400078e00ff */
[----:B------:R-:W-:Y:S02]  /*c9c0*/  IMAD.MOV.U32 R114, RZ, RZ, 0x0 ;  /* 0x00000000ff727424 */ /* 0x000fe400078e00ff */
[----:B------:R-:W-:Y:S01]  /*c9d0*/  IMAD.MOV.U32 R115, RZ, RZ, 0x41ddcd65 ;  /* 0x41ddcd65ff737424 */ /* 0x000fe200078e00ff */
[----:B---3--:R-:W3:-:S09]  /*c9e0*/  DMUL R54, R56, R54 ;  /* 0x0000003638367228 */ /* 0x008ed20000000000 */
[----:B---3--:R3:W4:Y:S02]  /*c9f0*/  F2I.F64.TRUNC R122, R54 ;  /* 0x00000036007a7311 */ /* 0x008724000030d100 */
.L_x_372:
[----:B------:R-:W-:Y:S01]  /*ca00*/  IABS R60, R85 ;  /* 0x00000055003c7213 */ /* 0x000fe20000000000 */
[----:B------:R-:W-:Y:S01]  /*ca10*/  BMOV.32.CLEAR RZ, B8 ;  /* 0x0000000008ff7355 */ /* 0x000fe20000100000 */
[----:B------:R-:W-:Y:S01]  /*ca20*/  IABS R62, R125 ;  /* 0x0000007d003e7213 */ /* 0x000fe20000000000 */
[----:B------:R-:W-:Y:S03]  /*ca30*/  BSSY B8, `(.L_x_355) ;  /* 0x00000a5000087945 */ /* 0x000fe60003800000 */
[----:B---3--:R-:W3:Y:S02]  /*ca40*/  I2F.RP R54, R60 ;  /* 0x0000003c00367306 */ /* 0x008ee40000209400 */
[----:B---3--:R-:W3:Y:S02]  /*ca50*/  MUFU.RCP R54, R54 ;  /* 0x0000003600367308 */ /* 0x008ee40000001000 */
[----:B---3--:R-:W-:-:S06]  /*ca60*/  IADD3 R54, R54, 0xffffffe, RZ ;  /* 0x0ffffffe36367810 */ /* 0x008fcc0007ffe0ff */
[----:B------:R3:W5:Y:S02]  /*ca70*/  F2I.FTZ.U32.TRUNC.NTZ R55, R54 ;  /* 0x0000003600377305 */ /* 0x000764000021f000 */
[----:B---3--:R-:W-:Y:S02]  /*ca80*/  IMAD.MOV.U32 R54, RZ, RZ, RZ ;  /* 0x000000ffff367224 */ /* 0x008fe400078e00ff */
[----:B-----5:R-:W-:-:S04]  /*ca90*/  IMAD.MOV R61, RZ, RZ, -R55 ;  /* 0x000000ffff3d7224 */ /* 0x020fc800078e0a37 */
        /* <DEDUP_REMOVED lines=8> */
[-C--:B------:R-:W-:Y:S02]  /*cb20*/  @!P1 IADD3 R55, R55, -R60.reuse, RZ ;  /* 0x8000003c37379210 */ /* 0x080fe40007ffe0ff */
[----:B------:R-:W-:Y:S02]  /*cb30*/  @!P1 IADD3 R54, R54, 0x1, RZ ;  /* 0x0000000136369810 */ /* 0x000fe40007ffe0ff */
[----:B------:R-:W-:Y:S02]  /*cb40*/  ISETP.GE.U32.AND P0, PT, R55, R60, PT ;  /* 0x0000003c3700720c */ /* 0x000fe40003f06070 */
[----:B------:R-:W-:Y:S02]  /*cb50*/  LOP3.LUT R55, R125, R85, RZ, 0x3c, !PT ;  /* 0x000000557d377212 */ /* 0x000fe400078e3cff */
[----:B------:R-:W-:Y:S02]  /*cb60*/  ISETP.NE.AND P1, PT, R85, RZ, PT ;  /* 0x000000ff5500720c */ /* 0x000fe40003f25270 */
        /* <DEDUP_REMOVED lines=9> */
[----:B--2-4-:R-:W-:Y:S05]  /*cc00*/  @!P0 BRA `(.L_x_356) ;  /* 0x000005e000008947 */ /* 0x014fea0003800000 */
[----:B------:R-:W-:Y:S01]  /*cc10*/  IABS R62, R69 ;  /* 0x00000045003e7213 */ /* 0x000fe20000000000 */
[----:B------:R-:W-:Y:S01]  /*cc20*/  IMAD.IADD R55, R44, 0x1, R61 ;  /* 0x000000012c377824 */ /* 0x000fe200078e023d */
[----:B------:R-:W-:Y:S01]  /*cc30*/  ISETP.NE.AND P4, PT, R69, RZ, PT ;  /* 0x000000ff4500720c */ /* 0x000fe20003f85270 */
[----:B------:R-:W-:-:S03]  /*cc40*/  IMAD.IADD R54, R45, 0x1, R54 ;  /* 0x000000012d367824 */ /* 0x000fc600078e0236 */
[----:B------:R-:W3:Y:S01]  /*cc50*/  I2F.RP R38, R62 ;  /* 0x0000003e00267306 */ /* 0x000ee20000209400 */
[----:B------:R-:W-:Y:S01]  /*cc60*/  IMAD.IADD R60, R82, 0x1, R54 ;  /* 0x00000001523c7824 */ /* 0x000fe200078e0236 */
[----:B---3--:R-:W3:Y:S02]  /*cc70*/  MUFU.RCP R38, R38 ;  /* 0x0000002600267308 */ /* 0x008ee40000001000 */
[----:B---3--:R-:W-:-:S06]  /*cc80*/  IADD3 R38, R38, 0xffffffe, RZ ;  /* 0x0ffffffe26267810 */ /* 0x008fcc0007ffe0ff */
[----:B------:R3:W5:Y:S02]  /*cc90*/  F2I.FTZ.U32.TRUNC.NTZ R39, R38 ;  /* 0x0000002600277305 */ /* 0x000764000021f000 */
[----:B---3--:R-:W-:-:S04]  /*cca0*/  IMAD.IADD R38, R55, 0x1, -R68 ;  /* 0x0000000137267824 */ /* 0x008fc800078e0a44 */
[----:B------:R-:W-:Y:S02]  /*ccb0*/  IMAD R60, R71, R38, R60 ;  /* 0x00000026473c7224 */ /* 0x000fe400078e023c */
[----:B------:R-:W-:Y:S02]  /*ccc0*/  IMAD.MOV.U32 R38, RZ, RZ, RZ ;  /* 0x000000ffff267224 */ /* 0x000fe400078e00ff */
[----:B-----5:R-:W-:Y:S01]  /*ccd0*/  IMAD.MOV R61, RZ, RZ, -R39 ;  /* 0x000000ffff3d7224 */ /* 0x020fe200078e0a27 */
[----:B------:R-:W-:Y:S02]  /*cce0*/  IABS R63, R60 ;  /* 0x0000003c003f7213 */ /* 0x000fe40000000000 */
[----:B------:R-:W-:Y:S01]  /*ccf0*/  ISETP.GE.AND P1, PT, R60, RZ, PT ;  /* 0x000000ff3c00720c */ /* 0x000fe20003f26270 */
        /* <DEDUP_REMOVED lines=23> */
.L_x_357:
        /* <DEDUP_REMOVED lines=8> */
.L_x_358:
        /* <DEDUP_REMOVED lines=13> */
[----:B--2---:R-:W-:Y:S01]  /*cfc0*/  MOV R54, 0x0 ;  /* 0x0000000000367802 */ /* 0x004fe20000000f00 */
[----:B---3--:R-:W-:-:S05]  /*cfd0*/  IMAD.MOV.U32 R55, RZ, RZ, 0x3ff00000 ;  /* 0x3ff00000ff377424 */ /* 0x008fca00078e00ff */
.L_x_361:
[----:B------:R-:W-:Y:S01]  /*cfe0*/  IADD3 R62, R62, -0x1, RZ ;  /* 0xffffffff3e3e7810 */ /* 0x000fe20007ffe0ff */
[----:B------:R2:W3:-:S03]  /*cff0*/  DMUL R54, R60, R54 ;  /* 0x000000363c367228 */ /* 0x0004c60000000000 */
[----:B------:R-:W-:-:S12]  /*d000*/  ISETP.NE.AND P0, PT, R62, RZ, PT ;  /* 0x000000ff3e00720c */ /* 0x000fd80003f05270 */
[----:B--23--:R-:W-:Y:S05]  /*d010*/  @P0 BRA `(.L_x_361) ;  /* 0xffffffc000000947 */ /* 0x00cfea000383ffff */
[----:B------:R2:W3:-:S04]  /*d020*/  DADD R38, R38, R54 ;  /* 0x0000000026267229 */ /* 0x0004c80000000036 */
.L_x_360:
[----:B--23--:R-:W-:Y:S05]  /*d030*/  BSYNC B10 ;  /* 0x00000000000a7941 */ /* 0x00cfea0003800000 */
.L_x_359:
        /* <DEDUP_REMOVED lines=13> */
.L_x_364:
[----:B------:R-:W-:Y:S01]  /*d110*/  IMAD.MOV.U32 R54, RZ, RZ, R62 ;  /* 0x000000ffff367224 */ /* 0x000fe200078e003e */
[----:B------:R-:W-:Y:S05]  /*d120*/  BRA `(.L_x_365) ;  /* 0x0000006000007947 */ /* 0x000fea0003800000 */
.L_x_363:
[----:B--2-4-:R-:W2:Y:S02]  /*d130*/  MUFU.RSQ R54, R61 ;  /* 0x0000003d00367308 */ /* 0x014ea40000001400 */
[----:B--2---:R-:W-:Y:S02]  /*d140*/  FMUL.FTZ R55, R61, R54 ;  /* 0x000000363d377220 */ /* 0x004fe40000410000 */
[----:B------:R-:W-:Y:S02]  /*d150*/  FMUL.FTZ R54, R54, 0.5 ;  /* 0x3f00000036367820 */ /* 0x000fe40000410000 */
[----:B------:R-:W-:-:S04]  /*d160*/  FADD.FTZ R60, -R55, -RZ ;  /* 0x800000ff373c7221 */ /* 0x000fc80000010100 */
[----:B------:R-:W-:-:S04]  /*d170*/  FFMA R60, R55, R60, R61 ;  /* 0x0000003c373c7223 */ /* 0x000fc8000000003d */
[----:B------:R-:W-:-:S03]  /*d180*/  FFMA R54, R60, R54, R55 ;  /* 0x000000363c367223 */ /* 0x000fc60000000037 */
.L_x_365:
[----:B------:R-:W-:Y:S05]  /*d190*/  BSYNC B10 ;  /* 0x00000000000a7941 */ /* 0x000fea0003800000 */
.L_x_362:
[----:B------:R-:W2:Y:S02]  /*d1a0*/  F2F.F64.F32 R54, R54 ;  /* 0x0000003600367310 */ /* 0x000ea40000201800 */
[----:B--2---:R-:W2:-:S15]  /*d1b0*/  DSETP.GTU.AND P0, PT, R30, R54, PT ;  /* 0x000000361e00722a */ /* 0x004e9e0003f0c000 */
[----:B--2---:R-:W-:Y:S05]  /*d1c0*/  @P0 BRA `(.L_x_366) ;  /* 0x000002a000000947 */ /* 0x004fea0003800000 */
[----:B------:R-:W-:Y:S01]  /*d1d0*/  PLOP3.LUT P0, PT, PT, PT, PT, 0x80, 0x0 ;  /* 0x000000000000781c */ /* 0x000fe20003f0f070 */
[----:B------:R-:W-:Y:S06]  /*d1e0*/  BRA `(.L_x_367) ;  /* 0x0000029000007947 */ /* 0x000fec0003800000 */
.L_x_356:
[----:B------:R-:W-:-:S04]  /*d1f0*/  SHF.R.S32.HI R55, RZ, 0x1f, R62 ;  /* 0x0000001fff377819 */ /* 0x000fc8000001143e */
[----:B------:R-:W-:-:S04]  /*d200*/  LEA.HI R55, R55, R62, RZ, 0x5 ;  /* 0x0000003e37377211 */ /* 0x000fc800078f28ff */
[----:B------:R-:W-:-:S04]  /*d210*/  SHF.R.S32.HI R55, RZ, 0x5, R55 ;  /* 0x00000005ff377819 */ /* 0x000fc80000011437 */
[----:B------:R-:W-:-:S08]  /*d220*/  LEA R55, R55, UR9, 0x2 ;  /* 0x0000000937377c11 */ /* 0x000fd0000f8e10ff */
[----:B------:R3:W5:Y:S01]  /*d230*/  LDL R60, [R55] ;  /* 0x00000000373c7983 */ /* 0x0007620000100800 */
[----:B------:R-:W-:Y:S01]  /*d240*/  PLOP3.LUT P0, PT, PT, PT, PT, 0x80, 0x0 ;  /* 0x000000000000781c */ /* 0x000fe20003f0f070 */
[----:B---3--:R-:W-:-:S05]  /*d250*/  IMAD.MOV.U32 R55, RZ, RZ, 0x1 ;  /* 0x00000001ff377424 */ /* 0x008fca00078e00ff */
[----:B------:R-:W-:-:S04]  /*d260*/  SHF.L.W.U32 R55, R55, R62, RZ ;  /* 0x0000003e37377219 */ /* 0x000fc80000000eff */
[----:B-----5:R-:W-:-:S12]  /*d270*/  LOP3.LUT P1, RZ, R60, R55, RZ, 0xc0, !PT ;  /* 0x000000373cff7212 */ /* 0x020fd8000782c0ff */
        /* <DEDUP_REMOVED lines=8> */
[----:B------:R3:W5:Y:S02]  /*d300*/  F2I.FTZ.U32.TRUNC.NTZ R39, R38 ;  /* 0x0000002600277305 */ /* 0x000764000021f000 */
[----:B---3--:R-:W-:-:S05]  /*d310*/  IADD3 R38, -R68, R61, R44 ;  /* 0x0000003d44267210 */ /* 0x008fca0007ffe12c */
        /* <DEDUP_REMOVED lines=15> */
[----:B------:R-:W-:-:S05]  /*d410*/  @!P0 IADD3 R38, R38, -R55, RZ ;  /* 0x8000003726268210 */ /* 0x000fca0007ffe0ff */
[----:B------:R-:W-:-:S05]  /*d420*/  @!P1 IMAD.MOV R38, RZ, RZ, -R38 ;  /* 0x000000ffff269224 */ /* 0x000fca00078e0a26 */
[----:B------:R-:W-:-:S04]  /*d430*/  @!P4 LOP3.LUT R38, RZ, R69, RZ, 0x33, !PT ;  /* 0x00000045ff26c212 */ /* 0x000fc800078e33ff */
[----:B------:R-:W-:-:S08]  /*d440*/  IADD3 R38, R38, UR4, RZ ;  /* 0x0000000426267c10 */ /* 0x000fd0000fffe0ff */
[----:B------:R-:W3:Y:S02]  /*d450*/  LDS.U R38, [R38.X4] ;  /* 0x0000000026267984 */ /* 0x000ee40000005800 */
[----:B---3--:R-:W3:Y:S02]  /*d460*/  F2F.F64.F32 R38, R38 ;  /* 0x0000002600267310 */ /* 0x008ee40000201800 */
.L_x_366:
[----:B------:R-:W-:-:S07]  /*d470*/  PLOP3.LUT P0, PT, PT, PT, PT, 0x8, 0x0 ;  /* 0x000000000000781c */ /* 0x000fce0003f0e170 */
.L_x_367:
[----:B------:R-:W-:Y:S05]  /*d480*/  BSYNC B8 ;  /* 0x0000000000087941 */ /* 0x000fea0003800000 */
.L_x_355:
        /* <DEDUP_REMOVED lines=13> */
[----:B------:R-:W3:Y:S01]  /*d560*/  DSETP.NEU.AND P0, PT, R38, R112, PT ;  /* 0x000000702600722a */ /* 0x000ee20003f0d000 */
[----:B------:R-:W-:-:S14]  /*d570*/  PLOP3.LUT P4, PT, PT, PT, PT, 0x8, 0x0 ;  /* 0x000000000000781c */ /* 0x000fdc0003f8e170 */
[----:B---3--:R-:W3:Y:S01]  /*d580*/  @P0 DSETP.NEU.AND P1, PT, R38, R4, PT ;  /* 0x000000042600022a */ /* 0x008ee20003f2d000 */
[C---:B------:R-:W-:Y:S02]  /*d590*/  @P0 ISETP.NE.AND P5, PT, R123.reuse, RZ, PT ;  /* 0x000000ff7b00020c */ /* 0x040fe40003fa5270 */
[----:B------:R-:W-:Y:S02]  /*d5a0*/  @P0 IADD3 R60, R123, 0x1, RZ ;  /* 0x000000017b3c0810 */ /* 0x000fe40007ffe0ff */
[----:B------:R-:W-:-:S04]  /*d5b0*/  @P0 SEL R54, RZ, 0x1, !P5 ;  /* 0x00000001ff360807 */ /* 0x000fc80006800000 */
[----:B---3--:R-:W-:Y:S02]  /*d5c0*/  @P0 PLOP3.LUT P4, PT, P1, PT, PT, 0x80, 0x0 ;  /* 0x000000000000081c */ /* 0x008fe40000f8f070 */
[----:B------:R-:W-:Y:S02]  /*d5d0*/  @P0 SEL R54, R54, R103, !P1 ;  /* 0x0000006736360207 */ /* 0x000fe40004800000 */
[C---:B------:R-:W-:Y:S02]  /*d5e0*/  @!P0 ISETP.NE.AND P5, PT, R121.reuse, RZ, PT ;  /* 0x000000ff7900820c */ /* 0x040fe40003fa5270 */
[----:B------:R-:W-:Y:S02]  /*d5f0*/  @!P0 IADD3 R121, R121, 0x1, RZ ;  /* 0x0000000179798810 */ /* 0x000fe40007ffe0ff */
[----:B------:R-:W-:-:S04]  /*d600*/  @!P0 SEL R55, RZ, 0x1, !P5 ;  /* 0x00000001ff378807 */ /* 0x000fc80006800000 */
[----:B------:R-:W-:Y:S01]  /*d610*/  @P4 IMAD.MOV R60, RZ, RZ, R123 ;  /* 0x000000ffff3c4224 */ /* 0x000fe200078e027b */
[----:B------:R-:W-:-:S03]  /*d620*/  @!P0 PRMT R54, R55, 0x7610, R54 ;  /* 0x0000761037368816 */ /* 0x000fc60000000036 */
[----:B------:R-:W-:-:S03]  /*d630*/  @P0 IMAD.MOV.U32 R123, RZ, RZ, R60 ;  /* 0x000000ffff7b0224 */ /* 0x000fc600078e003c */
.L_x_371:
[----:B------:R-:W-:Y:S05]  /*d640*/  BSYNC B10 ;  /* 0x00000000000a7941 */ /* 0x000fea0003800000 */
.L_x_370:
[----:B------:R-:W-:Y:S02]  /*d650*/  LOP3.LUT P0, RZ, R54, 0xff, RZ, 0xc0, !PT ;  /* 0x000000ff36ff7812 */ /* 0x000fe4000780c0ff */
[----:B------:R-:W-:-:S10]  /*d660*/  PRMT R103, RZ, 0x7610, R103 ;  /* 0x00007610ff677816 */ /* 0x000fd40000000067 */
[----:B------:R-:W-:Y:S05]  /*d670*/  @!P0 BRA `(.L_x_369) ;  /* 0x000000f000008947 */ /* 0x000fea0003800000 */
[----:B------:R-:W3:Y:S01]  /*d680*/  DSETP.NEU.AND P1, PT, R38, R4, PT ;  /* 0x000000042600722a */ /* 0x000ee20003f2d000 */
[----:B------:R-:W-:-:S03]  /*d690*/  PRMT R103, R54, 0x7610, R103 ;  /* 0x0000761036677816 */ /* 0x000fc60000000067 */
[----:B------:R-:W5:-:S05]  /*d6a0*/  DSETP.NEU.AND P0, PT, R38, R112, PT ;  /* 0x000000702600722a */ /* 0x000f4a0003f0d000 */
[-C--:B---3--:R-:W-:Y:S02]  /*d6b0*/  FSEL R55, R38, R114.reuse, P1 ;  /* 0x0000007226377208 */ /* 0x088fe40000800000 */
[-C--:B------:R-:W-:Y:S02]  /*d6c0*/  FSEL R60, R39, R115.reuse, P1 ;  /* 0x00000073273c7208 */ /* 0x080fe40000800000 */
[----:B-----5:R-:W-:Y:S02]  /*d6d0*/  FSEL R55, R55, R114, P0 ;  /* 0x0000007237377208 */ /* 0x020fe40000000000 */
[----:B------:R-:W-:Y:S02]  /*d6e0*/  FSEL R60, R60, R115, P0 ;  /* 0x000000733c3c7208 */ /* 0x000fe40000000000 */
[----:B----4-:R-:W-:Y:S01]  /*d6f0*/  ISETP.GE.AND P1, PT, R124, R122, PT ;  /* 0x0000007a7c00720c */ /* 0x010fe20003f26270 */
[----:B------:R-:W-:Y:S02]  /*d700*/  IMAD.MOV.U32 R114, RZ, RZ, R55 ;  /* 0x000000ffff727224 */ /* 0x000fe400078e0037 */
[----:B------:R-:W-:-:S06]  /*d710*/  IMAD.MOV.U32 R115, RZ, RZ, R60 ;  /* 0x000000ffff737224 */ /* 0x000fcc00078e003c */
[----:B------:R-:W3:-:S15]  /*d720*/  DSETP.NEU.AND P0, PT, R114, 2.00000000000000000000e+09, PT ;  /* 0x41ddcd657200742a */ /* 0x000ede0003f0d000 */
[----:B---3--:R-:W-:Y:S01]  /*d730*/  @P0 BREAK P1, B8 ;  /* 0x0000000000080942 */ /* 0x008fe20000800000 */
[----:B------:R-:W-:Y:S05]  /*d740*/  @P0 BRA P1, `(.L_x_354) ;  /* 0x0000006000000947 */ /* 0x000fea0000800000 */
[----:B------:R-:W-:Y:S02]  /*d750*/  IADD3 R124, R124, 0x1, RZ ;  /* 0x000000017c7c7810 */ /* 0x000fe40007ffe0ff */
[----:B------:R-:W-:-:S03]  /*d760*/  PRMT R103, R54, 0x7610, R103 ;  /* 0x0000761036677816 */ /* 0x000fc60000000067 */
.L_x_369:
[----:B------:R-:W-:Y:S05]  /*d770*/  BSYNC B8 ;  /* 0x0000000000087941 */ /* 0x000fea0003800000 */
.L_x_368:
[----:B------:R-:W-:-:S04]  /*d780*/  IADD3 R125, R125, 0x1, RZ ;  /* 0x000000017d7d7810 */ /* 0x000fc80007ffe0ff */
[----:B------:R-:W-:-:S12]  /*d790*/  ISETP.GE.AND P0, PT, R125, R93, PT ;  /* 0x0000005d7d00720c */ /* 0x000fd80003f06270 */
[----:B------:R-:W-:Y:S05]  /*d7a0*/  @!P0 BRA `(.L_x_372) ;  /* 0xfffff25000008947 */ /* 0x000fea000383ffff */
.L_x_354:
[----:B------:R-:W-:Y:S05]  /*d7b0*/  BSYNC B9 ;  /* 0x0000000000097941 */ /* 0x000fea0003800000 */
.L_x_353:
[----:B------:R-:W5:-:S15]  /*d7c0*/  DSETP.NEU.AND P0, PT, R114, 2.00000000000000000000e+09, PT ;  /* 0x41ddcd657200742a */ /* 0x000f5e0003f0d000 */
[----:B-----5:R-:W-:Y:S05]  /*d7d0*/  @!P0 BRA `(.L_x_373) ;  /* 0x0000100000008947 */ /* 0x020fea0003800000 */
[----:B------:R-:W-:Y:S01]  /*d7e0*/  ISETP.GE.AND P0, PT, R93, 0x1, PT ;  /* 0x000000015d00780c */ /* 0x000fe20003f06270 */
[----:B------:R-:W-:Y:S01]  /*d7f0*/  BMOV.32.CLEAR RZ, B8 ;  /* 0x0000000008ff7355 */ /* 0x000fe20000100000 */
[----:B------:R-:W-:Y:S01]  /*d800*/  BSSY B8, `(.L_x_374) ;  /* 0x00000ec000087945 */ /* 0x000fe20003800000 */
[----:B------:R-:W-:Y:S01]  /*d810*/  IMAD.MOV.U32 R121, RZ, RZ, RZ ;  /* 0x000000ffff797224 */ /* 0x000fe200078e00ff */
[----:B----4-:R-:W-:-:S08]  /*d820*/  CS2R R122, SRZ ;  /* 0x00000000007a7805 */ /* 0x010fd0000001ff00 */
        /* <DEDUP_REMOVED lines=8> */
.L_x_397:
[----:B------:R-:W-:Y:S01]  /*d8b0*/  IABS R60, R85 ;  /* 0x00000055003c7213 */ /* 0x000fe20000000000 */
[----:B------:R-:W-:Y:S01]  /*d8c0*/  BMOV.32.CLEAR RZ, B9 ;  /* 0x0000000009ff7355 */ /* 0x000fe20000100000 */
[----:B------:R-:W-:Y:S01]  /*d8d0*/  IABS R62, R124 ;  /* 0x0000007c003e7213 */ /* 0x000fe20000000000 */
[----:B------:R-:W-:Y:S03]  /*d8e0*/  BSSY B9, `(.L_x_376) ;  /* 0x00000a5000097945 */ /* 0x000fe60003800000 */
[----:B----4-:R-:W4:Y:S02]  /*d8f0*/  I2F.RP R54, R60 ;  /* 0x0000003c00367306 */ /* 0x010f240000209400 */
[----:B----4-:R-:W4:Y:S02]  /*d900*/  MUFU.RCP R54, R54 ;  /* 0x0000003600367308 */ /* 0x010f240000001000 */
[----:B----4-:R-:W-:-:S06]  /*d910*/  IADD3 R54, R54, 0xffffffe, RZ ;  /* 0x0ffffffe36367810 */ /* 0x010fcc0007ffe0ff */
[----:B------:R4:W5:Y:S02]  /*d920*/  F2I.FTZ.U32.TRUNC.NTZ R55, R54 ;  /* 0x0000003600377305 */ /* 0x000964000021f000 */
[----:B----4-:R-:W-:Y:S01]  /*d930*/  IMAD.MOV.U32 R54, RZ, RZ, RZ ;  /* 0x000000ffff367224 */ /* 0x010fe200078e00ff */
[----:B-----5:R-:W-:-:S05]  /*d940*/  IADD3 R61, RZ, -R55, RZ ;  /* 0x80000037ff3d7210 */ /* 0x020fca0007ffe0ff */
        /* <DEDUP_REMOVED lines=22> */
[----:B--23--:R-:W-:Y:S05]  /*dab0*/  @!P0 BRA `(.L_x_377) ;  /* 0x000005e000008947 */ /* 0x00cfea0003800000 */
[----:B------:R-:W-:Y:S01]  /*dac0*/  IABS R62, R69 ;  /* 0x00000045003e7213 */ /* 0x000fe20000000000 */
[----:B------:R-:W-:Y:S01]  /*dad0*/  IMAD.IADD R55, R44, 0x1, R61 ;  /* 0x000000012c377824 */ /* 0x000fe200078e023d */
[----:B------:R-:W-:Y:S01]  /*dae0*/  ISETP.NE.AND P4, PT, R69, RZ, PT ;  /* 0x000000ff4500720c */ /* 0x000fe20003f85270 */
[----:B------:R-:W-:-:S03]  /*daf0*/  IMAD.IADD R54, R45, 0x1, R54 ;  /* 0x000000012d367824 */ /* 0x000fc600078e0236 */
[----:B------:R-:W4:Y:S01]  /*db00*/  I2F.RP R40, R62 ;  /* 0x0000003e00287306 */ /* 0x000f220000209400 */
[----:B------:R-:W-:Y:S01]  /*db10*/  IMAD.IADD R60, R82, 0x1, R54 ;  /* 0x00000001523c7824 */ /* 0x000fe200078e0236 */
[----:B----4-:R-:W4:Y:S02]  /*db20*/  MUFU.RCP R40, R40 ;  /* 0x0000002800287308 */ /* 0x010f240000001000 */
[----:B----4-:R-:W-:-:S06]  /*db30*/  IADD3 R40, R40, 0xffffffe, RZ ;  /* 0x0ffffffe28287810 */ /* 0x010fcc0007ffe0ff */
[----:B------:R4:W5:Y:S02]  /*db40*/  F2I.FTZ.U32.TRUNC.NTZ R41, R40 ;  /* 0x0000002800297305 */ /* 0x000964000021f000 */
[----:B----4-:R-:W-:-:S04]  /*db50*/  IMAD.IADD R40, R55, 0x1, -R68 ;  /* 0x0000000137287824 */ /* 0x010fc800078e0a44 */
[----:B------:R-:W-:Y:S02]  /*db60*/  IMAD R60, R71, R40, R60 ;  /* 0x00000028473c7224 */ /* 0x000fe400078e023c */
[----:B------:R-:W-:Y:S01]  /*db70*/  IMAD.MOV.U32 R40, RZ, RZ, RZ ;  /* 0x000000ffff287224 */ /* 0x000fe200078e00ff */
[----:B-----5:R-:W-:Y:S02]  /*db80*/  IADD3 R61, RZ, -R41, RZ ;  /* 0x80000029ff3d7210 */ /* 0x020fe40007ffe0ff */
        /* <DEDUP_REMOVED lines=18> */
[----:B----4-:R4:W5:Y:S02]  /*dcb0*/  I2F.F64 R40, R55 ;  /* 0x0000003700287312 */ /* 0x0109640000201c00 */
[----:B----4-:R-:W4:Y:S01]  /*dcc0*/  I2F.F64 R54, R54 ;  /* 0x0000003600367312 */ /* 0x010f220000201c00 */
[----:B-----5:R-:W5:-:S04]  /*dcd0*/  DMUL R40, R40, UR10 ;  /* 0x0000000a28287c28 */ /* 0x020f480008000000 */
[----:B----4-:R-:W4:-:S04]  /*dce0*/  DMUL R54, R54, UR12 ;  /* 0x0000000c36367c28 */ /* 0x010f080008000000 */
[----:B-----5:R5:W2:Y:S02]  /*dcf0*/  DADD R60, R20, -R40 ;  /* 0x00000000143c7229 */ /* 0x020aa40000000828 */
[----:B-----5:R-:W-:Y:S02]  /*dd00*/  IMAD.MOV.U32 R40, RZ, RZ, 0x0 ;  /* 0x00000000ff287424 */ /* 0x020fe400078e00ff */
[----:B--2-4-:R-:W-:-:S05]  /*dd10*/  IMAD.MOV.U32 R41, RZ, RZ, 0x3ff00000 ;  /* 0x3ff00000ff297424 */ /* 0x014fca00078e00ff */
.L_x_378:
[----:B------:R-:W-:Y:S01]  /*dd20*/  IADD3 R62, R62, -0x1, RZ ;  /* 0xffffffff3e3e7810 */ /* 0x000fe20007ffe0ff */
[----:B------:R2:W4:-:S03]  /*dd30*/  DMUL R40, R60, R40 ;  /* 0x000000283c287228 */ /* 0x0005060000000000 */
[----:B------:R-:W-:-:S12]  /*dd40*/  ISETP.NE.AND P0, PT, R62, RZ, PT ;  /* 0x000000ff3e00720c */ /* 0x000fd80003f05270 */
[----:B--2-4-:R-:W-:Y:S05]  /*dd50*/  @P0 BRA `(.L_x_378) ;  /* 0xffffffc000000947 */ /* 0x014fea000383ffff */
[----:B------:R2:W4:Y:S01]  /*dd60*/  DADD R60, R22, -R54 ;  /* 0x00000000163c7229 */ /* 0x0005220000000836 */
[----:B------:R-:W-:Y:S01]  /*dd70*/  MOV R62, 0x2 ;  /* 0x00000002003e7802 */ /* 0x000fe20000000f00 */
[----:B--2---:R-:W-:Y:S02]  /*dd80*/  IMAD.MOV.U32 R54, RZ, RZ, 0x0 ;  /* 0x00000000ff367424 */ /* 0x004fe400078e00ff */
[----:B----4-:R-:W-:-:S05]  /*dd90*/  IMAD.MOV.U32 R55, RZ, RZ, 0x3ff00000 ;  /* 0x3ff00000ff377424 */ /* 0x010fca00078e00ff */
.L_x_379:
[----:B------:R-:W-:Y:S01]  /*dda0*/  IADD3 R62, R62, -0x1, RZ ;  /* 0xffffffff3e3e7810 */ /* 0x000fe20007ffe0ff */
[----:B------:R2:W4:-:S03]  /*ddb0*/  DMUL R54, R60, R54 ;  /* 0x000000363c367228 */ /* 0x0005060000000000 */
[----:B------:R-:W-:-:S12]  /*ddc0*/  ISETP.NE.AND P0, PT, R62, RZ, PT ;  /* 0x000000ff3e00720c */ /* 0x000fd80003f05270 */
[----:B--2-4-:R-:W-:Y:S05]  /*ddd0*/  @P0 BRA `(.L_x_379) ;  /* 0xffffffc000000947 */ /* 0x014fea000383ffff */
[----:B---3--:R-:W-:Y:S01]  /*dde0*/  FSETP.NEU.AND P0, PT, R63, 2.00000000000000000000e+09, PT ;  /* 0x4eee6b283f00780b */ /* 0x008fe20003f0d000 */
        /* <DEDUP_REMOVED lines=10> */
.L_x_382:
[----:B------:R-:W-:Y:S01]  /*de90*/  IADD3 R62, R62, -0x1, RZ ;  /* 0xffffffff3e3e7810 */ /* 0x000fe20007ffe0ff */
[----:B------:R2:W3:-:S03]  /*dea0*/  DMUL R54, R60, R54 ;  /* 0x000000363c367228 */ /* 0x0004c60000000000 */
[----:B------:R-:W-:-:S12]  /*deb0*/  ISETP.NE.AND P0, PT, R62, RZ, PT ;  /* 0x000000ff3e00720c */ /* 0x000fd80003f05270 */
[----:B--23--:R-:W-:Y:S05]  /*dec0*/  @P0 BRA `(.L_x_382) ;  /* 0xffffffc000000947 */ /* 0x00cfea000383ffff */
[----:B------:R2:W3:-:S04]  /*ded0*/  DADD R40, R40, R54 ;  /* 0x0000000028287229 */ /* 0x0004c80000000036 */
.L_x_381:
[----:B--23--:R-:W-:Y:S05]  /*dee0*/  BSYNC B10 ;  /* 0x00000000000a7941 */ /* 0x00cfea0003800000 */
.L_x_380:
        /* <DEDUP_REMOVED lines=13> */
.L_x_385:
[----:B------:R-:W-:Y:S01]  /*dfc0*/  IMAD.MOV.U32 R54, RZ, RZ, R62 ;  /* 0x000000ffff367224 */ /* 0x000fe200078e003e */
[----:B------:R-:W-:Y:S05]  /*dfd0*/  BRA `(.L_x_386) ;  /* 0x0000006000007947 */ /* 0x000fea0003800000 */
.L_x_384:
[----:B--2-4-:R-:W2:Y:S02]  /*dfe0*/  MUFU.RSQ R54, R61 ;  /* 0x0000003d00367308 */ /* 0x014ea40000001400 */
[----:B--2---:R-:W-:Y:S02]  /*dff0*/  FMUL.FTZ R55, R61, R54 ;  /* 0x000000363d377220 */ /* 0x004fe40000410000 */
[----:B------:R-:W-:Y:S02]  /*e000*/  FMUL.FTZ R54, R54, 0.5 ;  /* 0x3f00000036367820 */ /* 0x000fe40000410000 */
[----:B------:R-:W-:-:S04]  /*e010*/  FADD.FTZ R60, -R55, -RZ ;  /* 0x800000ff373c7221 */ /* 0x000fc80000010100 */
[----:B------:R-:W-:-:S04]  /*e020*/  FFMA R60, R55, R60, R61 ;  /* 0x0000003c373c7223 */ /* 0x000fc8000000003d */
[----:B------:R-:W-:-:S03]  /*e030*/  FFMA R54, R60, R54, R55 ;  /* 0x000000363c367223 */ /* 0x000fc60000000037 */
.L_x_386:
[----:B------:R-:W-:Y:S05]  /*e040*/  BSYNC B10 ;  /* 0x00000000000a7941 */ /* 0x000fea0003800000 */
.L_x_383:
[----:B------:R-:W2:Y:S02]  /*e050*/  F2F.F64.F32 R54, R54 ;  /* 0x0000003600367310 */ /* 0x000ea40000201800 */
[----:B--2---:R-:W2:-:S15]  /*e060*/  DSETP.GTU.AND P0, PT, R30, R54, PT ;  /* 0x000000361e00722a */ /* 0x004e9e0003f0c000 */
[----:B--2---:R-:W-:Y:S05]  /*e070*/  @P0 BRA `(.L_x_387) ;  /* 0x000002a000000947 */ /* 0x004fea0003800000 */
[----:B------:R-:W-:Y:S01]  /*e080*/  PLOP3.LUT P0, PT, PT, PT, PT, 0x80, 0x0 ;  /* 0x000000000000781c */ /* 0x000fe20003f0f070 */
[----:B------:R-:W-:Y:S06]  /*e090*/  BRA `(.L_x_388) ;  /* 0x0000029000007947 */ /* 0x000fec0003800000 */
.L_x_377:
[----:B------:R-:W-:-:S04]  /*e0a0*/  SHF.R.S32.HI R55, RZ, 0x1f, R62 ;  /* 0x0000001fff377819 */ /* 0x000fc8000001143e */
[----:B------:R-:W-:-:S04]  /*e0b0*/  LEA.HI R55, R55, R62, RZ, 0x5 ;  /* 0x0000003e37377211 */ /* 0x000fc800078f28ff */
[----:B------:R-:W-:-:S04]  /*e0c0*/  SHF.R.S32.HI R55, RZ, 0x5, R55 ;  /* 0x00000005ff377819 */ /* 0x000fc80000011437 */
[----:B------:R-:W-:-:S08]  /*e0d0*/  LEA R55, R55, UR9, 0x2 ;  /* 0x0000000937377c11 */ /* 0x000fd0000f8e10ff */
[----:B------:R4:W5:Y:S01]  /*e0e0*/  LDL R60, [R55] ;  /* 0x00000000373c7983 */ /* 0x0009620000100800 */
[----:B------:R-:W-:Y:S01]  /*e0f0*/  PLOP3.LUT P0, PT, PT, PT, PT, 0x80, 0x0 ;  /* 0x000000000000781c */ /* 0x000fe20003f0f070 */
[----:B----4-:R-:W-:-:S05]  /*e100*/  IMAD.MOV.U32 R55, RZ, RZ, 0x1 ;  /* 0x00000001ff377424 */ /* 0x010fca00078e00ff */
[----:B------:R-:W-:-:S04]  /*e110*/  SHF.L.W.U32 R55, R55, R62, RZ ;  /* 0x0000003e37377219 */ /* 0x000fc80000000eff */
[----:B-----5:R-:W-:-:S12]  /*e120*/  LOP3.LUT P1, RZ, R60, R55, RZ, 0xc0, !PT ;  /* 0x000000373cff7212 */ /* 0x020fd8000782c0ff */
[----:B------:R-:W-:Y:S05]  /*e130*/  @!P1 BRA `(.L_x_388) ;  /* 0x000001f000009947 */ /* 0x000fea0003800000 */
[----:B------:R-:W-:Y:S02]  /*e140*/  IABS R55, R69 ;  /* 0x0000004500377213 */ /* 0x000fe40000000000 */
[----:B------:R-:W-:Y:S02]  /*e150*/  IADD3 R54, R78, R54, R45 ;  /* 0x000000364e367210 */ /* 0x000fe40007ffe02d */
[----:B------:R-:W-:Y:S02]  /*e160*/  ISETP.NE.AND P4, PT, R69, RZ, PT ;  /* 0x000000ff4500720c */ /* 0x000fe40003f85270 */
[----:B------:R-:W4:Y:S01]  /*e170*/  I2F.RP R40, R55 ;  /* 0x0000003700287306 */ /* 0x000f220000209400 */
[----:B------:R-:W-:Y:S01]  /*e180*/  IMAD.IADD R54, R54, 0x1, -R70 ;  /* 0x0000000136367824 */ /* 0x000fe200078e0a46 */
[----:B----4-:R-:W4:Y:S02]  /*e190*/  MUFU.RCP R40, R40 ;  /* 0x0000002800287308 */ /* 0x010f240000001000 */
[----:B----4-:R-:W-:-:S06]  /*e1a0*/  IADD3 R40, R40, 0xffffffe, RZ ;  /* 0x0ffffffe28287810 */ /* 0x010fcc0007ffe0ff */
[----:B------:R4:W5:Y:S02]  /*e1b0*/  F2I.FTZ.U32.TRUNC.NTZ R41, R40 ;  /* 0x0000002800297305 */ /* 0x000964000021f000 */
[----:B----4-:R-:W-:-:S05]  /*e1c0*/  IADD3 R40, -R68, R61, R44 ;  /* 0x0000003d44287210 */ /* 0x010fca0007ffe12c */
[----:B------:R-:W-:Y:S01]  /*e1d0*/  IMAD R54, R71, R40, R54 ;  /* 0x0000002847367224 */ /* 0x000fe200078e0236 */
[----:B------:R-:W-:Y:S01]  /*e1e0*/  MOV R40, RZ ;  /* 0x000000ff00287202 */ /* 0x000fe20000000f00 */
[----:B-----5:R-:W-:-:S03]  /*e1f0*/  IMAD.MOV R60, RZ, RZ, -R41 ;  /* 0x000000ffff3c7224 */ /* 0x020fc600078e0a29 */
        /* <DEDUP_REMOVED lines=16> */
[----:B------:R-:W4:Y:S02]  /*e300*/  LDS.U R40, [R40.X4] ;  /* 0x0000000028287984 */ /* 0x000f240000005800 */
[----:B----4-:R-:W4:Y:S02]  /*e310*/  F2F.F64.F32 R40, R40 ;  /* 0x0000002800287310 */ /* 0x010f240000201800 */
.L_x_387:
[----:B------:R-:W-:-:S07]  /*e320*/  PLOP3.LUT P0, PT, PT, PT, PT, 0x8, 0x0 ;  /* 0x000000000000781c */ /* 0x000fce0003f0e170 */
.L_x_388:
[----:B------:R-:W-:Y:S05]  /*e330*/  BSYNC B9 ;  /* 0x0000000000097941 */ /* 0x000fea0003800000 */
.L_x_376:
[----:B------:R-:W-:Y:S01]  /*e340*/  BMOV.32.CLEAR RZ, B9 ;  /* 0x0000000009ff7355 */ /* 0x000fe20000100000 */
[----:B------:R-:W-:Y:S01]  /*e350*/  BSSY B9, `(.L_x_389) ;  /* 0x0000033000097945 */ /* 0x000fe20003800000 */
[----:B------:R-:W-:Y:S05]  /*e360*/  @P0 BRA `(.L_x_390) ;  /* 0x0000031000000947 */ /* 0x000fea0003800000 */
[C---:B----4-:R-:W-:Y:S01]  /*e370*/  DSETP.GEU.AND P0, PT, R40.reuse, R4, PT ;  /* 0x000000042800722a */ /* 0x050fe20003f0e000 */
[----:B------:R-:W-:Y:S01]  /*e380*/  BMOV.32.CLEAR RZ, B10 ;  /* 0x000000000aff7355 */ /* 0x000fe20000100000 */
[----:B------:R-:W-:Y:S01]  /*e390*/  BSSY B10, `(.L_x_391) ;  /* 0x00000110000a7945 */ /* 0x000fe20003800000 */
[----:B------:R-:W-:Y:S01]  /*e3a0*/  IMAD.MOV.U32 R54, RZ, RZ, 0x1 ;  /* 0x00000001ff367424 */ /* 0x000fe200078e00ff */
[----:B------:R-:W4:-:S15]  /*e3b0*/  DSETP.GT.AND P1, PT, R40, R112, PT ;  /* 0x000000702800722a */ /* 0x000f1e0003f24000 */
[----:B----4-:R-:W-:Y:S05]  /*e3c0*/  @!P0 BRA P1, `(.L_x_392) ;  /* 0x000000d000008947 */ /* 0x010fea0000800000 */
[----:B------:R-:W4:Y:S01]  /*e3d0*/  DSETP.GT.AND P0, PT, R40, R4, PT ;  /* 0x000000042800722a */ /* 0x000f220003f04000 */
[----:B------:R-:W-:-:S07]  /*e3e0*/  PRMT R54, RZ, 0x7610, R54 ;  /* 0x00007610ff367816 */ /* 0x000fce0000000036 */
[----:B----4-:R-:W4:-:S15]  /*e3f0*/  DSETP.LT.OR P0, PT, R40, R112, P0 ;  /* 0x000000702800722a */ /* 0x010f1e0000701400 */
[----:B----4-:R-:W-:Y:S05]  /*e400*/  @P0 BRA `(.L_x_392) ;  /* 0x0000009000000947 */ /* 0x010fea0003800000 */
[C---:B------:R-:W-:Y:S01]  /*e410*/  DSETP.NEU.AND P5, PT, R40.reuse, R4, PT ;  /* 0x000000042800722a */ /* 0x040fe20003fad000 */
[----:B------:R-:W-:Y:S02]  /*e420*/  LOP3.LUT P0, RZ, R128, 0xff, RZ, 0xc0, !PT ;  /* 0x000000ff80ff7812 */ /* 0x000fe4000780c0ff */
[----:B------:R-:W-:Y:S01]  /*e430*/  LOP3.LUT P1, RZ, R127, 0xff, RZ, 0xc0, !PT ;  /* 0x000000ff7fff7812 */ /* 0x000fe2000782c0ff */
[----:B------:R-:W4:Y:S01]  /*e440*/  DSETP.NEU.AND P4, PT, R40, R112, PT ;  /* 0x000000702800722a */ /* 0x000f220003f8d000 */
[----:B------:R-:W-:-:S08]  /*e450*/  SEL R54, RZ, 0x1, !P0 ;  /* 0x00000001ff367807 */ /* 0x000fd00004000000 */
[----:B----4-:R-:W-:Y:S02]  /*e460*/  SEL R54, R54, R104, !P4 ;  /* 0x0000006836367207 */ /* 0x010fe40006000000 */
[----:B------:R-:W-:Y:S02]  /*e470*/  @!P5 SEL R127, R127, 0x1, P1 ;  /* 0x000000017f7fd807 */ /* 0x000fe40000800000 */
[----:B------:R-:W-:Y:S02]  /*e480*/  @!P5 SEL R54, RZ, 0x1, !P1 ;  /* 0x00000001ff36d807 */ /* 0x000fe40004800000 */
[----:B------:R-:W-:-:S03]  /*e490*/  @!P4 SEL R128, R128, 0x1, P0 ;  /* 0x000000018080c807 */ /* 0x000fc60000000000 */
.L_x_392:
[----:B------:R-:W-:Y:S05]  /*e4a0*/  BSYNC B10 ;  /* 0x00000000000a7941 */ /* 0x000fea0003800000 */
.L_x_391:
[----:B------:R-:W4:Y:S01]  /*e4b0*/  DSETP.GEU.AND P0, PT, R40, R114, PT ;  /* 0x000000722800722a */ /* 0x000f220003f0e000 */
[----:B------:R-:W-:Y:S01]  /*e4c0*/  BMOV.32.CLEAR RZ, B10 ;  /* 0x000000000aff7355 */ /* 0x000fe20000100000 */
[----:B------:R-:W-:Y:S01]  /*e4d0*/  BSSY B10, `(.L_x_393) ;  /* 0x00000160000a7945 */ /* 0x000fe20003800000 */
[----:B------:R-:W-:Y:S01]  /*e4e0*/  BMOV.32.CLEAR RZ, B11 ;  /* 0x000000000bff7355 */ /* 0x000fe20000100000 */
[----:B------:R-:W-:Y:S01]  /*e4f0*/  BSSY B11, `(.L_x_394) ;  /* 0x00000070000b7945 */ /* 0x000fe20003800000 */
[----:B------:R-:W-:-:S10]  /*e500*/  PRMT R104, R54, 0x7610, R104 ;  /* 0x0000761036687816 */ /* 0x000fd40000000068 */
[----:B----4-:R-:W-:Y:S01]  /*e510*/  @!P0 BREAK B11 ;  /* 0x00000000000b8942 */ /* 0x010fe20003800000 */
[----:B------:R-:W-:Y:S05]  /*e520*/  @!P0 BRA `(.L_x_395) ;  /* 0x000000b000008947 */ /* 0x000fea0003800000 */
[----:B------:R-:W4:-:S15]  /*e530*/  DSETP.NEU.AND P0, PT, R40, R114, PT ;  /* 0x000000722800722a */ /* 0x000f1e0003f0d000 */
[----:B----4-:R-:W-:Y:S01]  /*e540*/  @P0 BREAK B11 ;  /* 0x00000000000b0942 */ /* 0x010fe20003800000 */
[----:B------:R-:W-:Y:S05]  /*e550*/  @P0 BRA `(.L_x_396) ;  /* 0x000000d000000947 */ /* 0x000fea0003800000 */
[----:B------:R-:W-:Y:S05]  /*e560*/  BSYNC B11 ;  /* 0x00000000000b7941 */ /* 0x000fea0003800000 */
.L_x_394:
[C---:B------:R-:W-:Y:S02]  /*e570*/  LOP3.LUT P0, RZ, R125.reuse, 0xff, RZ, 0xc0, !PT ;  /* 0x000000ff7dff7812 */ /* 0x040fe4000780c0ff */
[----:B------:R-:W-:Y:S02]  /*e580*/  IADD3 R122, R122, 0x1, RZ ;  /* 0x000000017a7a7810 */ /* 0x000fe40007ffe0ff */
[----:B------:R-:W-:Y:S02]  /*e590*/  SEL R54, RZ, 0x1, P0 ;  /* 0x00000001ff367807 */ /* 0x000fe40000000000 */
[----:B------:R-:W-:-:S03]  /*e5a0*/  SEL R125, R125, 0x1, P0 ;  /* 0x000000017d7d7807 */ /* 0x000fc60000000000 */
[--C-:B------:R-:W-:Y:S02]  /*e5b0*/  IMAD.IADD R121, R121, 0x1, R54.reuse ;  /* 0x0000000179797824 */ /* 0x100fe400078e0236 */
[----:B------:R-:W-:Y:S01]  /*e5c0*/  IMAD.IADD R123, R123, 0x1, R54 ;  /* 0x000000017b7b7824 */ /* 0x000fe200078e0236 */
[----:B------:R-:W-:Y:S05]  /*e5d0*/  BRA `(.L_x_396) ;  /* 0x0000005000007947 */ /* 0x000fea0003800000 */
.L_x_395:
[----:B------:R-:W-:Y:S02]  /*e5e0*/  LOP3.LUT P0, RZ, R54, 0xff, RZ, 0xc0, !PT ;  /* 0x000000ff36ff7812 */ /* 0x000fe4000780c0ff */
[----:B------:R-:W-:Y:S02]  /*e5f0*/  IADD3 R54, R121, 0x1, RZ ;  /* 0x0000000179367810 */ /* 0x000fe40007ffe0ff */
[----:B------:R-:W-:-:S08]  /*e600*/  IADD3 R123, R123, 0x1, RZ ;  /* 0x000000017b7b7810 */ /* 0x000fd00007ffe0ff */
[----:B------:R-:W-:-:S04]  /*e610*/  @!P0 IMAD.MOV R54, RZ, RZ, R121 ;  /* 0x000000ffff368224 */ /* 0x000fc800078e0279 */
[----:B------:R-:W-:-:S03]  /*e620*/  IMAD.MOV.U32 R121, RZ, RZ, R54 ;  /* 0x000000ffff797224 */ /* 0x000fc600078e0036 */
.L_x_396:
[----:B------:R-:W-:Y:S05]  /*e630*/  BSYNC B10 ;  /* 0x00000000000a7941 */ /* 0x000fea0003800000 */
.L_x_393:
[----:B------:R-:W-:-:S04]  /*e640*/  IADD3 R126, R126, 0x1, RZ ;  /* 0x000000017e7e7810 */ /* 0x000fc80007ffe0ff */
[----:B------:R-:W-:-:S12]  /*e650*/  ISETP.NE.AND P0, PT, R126, R24, PT ;  /* 0x000000187e00720c */ /* 0x000fd80003f05270 */
[----:B------:R-:W-:Y:S01]  /*e660*/  @!P0 BREAK B9 ;  /* 0x0000000000098942 */ /* 0x000fe20003800000 */
[----:B------:R-:W-:Y:S05]  /*e670*/  @!P0 BRA `(.L_x_375) ;  /* 0x0000004000008947 */ /* 0x000fea0003800000 */
.L_x_390:
[----:B------:R-:W-:Y:S05]  /*e680*/  BSYNC B9 ;  /* 0x0000000000097941 */ /* 0x000fea0003800000 */
.L_x_389:
[----:B------:R-:W-:-:S04]  /*e690*/  IADD3 R124, R124, 0x1, RZ ;  /* 0x000000017c7c7810 */ /* 0x000fc80007ffe0ff */
[----:B------:R-:W-:-:S12]  /*e6a0*/  ISETP.GE.AND P0, PT, R124, R93, PT ;  /* 0x0000005d7c00720c */ /* 0x000fd80003f06270 */
[----:B------:R-:W-:Y:S05]  /*e6b0*/  @!P0 BRA `(.L_x_397) ;  /* 0xfffff1f000008947 */ /* 0x000fea000383ffff */
.L_x_375:
[----:B------:R-:W-:Y:S05]  /*e6c0*/  BSYNC B8 ;  /* 0x0000000000087941 */ /* 0x000fea0003800000 */
.L_x_374:
[----:B------:R-:W-:Y:S02]  /*e6d0*/  IADD3 R54, R122, R123, RZ ;  /* 0x0000007b7a367210 */ /* 0x000fe40007ffe0ff */
[-C--:B------:R-:W-:Y:S02]  /*e6e0*/  ISETP.LE.AND P1, PT, R123, R117.reuse, PT ;  /* 0x000000757b00720c */ /* 0x080fe40003f23270 */
        /* <DEDUP_REMOVED lines=12> */
[----:B------:R-:W5:-:S15]  /*e7b0*/  DSETP.NEU.AND P1, PT, R112, R4, PT ;  /* 0x000000047000722a */ /* 0x000f5e0003f2d000 */
[----:B-----5:R-:W-:Y:S05]  /*e7c0*/  @!P1 BRA `(.L_x_352) ;  /* 0x0000004000009947 */ /* 0x020fea0003800000 */
[----:B------:R-:W-:Y:S05]  /*e7d0*/  BRA `(.L_x_398) ;  /* 0xffffe13000007947 */ /* 0x000fea000383ffff */
.L_x_373:
[----:B------:R-:W-:-:S04]  /*e7e0*/  ISETP.GT.AND P0, PT, R121, R111, PT ;  /* 0x0000006f7900720c */ /* 0x000fc80003f04270 */
[----:B------:R-:W-:Y:S02]  /*e7f0*/  FSEL R114, R112, R4, P0 ;  /* 0x0000000470727208 */ /* 0x000fe40000000000 */
[----:B------:R-:W-:-:S03]  /*e800*/  FSEL R115, R113, R5, P0 ;  /* 0x0000000571737208 */ /* 0x000fc60000000000 */
.L_x_352:
[----:B------:R-:W-:Y:S05]  /*e810*/  BSYNC B7 ;  /* 0x0000000000077941 */ /* 0x000fea0003800000 */
.L_x_351:
[----:B------:R-:W5:-:S15]  /*e820*/  DSETP.NEU.AND P0, PT, R6, R114, PT ;  /* 0x000000720600722a */ /* 0x000f5e0003f0d000 */
[----:B-----5:R-:W-:Y:S05]  /*e830*/  @!P0 BRA `(.L_x_399) ;  /* 0x000000a000008947 */ /* 0x020fea0003800000 */
[----:B----4-:R-:W-:Y:S01]  /*e840*/  IMAD.SHL.U32 R4, R24, 0x2, RZ ;  /* 0x0000000218047824 */ /* 0x010fe200078e00ff */
[----:B------:R-:W4:Y:S05]  /*e850*/  I2F.F64 R54, R111 ;  /* 0x0000006f00367312 */ /* 0x000f2a0000201c00 */
[----:B------:R-:W4:Y:S02]  /*e860*/  I2F.F64 R4, R4 ;  /* 0x0000000400047312 */ /* 0x000f240000201c00 */
[----:B----4-:R-:W4:-:S08]  /*e870*/  DFMA R4, R4, 0.25, -R54 ;  /* 0x3fd000000404782b */ /* 0x010f100000000836 */
[----:B----4-:R-:W4:-:S08]  /*e880*/  DADD R4, R4, 0.5 ;  /* 0x3fe0000004047429 */ /* 0x010f100000000000 */
[----:B----4-:R-:W4:-:S08]  /*e890*/  DADD R54, -R4, 1 ;  /* 0x3ff0000004367429 */ /* 0x010f100000000100 */
[----:B----4-:R-:W4:-:S08]  /*e8a0*/  DMUL R54, R6, R54 ;  /* 0x0000003606367228 */ /* 0x010f100000000000 */
[----:B----4-:R-:W4:-:S09]  /*e8b0*/  DFMA R6, R4, R114, R54 ;  /* 0x000000720406722b */ /* 0x010f120000000036 */
[----:B----4-:R4:W-:Y:S01]  /*e8c0*/  STL.64 [R1+0x78], R6 ;  /* 0x0000780601007387 */ /* 0x0109e20000100a00 */
[----:B------:R-:W-:Y:S05]  /*e8d0*/  BRA `(.L_x_400) ;  /* 0x000000a000007947 */ /* 0x000fea0003800000 */
.L_x_399:
[----:B------:R4:W-:Y:S01]  /*e8e0*/  STL.64 [R1+0x78], R6 ;  /* 0x0000780601007387 */ /* 0x0009e20000100a00 */
[----:B------:R-:W-:Y:S05]  /*e8f0*/  BRA `(.L_x_400) ;  /* 0x0000008000007947 */ /* 0x000fea0003800000 */
.L_x_302:
[C---:B------:R-:W-:Y:S02]  /*e900*/  ISETP.GT.AND P0, PT, R111.reuse, RZ, PT ;  /* 0x000000ff6f00720c */ /* 0x040fe40003f04270 */
[----:B------:R-:W-:-:S10]  /*e910*/  ISETP.GE.AND P1, PT, R111, R24, PT ;  /* 0x000000186f00720c */ /* 0x000fd40003f26270 */
[----:B------:R2:W-:Y:S01]  /*e920*/  @!P0 STL.64 [R1+0x78], R16 ;  /* 0x0000781001008387 */ /* 0x0005e20000100a00 */
[----:B------:R-:W-:Y:S02]  /*e930*/  @!P0 IMAD.MOV.U32 R6, RZ, RZ, R16 ;  /* 0x000000ffff068224 */ /* 0x000fe400078e0010 */
[----:B------:R-:W-:Y:S01]  /*e940*/  @!P0 IMAD.MOV.U32 R7, RZ, RZ, R17 ;  /* 0x000000ffff078224 */ /* 0x000fe200078e0011 */
[----:B------:R2:W-:Y:S01]  /*e950*/  @P1 STL.64 [R1+0x78], R10 ;  /* 0x0000780a01001387 */ /* 0x0005e20000100a00 */
[----:B------:R-:W-:Y:S02]  /*e960*/  @P1 IMAD.MOV.U32 R6, RZ, RZ, R10 ;  /* 0x000000ffff061224 */ /* 0x000fe400078e000a */
[----:B------:R-:W-:-:S03]  /*e970*/  @P1 IMAD.MOV.U32 R7, RZ, RZ, R11 ;  /* 0x000000ffff071224 */ /* 0x000fc600078e000b */
.L_x_400:
[----:B------:R-:W-:Y:S05]  /*e980*/  BSYNC B6 ;  /* 0x0000000000067941 */ /* 0x000fea0003800000 */
.L_x_301:
[----:B------:R-:W5:Y:S01]  /*e990*/  DMUL R58, R58, 3 ;  /* 0x400800003a3a7828 */ /* 0x000f620000000000 */
[----:B----4-:R-:W-:Y:S01]  /*e9a0*/  IMAD.MOV.U32 R4, RZ, RZ, 0x0 ;  /* 0x00000000ff047424 */ /* 0x010fe200078e00ff */
[----:B------:R-:W-:Y:S01]  /*e9b0*/  BMOV.32.CLEAR RZ, B6 ;  /* 0x0000000006ff7355 */ /* 0x000fe20000100000 */
[----:B------:R-:W-:Y:S01]  /*e9c0*/  IMAD.MOV.U32 R5, RZ, RZ, 0x3fd00000 ;  /* 0x3fd00000ff057424 */ /* 0x000fe200078e00ff */
[----:B------:R-:W-:Y:S01]  /*e9d0*/  BSSY B6, `(.L_x_401) ;  /* 0x0000416000067945 */ /* 0x000fe20003800000 */
[----:B---3--:R-:W-:Y:S01]  /*e9e0*/  MOV R116, R6 ;  /* 0x0000000600747202 */ /* 0x008fe20000000f00 */
[----:B------:R-:W-:-:S03]  /*e9f0*/  IMAD.MOV.U32 R117, RZ, RZ, R7 ;  /* 0x000000ffff757224 */ /* 0x000fc600078e0007 */
[----:B-----5:R-:W3:-:S09]  /*ea00*/  DFMA R58, R58, R4, c[0x2][0x0] ;  /* 0x008000003a3a762b */ /* 0x020ed20000000004 */
[----:B---3--:R-:W3:Y:S02]  /*ea10*/  F2I.F64.FLOOR R111, R58 ;  /* 0x0000003a006f7311 */ /* 0x008ee40000305100 */
[----:B---3--:R-:W-:-:S04]  /*ea20*/  ISETP.GE.AND P0, PT, R111, R24, PT ;  /* 0x000000186f00720c */ /* 0x008fc80003f06270 */
[----:B------:R-:W-:-:S12]  /*ea30*/  ISETP.LT.OR P0, PT, R111, 0x1, P0 ;  /* 0x000000016f00780c */ /* 0x000fd80000701670 */
[----:B------:R-:W-:Y:S05]  /*ea40*/  @P0 BRA `(.L_x_402) ;  /* 0x0000406000000947 */ /* 0x000fea0003800000 */
[----:B------:R-:W3:Y:S01]  /*ea50*/  DSETP.NEU.AND P0, PT, R16, R10, PT ;  /* 0x0000000a1000722a */ /* 0x000ee20003f0d000 */
[----:B------:R-:W-:Y:S01]  /*ea60*/  BMOV.32.CLEAR RZ, B7 ;  /* 0x0000000007ff7355 */ /* 0x000fe20000100000 */
[----:B------:R-:W-:Y:S01]  /*ea70*/  BSSY B7, `(.L_x_403) ;  /* 0x00001f9000077945 */ /* 0x000fe20003800000 */
[----:B------:R-:W-:Y:S02]  /*ea80*/  IMAD.MOV.U32 R8, RZ, RZ, R16 ;  /* 0x000000ffff087224 */ /* 0x000fe400078e0010 */
[----:B------:R-:W-:-:S10]  /*ea90*/  IMAD.MOV.U32 R9, RZ, RZ, R17 ;  /* 0x000000ffff097224 */ /* 0x000fd400078e0011 */
[----:B---3--:R-:W-:Y:S05]  /*eaa0*/  @!P0 BRA `(.L_x_404) ;  /* 0x00001f5000008947 */ /* 0x008fea0003800000 */
[----:B------:R-:W-:Y:S01]  /*eab0*/  IADD3 R58, R24, -0x2, RZ ;  /* 0xfffffffe183a7810 */ /* 0x000fe20007ffe0ff */
[----:B------:R-:W-:Y:S02]  /*eac0*/  IMAD.MOV.U32 R4, RZ, RZ, R16 ;  /* 0x000000ffff047224 */ /* 0x000fe400078e0010 */
[----:B------:R-:W-:Y:S02]  /*ead0*/  IMAD.MOV.U32 R5, RZ, RZ, R17 ;  /* 0x000000ffff057224 */ /* 0x000fe400078e0011 */
[----:B------:R-:W-:Y:S02]  /*eae0*/  IMAD.MOV.U32 R6, RZ, RZ, R10 ;  /* 0x000000ffff067224 */ /* 0x000fe400078e000a */
[----:B------:R-:W-:-:S02]  /*eaf0*/  IMAD.MOV.U32 R7, RZ, RZ, R11 ;  /* 0x000000ffff077224 */ /* 0x000fc400078e000b */
.L_x_450:
[----:B------:R-:W-:Y:S01]  /*eb00*/  ISETP.GE.AND P1, PT, R93, 0x1, PT ;  /* 0x000000015d00780c */ /* 0x000fe20003f26270 */
[----:B------:R-:W-:Y:S01]  /*eb10*/  BMOV.32.CLEAR RZ, B9 ;  /* 0x0000000009ff7355 */ /* 0x000fe20000100000 */
[----:B------:R-:W-:Y:S01]  /*eb20*/  BSSY B9, `(.L_x_405) ;  /* 0x00000e8000097945 */ /* 0x000fe20003800000 */
[----:B------:R-:W-:-:S02]  /*eb30*/  IMAD.MOV.U32 R59, RZ, RZ, RZ ;  /* 0x000000ffff3b7224 */ /* 0x000fc400078e00ff */
[----:B------:R-:W-:Y:S02]  /*eb40*/  IMAD.MOV.U32 R8, RZ, RZ, 0x0 ;  /* 0x00000000ff087424 */ /* 0x000fe400078e00ff */
[----:B------:R-:W-:-:S05]  /*eb50*/  IMAD.MOV.U32 R9, RZ, RZ, 0x41ddcd65 ;  /* 0x41ddcd65ff097424 */ /* 0x000fca00078e00ff */
[----:B-12---:R-:W-:Y:S05]  /*eb60*/  @!P1 BRA `(.L_x_406) ;  /* 0x00000e3000009947 */ /* 0x006fea0003800000 */
[----:B------:R-:W3:Y:S01]  /*eb70*/  I2F.F64 R8, R58 ;  /* 0x0000003a00087312 */ /* 0x000ee20000201c00 */
[----:B------:R-:W-:Y:S01]  /*eb80*/  MOV R113, RZ ;  /* 0x000000ff00717202 */ /* 0x000fe20000000f00 */
[----:B------:R-:W-:Y:S01]  /*eb90*/  IMAD.MOV.U32 R59, RZ, RZ, RZ ;  /* 0x000000ffff3b7224 */ /* 0x000fe200078e00ff */
[----:B------:R-:W-:Y:S01]  /*eba0*/  CS2R R114, SRZ ;  /* 0x0000000000727805 */ /* 0x000fe2000001ff00 */
[----:B---3--:R-:W3:-:S09]  /*ebb0*/  DMUL R8, R56, R8 ;  /* 0x0000000838087228 */ /* 0x008ed20000000000 */
[----:B---3--:R3:W4:Y:S02]  /*ebc0*/  F2I.F64.TRUNC R112, R8 ;  /* 0x0000000800707311 */ /* 0x008724000030d100 */
[----:B---3--:R-:W-:Y:S02]  /*ebd0*/  IMAD.MOV.U32 R8, RZ, RZ, 0x0 ;  /* 0x00000000ff087424 */ /* 0x008fe400078e00ff */
[----:B------:R-:W-:-:S02]  /*ebe0*/  IMAD.MOV.U32 R9, RZ, RZ, 0x41ddcd65 ;  /* 0x41ddcd65ff097424 */ /* 0x000fc400078e00ff */
.L_x_424:
[----:B------:R-:W-:Y:S01]  /*ebf0*/  IABS R60, R85 ;  /* 0x00000055003c7213 */ /* 0x000fe20000000000 */
[----:B------:R-:W-:Y:S01]  /*ec00*/  BMOV.32.CLEAR RZ, B8 ;  /* 0x0000000008ff7355 */ /* 0x000fe20000100000 */
[----:B------:R-:W-:Y:S01]  /*ec10*/  IABS R62, R115 ;  /* 0x00000073003e7213 */ /* 0x000fe20000000000 */
[----:B------:R-:W-:Y:S03]  /*ec20*/  BSSY B8, `(.L_x_407) ;  /* 0x00000a5000087945 */ /* 0x000fe60003800000 */
[----:B------:R-:W3:Y:S02]  /*ec30*/  I2F.RP R54, R60 ;  /* 0x0000003c00367306 */ /* 0x000ee40000209400 */
        /* <DEDUP_REMOVED lines=27> */
[----:B-1--4-:R-:W-:Y:S05]  /*edf0*/  @!P1 BRA `(.L_x_408) ;  /* 0x000005e000009947 */ /* 0x012fea0003800000 */
        /* <DEDUP_REMOVED lines=8> */
[----:B------:R1:W3:Y:S02]  /*ee80*/  F2I.FTZ.U32.TRUNC.NTZ R35, R34 ;  /* 0x0000002200237305 */ /* 0x0002e4000021f000 */
[----:B-1----:R-:W-:-:S04]  /*ee90*/  IMAD.IADD R34, R55, 0x1, -R68 ;  /* 0x0000000137227824 */ /* 0x002fc800078e0a44 */
        /* <DEDUP_REMOVED lines=21> */
[----:B-1----:R1:W5:Y:S02]  /*eff0*/  I2F.F64 R34, R55 ;  /* 0x0000003700227312 */ /* 0x0023640000201c00 */
[----:B-1----:R-:W1:Y:S01]  /*f000*/  I2F.F64 R54, R54 ;  /* 0x0000003600367312 */ /* 0x002e620000201c00 */
[----:B-----5:R-:W5:-:S04]  /*f010*/  DMUL R34, R34, UR10 ;  /* 0x0000000a22227c28 */ /* 0x020f480008000000 */
[----:B-1----:R-:W1:-:S04]  /*f020*/  DMUL R54, R54, UR12 ;  /* 0x0000000c36367c28 */ /* 0x002e480008000000 */
[----:B-----5:R5:W4:Y:S02]  /*f030*/  DADD R60, R20, -R34 ;  /* 0x00000000143c7229 */ /* 0x020b240000000822 */
[----:B-----5:R-:W-:Y:S02]  /*f040*/  IMAD.MOV.U32 R34, RZ, RZ, 0x0 ;  /* 0x00000000ff227424 */ /* 0x020fe400078e00ff */
[----:B-1--4-:R-:W-:-:S05]  /*f050*/  IMAD.MOV.U32 R35, RZ, RZ, 0x3ff00000 ;  /* 0x3ff00000ff237424 */ /* 0x012fca00078e00ff */
.L_x_409:
[----:B------:R-:W-:Y:S01]  /*f060*/  IADD3 R62, R62, -0x1, RZ ;  /* 0xffffffff3e3e7810 */ /* 0x000fe20007ffe0ff */
[----:B------:R1:W4:-:S03]  /*f070*/  DMUL R34, R60, R34 ;  /* 0x000000223c227228 */ /* 0x0003060000000000 */
[----:B------:R-:W-:-:S12]  /*f080*/  ISETP.NE.AND P1, PT, R62, RZ, PT ;  /* 0x000000ff3e00720c */ /* 0x000fd80003f25270 */
[----:B-1--4-:R-:W-:Y:S05]  /*f090*/  @P1 BRA `(.L_x_409) ;  /* 0xffffffc000001947 */ /* 0x012fea000383ffff */
[----:B------:R1:W4:Y:S01]  /*f0a0*/  DADD R60, R22, -R54 ;  /* 0x00000000163c7229 */ /* 0x0003220000000836 */
[----:B------:R-:W-:Y:S02]  /*f0b0*/  IMAD.MOV.U32 R62, RZ, RZ, 0x2 ;  /* 0x00000002ff3e7424 */ /* 0x000fe400078e00ff */
[----:B-1----:R-:W-:Y:S02]  /*f0c0*/  IMAD.MOV.U32 R54, RZ, RZ, 0x0 ;  /* 0x00000000ff367424 */ /* 0x002fe400078e00ff */
[----:B----4-:R-:W-:-:S05]  /*f0d0*/  IMAD.MOV.U32 R55, RZ, RZ, 0x3ff00000 ;  /* 0x3ff00000ff377424 */ /* 0x010fca00078e00ff */
.L_x_410:
[----:B------:R-:W-:Y:S01]  /*f0e0*/  IADD3 R62, R62, -0x1, RZ ;  /* 0xffffffff3e3e7810 */ /* 0x000fe20007ffe0ff */
[----:B------:R1:W4:-:S03]  /*f0f0*/  DMUL R54, R60, R54 ;  /* 0x000000363c367228 */ /* 0x0003060000000000 */
[----:B------:R-:W-:-:S12]  /*f100*/  ISETP.NE.AND P1, PT, R62, RZ, PT ;  /* 0x000000ff3e00720c */ /* 0x000fd80003f25270 */
[----:B-1--4-:R-:W-:Y:S05]  /*f110*/  @P1 BRA `(.L_x_410) ;  /* 0xffffffc000001947 */ /* 0x012fea000383ffff */
[----:B---3--:R-:W-:Y:S01]  /*f120*/  FSETP.NEU.AND P1, PT, R63, 2.00000000000000000000e+09, PT ;  /* 0x4eee6b283f00780b */ /* 0x008fe20003f2d000 */
[----:B------:R1:W3:Y:S01]  /*f130*/  DADD R34, R34, R54 ;  /* 0x0000000022227229 */ /* 0x0002e20000000036 */
[----:B------:R-:W-:Y:S01]  /*f140*/  BMOV.32.CLEAR RZ, B10 ;  /* 0x000000000aff7355 */ /* 0x000fe20000100000 */
[----:B------:R-:W-:Y:S01]  /*f150*/  BSSY B10, `(.L_x_411) ;  /* 0x000000d0000a7945 */ /* 0x000fe20003800000 */
[----:B------:R-:W-:-:S12]  /*f160*/  FSETP.EQ.OR P1, PT, R120, 2.00000000000000000000e+09, !P1 ;  /* 0x4eee6b287800780b */ /* 0x000fd80004f22400 */
[----:B------:R-:W-:Y:S05]  /*f170*/  @P1 BRA `(.L_x_412) ;  /* 0x000000a000001947 */ /* 0x000fea0003800000 */
[----:B-1-3--:R-:W1:Y:S01]  /*f180*/  F2F.F64.F32 R54, R63 ;  /* 0x0000003f00367310 */ /* 0x00ae620000201800 */
[----:B------:R-:W-:Y:S01]  /*f190*/  IMAD.MOV.U32 R62, RZ, RZ, 0x2 ;  /* 0x00000002ff3e7424 */ /* 0x000fe200078e00ff */
[----:B-1----:R1:W3:Y:S02]  /*f1a0*/  DADD R60, R18, -R54 ;  /* 0x00000000123c7229 */ /* 0x0022e40000000836 */
[----:B-1----:R-:W-:Y:S02]  /*f1b0*/  IMAD.MOV.U32 R54, RZ, RZ, 0x0 ;  /* 0x00000000ff367424 */ /* 0x002fe400078e00ff */
[----:B---3--:R-:W-:-:S05]  /*f1c0*/  IMAD.MOV.U32 R55, RZ, RZ, 0x3ff00000 ;  /* 0x3ff00000ff377424 */ /* 0x008fca00078e00ff */
.L_x_413:
[----:B------:R-:W-:Y:S01]  /*f1d0*/  IADD3 R62, R62, -0x1, RZ ;  /* 0xffffffff3e3e7810 */ /* 0x000fe20007ffe0ff */
[----:B------:R1:W3:-:S03]  /*f1e0*/  DMUL R54, R60, R54 ;  /* 0x000000363c367228 */ /* 0x0002c60000000000 */
[----:B------:R-:W-:-:S12]  /*f1f0*/  ISETP.NE.AND P1, PT, R62, RZ, PT ;  /* 0x000000ff3e00720c */ /* 0x000fd80003f25270 */
[----:B-1-3--:R-:W-:Y:S05]  /*f200*/  @P1 BRA `(.L_x_413) ;  /* 0xffffffc000001947 */ /* 0x00afea000383ffff */
[----:B------:R1:W3:-:S04]  /*f210*/  DADD R34, R34, R54 ;  /* 0x0000000022227229 */ /* 0x0002c80000000036 */
.L_x_412:
[----:B-1-3--:R-:W-:Y:S05]  /*f220*/  BSYNC B10 ;  /* 0x00000000000a7941 */ /* 0x00afea0003800000 */
.L_x_411:
[----:B------:R1:W3:Y:S01]  /*f230*/  F2F.F32.F64 R61, R34 ;  /* 0x00000022003d7310 */ /* 0x0002e20000301000 */
[----:B------:R-:W-:Y:S01]  /*f240*/  BMOV.32.CLEAR RZ, B10 ;  /* 0x000000000aff7355 */ /* 0x000fe20000100000 */
[----:B------:R-:W-:Y:S01]  /*f250*/  BSSY B10, `(.L_x_414) ;  /* 0x00000130000a7945 */ /* 0x000fe20003800000 */
[----:B-1----:R1:W4:Y:S01]  /*f260*/  F2F.F64.F32 R34, R63 ;  /* 0x0000003f00227310 */ /* 0x0023220000201800 */
[----:B---3--:R-:W-:-:S04]  /*f270*/  IADD3 R54, R61, -0xd000000, RZ ;  /* 0xf30000003d367810 */ /* 0x008fc80007ffe0ff */
[----:B------:R-:W-:-:S12]  /*f280*/  ISETP.GT.U32.AND P1, PT, R54, 0x727fffff, PT ;  /* 0x727fffff3600780c */ /* 0x000fd80003f24070 */
[----:B------:R-:W-:Y:S05]  /*f290*/  @!P1 BRA `(.L_x_415) ;  /* 0x0000008000009947 */ /* 0x000fea0003800000 */
[----:B-1--4-:R-:W-:Y:S01]  /*f2a0*/  BMOV.32.CLEAR RZ, B11 ;  /* 0x000000000bff7355 */ /* 0x012fe20000100000 */
[----:B------:R-:W-:Y:S01]  /*f2b0*/  BSSY B11, `(.L_x_416) ;  /* 0x00000040000b7945 */ /* 0x000fe20003800000 */
[----:B------:R-:W-:Y:S01]  /*f2c0*/  IMAD.MOV.U32 R55, RZ, RZ, R61 ;  /* 0x000000ffff377224 */ /* 0x000fe200078e003d */
[----:B------:R-:W-:-:S03]  /*f2d0*/  MOV R54, 0xf2f0 ;  /* 0x0000f2f000367802 */ /* 0x000fc60000000f00 */
[----:B0-2---:R-:W-:Y:S05]  /*f2e0*/  CALL.REL.NOINC `($extractFeats_gridded$__cuda_sm20_sqrt_rn_f32_slowpath) ;  /* 0x0000e0d000007944 */ /* 0x005fea0003c00000 */
[----:B------:R-:W-:Y:S05]  /*f2f0*/  BSYNC B11 ;  /* 0x00000000000b7941 */ /* 0x000fea0003800000 */
.L_x_416:
[----:B------:R-:W-:Y:S01]  /*f300*/  MOV R54, R62 ;  /* 0x0000003e00367202 */ /* 0x000fe20000000f00 */
[----:B------:R-:W-:Y:S05]  /*f310*/  BRA `(.L_x_417) ;  /* 0x0000006000007947 */ /* 0x000fea0003800000 */
.L_x_415:
[----:B-1--4-:R-:W1:Y:S02]  /*f320*/  MUFU.RSQ R54, R61 ;  /* 0x0000003d00367308 */ /* 0x012e640000001400 */
[----:B-1----:R-:W-:Y:S02]  /*f330*/  FMUL.FTZ R55, R61, R54 ;  /* 0x000000363d377220 */ /* 0x002fe40000410000 */
[----:B------:R-:W-:Y:S02]  /*f340*/  FMUL.FTZ R54, R54, 0.5 ;  /* 0x3f00000036367820 */ /* 0x000fe40000410000 */
[----:B------:R-:W-:-:S04]  /*f350*/  FADD.FTZ R60, -R55, -RZ ;  /* 0x800000ff373c7221 */ /* 0x000fc80000010100 */
[----:B------:R-:W-:-:S04]  /*f360*/  FFMA R60, R55, R60, R61 ;  /* 0x0000003c373c7223 */ /* 0x000fc8000000003d */
[----:B------:R-:W-:-:S03]  /*f370*/  FFMA R54, R60, R54, R55 ;  /* 0x000000363c367223 */ /* 0x000fc60000000037 */
.L_x_417:
[----:B------:R-:W-:Y:S05]  /*f380*/  BSYNC B10 ;  /* 0x00000000000a7941 */ /* 0x000fea0003800000 */
.L_x_414:
[----:B------:R-:W1:Y:S02]  /*f390*/  F2F.F64.F32 R54, R54 ;  /* 0x0000003600367310 */ /* 0x000e640000201800 */
[----:B-1----:R-:W1:-:S15]  /*f3a0*/  DSETP.GTU.AND P1, PT, R30, R54, PT ;  /* 0x000000361e00722a */ /* 0x002e5e0003f2c000 */
[----:B-1----:R-:W-:Y:S05]  /*f3b0*/  @P1 BRA `(.L_x_418) ;  /* 0x000002a000001947 */ /* 0x002fea0003800000 */
[----:B------:R-:W-:Y:S01]  /*f3c0*/  PLOP3.LUT P1, PT, PT, PT, PT, 0x80, 0x0 ;  /* 0x000000000000781c */ /* 0x000fe20003f2f070 */
[----:B------:R-:W-:Y:S06]  /*f3d0*/  BRA `(.L_x_419) ;  /* 0x0000029000007947 */ /* 0x000fec0003800000 */
.L_x_408:
        /* <DEDUP_REMOVED lines=17> */
[----:B------:R1:W3:Y:S02]  /*f4f0*/  F2I.FTZ.U32.TRUNC.NTZ R35, R34 ;  /* 0x0000002200237305 */ /* 0x0002e4000021f000 */
[----:B-1----:R-:W-:-:S05]  /*f500*/  IADD3 R34, -R68, R61, R44 ;  /* 0x0000003d44227210 */ /* 0x002fca0007ffe12c */
        /* <DEDUP_REMOVED lines=21> */
.L_x_418:
[----:B------:R-:W-:-:S07]  /*f660*/  PLOP3.LUT P1, PT, PT, PT, PT, 0x8, 0x0 ;  /* 0x000000000000781c */ /* 0x000fce0003f2e170 */
.L_x_419:
[----:B------:R-:W-:Y:S05]  /*f670*/  BSYNC B8 ;  /* 0x0000000000087941 */ /* 0x000fea0003800000 */
.L_x_407:
        /* <DEDUP_REMOVED lines=25> */
[----:B------:R-:W-:-:S05]  /*f810*/  @P4 IADD3 R60, R113, RZ, RZ ;  /* 0x000000ff713c4210 */ /* 0x000fca0007ffe0ff */
[----:B------:R-:W-:-:S03]  /*f820*/  @P1 IMAD.MOV.U32 R113, RZ, RZ, R60 ;  /* 0x000000ffff711224 */ /* 0x000fc600078e003c */
.L_x_423:
[----:B------:R-:W-:Y:S05]  /*f830*/  BSYNC B10 ;  /* 0x00000000000a7941 */ /* 0x000fea0003800000 */
.L_x_422:
        /* <DEDUP_REMOVED lines=10> */
[----:B----4-:R-:W-:Y:S01]  /*f8e0*/  ISETP.GE.AND P4, PT, R114, R112, PT ;  /* 0x000000707200720c */ /* 0x010fe20003f86270 */
[----:B------:R-:W-:Y:S02]  /*f8f0*/  IMAD.MOV.U32 R8, RZ, RZ, R55 ;  /* 0x000000ffff087224 */ /* 0x000fe400078e0037 */
[----:B------:R-:W-:-:S06]  /*f900*/  IMAD.MOV.U32 R9, RZ, RZ, R60 ;  /* 0x000000ffff097224 */ /* 0x000fcc00078e003c */
[----:B------:R-:W1:-:S15]  /*f910*/  DSETP.NEU.AND P1, PT, R8, 2.00000000000000000000e+09, PT ;  /* 0x41ddcd650800742a */ /* 0x000e5e0003f2d000 */
[----:B-1----:R-:W-:Y:S01]  /*f920*/  @P1 BREAK P4, B8 ;  /* 0x0000000000081942 */ /* 0x002fe20002000000 */
[----:B------:R-:W-:Y:S05]  /*f930*/  @P1 BRA P4, `(.L_x_406) ;  /* 0x0000006000001947 */ /* 0x000fea0002000000 */
[----:B------:R-:W-:Y:S02]  /*f940*/  IADD3 R114, R114, 0x1, RZ ;  /* 0x0000000172727810 */ /* 0x000fe40007ffe0ff */
[----:B------:R-:W-:-:S03]  /*f950*/  PRMT R105, R54, 0x7610, R105 ;  /* 0x0000761036697816 */ /* 0x000fc60000000069 */
.L_x_421:
[----:B------:R-:W-:Y:S05]  /*f960*/  BSYNC B8 ;  /* 0x0000000000087941 */ /* 0x000fea0003800000 */
.L_x_420:
[----:B------:R-:W-:-:S04]  /*f970*/  IADD3 R115, R115, 0x1, RZ ;  /* 0x0000000173737810 */ /* 0x000fc80007ffe0ff */
[----:B------:R-:W-:-:S12]  /*f980*/  ISETP.GE.AND P1, PT, R115, R93, PT ;  /* 0x0000005d7300720c */ /* 0x000fd80003f26270 */
[----:B------:R-:W-:Y:S05]  /*f990*/  @!P1 BRA `(.L_x_424) ;  /* 0xfffff25000009947 */ /* 0x000fea000383ffff */
.L_x_406:
[----:B------:R-:W-:Y:S05]  /*f9a0*/  BSYNC B9 ;  /* 0x0000000000097941 */ /* 0x000fea0003800000 */
.L_x_405:
[----:B------:R-:W3:-:S15]  /*f9b0*/  DSETP.NEU.AND P1, PT, R8, 2.00000000000000000000e+09, PT ;  /* 0x41ddcd650800742a */ /* 0x000ede0003f2d000 */
[----:B---3--:R-:W-:Y:S05]  /*f9c0*/  @!P1 BRA `(.L_x_425) ;  /* 0x0000100000009947 */ /* 0x008fea0003800000 */
        /* <DEDUP_REMOVED lines=13> */
.L_x_449:
[----:B------:R-:W-:Y:S01]  /*faa0*/  IABS R60, R85 ;  /* 0x00000055003c7213 */ /* 0x000fe20000000000 */
[----:B------:R-:W-:Y:S01]  /*fab0*/  BMOV.32.CLEAR RZ, B9 ;  /* 0x0000000009ff7355 */ /* 0x000fe20000100000 */
[----:B------:R-:W-:Y:S01]  /*fac0*/  IABS R62, R114 ;  /* 0x00000072003e7213 */ /* 0x000fe20000000000 */
[----:B------:R-:W-:Y:S03]  /*fad0*/  BSSY B9, `(.L_x_428) ;  /* 0x00000a5000097945 */ /* 0x000fe60003800000 */
[----:B------:R-:W3:Y:S02]  /*fae0*/  I2F.RP R54, R60 ;  /* 0x0000003c00367306 */ /* 0x000ee40000209400 */
        /* <DEDUP_REMOVED lines=27> */
[----:B-12---:R-:W-:Y:S05]  /*fca0*/  @!P1 BRA `(.L_x_429) ;  /* 0x000005e000009947 */ /* 0x006fea0003800000 */
[----:B------:R-:W-:Y:S01]  /*fcb0*/  IABS R62, R69 ;  /* 0x00000045003e7213 */ /* 0x000fe20000000000 */
[----:B------:R-:W-:Y:S01]  /*fcc0*/  IMAD.IADD R55, R44, 0x1, R61 ;  /* 0x000000012c377824 */ /* 0x000fe200078e023d */
[----:B------:R-:W-:Y:S01]  /*fcd0*/  ISETP.NE.AND P5, PT, R69, RZ, PT ;  /* 0x000000ff4500720c */ /* 0x000fe20003fa5270 */
[----:B------:R-:W-:-:S03]  /*fce0*/  IMAD.IADD R54, R45, 0x1, R54 ;  /* 0x000000012d367824 */ /* 0x000fc600078e0236 */
[----:B--2---:R-:W2:Y:S01]  /*fcf0*/  I2F.RP R36, R62 ;  /* 0x0000003e00247306 */ /* 0x004ea20000209400 */
        /* <DEDUP_REMOVED lines=33> */
.L_x_430:
        /* <DEDUP_REMOVED lines=8> */
.L_x_431:
        /* <DEDUP_REMOVED lines=15> */
.L_x_434:
[----:B------:R-:W-:Y:S01]  /*10080*/  IADD3 R62, R62, -0x1, RZ ;  /* 0xffffffff3e3e7810 */ /* 0x000fe20007ffe0ff */
[----:B------:R1:W2:-:S03]  /*10090*/  DMUL R54, R60, R54 ;  /* 0x000000363c367228 */ /* 0x0002860000000000 */
[----:B------:R-:W-:-:S12]  /*100a0*/  ISETP.NE.AND P1, PT, R62, RZ, PT ;  /* 0x000000ff3e00720c */ /* 0x000fd80003f25270 */
[----:B-12---:R-:W-:Y:S05]  /*100b0*/  @P1 BRA `(.L_x_434) ;  /* 0xffffffc000001947 */ /* 0x006fea000383ffff */
[----:B------:R1:W2:-:S04]  /*100c0*/  DADD R36, R36, R54 ;  /* 0x0000000024247229 */ /* 0x0002880000000036 */
.L_x_433:
[----:B-12---:R-:W-:Y:S05]  /*100d0*/  BSYNC B10 ;  /* 0x00000000000a7941 */ /* 0x006fea0003800000 */
.L_x_432:
        /* <DEDUP_REMOVED lines=13> */
.L_x_437:
[----:B------:R-:W-:Y:S01]  /*101b0*/  IMAD.MOV.U32 R54, RZ, RZ, R62 ;  /* 0x000000ffff367224 */ /* 0x000fe200078e003e */
[----:B------:R-:W-:Y:S05]  /*101c0*/  BRA `(.L_x_438) ;  /* 0x0000006000007947 */ /* 0x000fea0003800000 */
.L_x_436:
[----:B-1-3--:R-:W1:Y:S02]  /*101d0*/  MUFU.RSQ R54, R61 ;  /* 0x0000003d00367308 */ /* 0x00ae640000001400 */
[----:B-1----:R-:W-:Y:S02]  /*101e0*/  FMUL.FTZ R55, R61, R54 ;  /* 0x000000363d377220 */ /* 0x002fe40000410000 */
[----:B------:R-:W-:Y:S02]  /*101f0*/  FMUL.FTZ R54, R54, 0.5 ;  /* 0x3f00000036367820 */ /* 0x000fe40000410000 */
[----:B------:R-:W-:-:S04]  /*10200*/  FADD.FTZ R60, -R55, -RZ ;  /* 0x800000ff373c7221 */ /* 0x000fc80000010100 */
[----:B------:R-:W-:-:S04]  /*10210*/  FFMA R60, R55, R60, R61 ;  /* 0x0000003c373c7223 */ /* 0x000fc8000000003d */
[----:B------:R-:W-:-:S03]  /*10220*/  FFMA R54, R60, R54, R55 ;  /* 0x000000363c367223 */ /* 0x000fc60000000037 */
.L_x_438:
[----:B------:R-:W-:Y:S05]  /*10230*/  BSYNC B10 ;  /* 0x00000000000a7941 */ /* 0x000fea0003800000 */
.L_x_435:
[----:B------:R-:W1:Y:S02]  /*10240*/  F2F.F64.F32 R54, R54 ;  /* 0x0000003600367310 */ /* 0x000e640000201800 */
[----:B-1----:R-:W1:-:S15]  /*10250*/  DSETP.GTU.AND P1, PT, R30, R54, PT ;  /* 0x000000361e00722a */ /* 0x002e5e0003f2c000 */
[----:B-1----:R-:W-:Y:S05]  /*10260*/  @P1 BRA `(.L_x_439) ;  /* 0x000002a000001947 */ /* 0x002fea0003800000 */
[----:B------:R-:W-:Y:S01]  /*10270*/  PLOP3.LUT P1, PT, PT, PT, PT, 0x80, 0x0 ;  /* 0x000000000000781c */ /* 0x000fe20003f2f070 */
[----:B------:R-:W-:Y:S06]  /*10280*/  BRA `(.L_x_440) ;  /* 0x0000029000007947 */ /* 0x000fec0003800000 */
.L_x_429:
[----:B------:R-:W-:-:S04]  /*10290*/  SHF.R.S32.HI R55, RZ, 0x1f, R62 ;  /* 0x0000001fff377819 */ /* 0x000fc8000001143e */
[----:B------:R-:W-:-:S04]  /*102a0*/  LEA.HI R55, R55, R62, RZ, 0x5 ;  /* 0x0000003e37377211 */ /* 0x000fc800078f28ff */
[----:B------:R-:W-:-:S04]  /*102b0*/  SHF.R.S32.HI R55, RZ, 0x5, R55 ;  /* 0x00000005ff377819 */ /* 0x000fc80000011437 */
[----:B------:R-:W-:-:S08]  /*102c0*/  LEA R55, R55, UR9, 0x2 ;  /* 0x0000000937377c11 */ /* 0x000fd0000f8e10ff */
[----:B------:R3:W4:Y:S01]  /*102d0*/  LDL R60, [R55] ;  /* 0x00000000373c7983 */ /* 0x0007220000100800 */
[----:B------:R-:W-:Y:S01]  /*102e0*/  PLOP3.LUT P1, PT, PT, PT, PT, 0x80, 0x0 ;  /* 0x000000000000781c */ /* 0x000fe20003f2f070 */
[----:B---3--:R-:W-:-:S05]  /*102f0*/  IMAD.MOV.U32 R55, RZ, RZ, 0x1 ;  /* 0x00000001ff377424 */ /* 0x008fca00078e00ff */
[----:B------:R-:W-:-:S04]  /*10300*/  SHF.L.W.U32 R55, R55, R62, RZ ;  /* 0x0000003e37377219 */ /* 0x000fc80000000eff */
[----:B----4-:R-:W-:-:S12]  /*10310*/  LOP3.LUT P4, RZ, R60, R55, RZ, 0xc0, !PT ;  /* 0x000000373cff7212 */ /* 0x010fd8000788c0ff */
[----:B------:R-:W-:Y:S05]  /*10320*/  @!P4 BRA `(.L_x_440) ;  /* 0x000001f00000c947 */ /* 0x000fea0003800000 */
[----:B------:R-:W-:Y:S02]  /*10330*/  IABS R55, R69 ;  /* 0x0000004500377213 */ /* 0x000fe40000000000 */
[----:B------:R-:W-:Y:S02]  /*10340*/  IADD3 R54, R78, R54, R45 ;  /* 0x000000364e367210 */ /* 0x000fe40007ffe02d */
[----:B------:R-:W-:Y:S02]  /*10350*/  ISETP.NE.AND P5, PT, R69, RZ, PT ;  /* 0x000000ff4500720c */ /* 0x000fe40003fa5270 */
[----:B--2---:R-:W2:Y:S01]  /*10360*/  I2F.RP R36, R55 ;  /* 0x0000003700247306 */ /* 0x004ea20000209400 */
        /* <DEDUP_REMOVED lines=24> */
[----:B------:R-:W2:Y:S02]  /*104f0*/  LDS.U R36, [R36.X4] ;  /* 0x0000000024247984 */ /* 0x000ea40000005800 */
[----:B--2---:R-:W2:Y:S02]  /*10500*/  F2F.F64.F32 R36, R36 ;  /* 0x0000002400247310 */ /* 0x004ea40000201800 */
.L_x_439:
[----:B------:R-:W-:-:S07]  /*10510*/  PLOP3.LUT P1, PT, PT, PT, PT, 0x8, 0x0 ;  /* 0x000000000000781c */ /* 0x000fce0003f2e170 */
.L_x_440:
[----:B------:R-:W-:Y:S05]  /*10520*/  BSYNC B9 ;  /* 0x0000000000097941 */ /* 0x000fea0003800000 */
.L_x_428:
        /* <DEDUP_REMOVED lines=22> */
.L_x_444:
[----:B------:R-:W-:Y:S05]  /*10690*/  BSYNC B10 ;  /* 0x00000000000a7941 */ /* 0x000fea0003800000 */
.L_x_443:
        /* <DEDUP_REMOVED lines=12> */
.L_x_446:
[C---:B------:R-:W-:Y:S02]  /*10760*/  LOP3.LUT P1, RZ, R115.reuse, 0xff, RZ, 0xc0, !PT ;  /* 0x000000ff73ff7812 */ /* 0x040fe4000782c0ff */
[----:B------:R-:W-:Y:S02]  /*10770*/  IADD3 R112, R112, 0x1, RZ ;  /* 0x0000000170707810 */ /* 0x000fe40007ffe0ff */
[----:B------:R-:W-:Y:S02]  /*10780*/  SEL R54, RZ, 0x1, P1 ;  /* 0x00000001ff367807 */ /* 0x000fe40000800000 */
[----:B------:R-:W-:-:S03]  /*10790*/  SEL R115, R115, 0x1, P1 ;  /* 0x0000000173737807 */ /* 0x000fc60000800000 */
[--C-:B------:R-:W-:Y:S02]  /*107a0*/  IMAD.IADD R59, R59, 0x1, R54.reuse ;  /* 0x000000013b3b7824 */ /* 0x100fe400078e0236 */
[----:B------:R-:W-:Y:S01]  /*107b0*/  IMAD.IADD R113, R113, 0x1, R54 ;  /* 0x0000000171717824 */ /* 0x000fe200078e0236 */
[----:B------:R-:W-:Y:S05]  /*107c0*/  BRA `(.L_x_448) ;  /* 0x0000005000007947 */ /* 0x000fea0003800000 */
.L_x_447:
[----:B------:R-:W-:Y:S02]  /*107d0*/  LOP3.LUT P1, RZ, R54, 0xff, RZ, 0xc0, !PT ;  /* 0x000000ff36ff7812 */ /* 0x000fe4000782c0ff */
[----:B------:R-:W-:Y:S02]  /*107e0*/  IADD3 R54, R59, 0x1, RZ ;  /* 0x000000013b367810 */ /* 0x000fe40007ffe0ff */
[----:B------:R-:W-:-:S08]  /*107f0*/  IADD3 R113, R113, 0x1, RZ ;  /* 0x0000000171717810 */ /* 0x000fd00007ffe0ff */
[----:B------:R-:W-:-:S04]  /*10800*/  @!P1 IMAD.MOV R54, RZ, RZ, R59 ;  /* 0x000000ffff369224 */ /* 0x000fc800078e023b */
[----:B------:R-:W-:-:S03]  /*10810*/  IMAD.MOV.U32 R59, RZ, RZ, R54 ;  /* 0x000000ffff3b7224 */ /* 0x000fc600078e0036 */
.L_x_448:
[----:B------:R-:W-:Y:S05]  /*10820*/  BSYNC B10 ;  /* 0x00000000000a7941 */ /* 0x000fea0003800000 */
.L_x_445:
[----:B------:R-:W-:-:S04]  /*10830*/  IADD3 R121, R121, 0x1, RZ ;  /* 0x0000000179797810 */ /* 0x000fc80007ffe0ff */
[----:B------:R-:W-:-:S12]  /*10840*/  ISETP.NE.AND P1, PT, R121, R24, PT ;  /* 0x000000187900720c */ /* 0x000fd80003f25270 */
[----:B------:R-:W-:Y:S01]  /*10850*/  @!P1 BREAK B9 ;  /* 0x0000000000099942 */ /* 0x000fe20003800000 */
[----:B------:R-:W-:Y:S05]  /*10860*/  @!P1 BRA `(.L_x_427) ;  /* 0x0000004000009947 */ /* 0x000fea0003800000 */
.L_x_442:
[----:B------:R-:W-:Y:S05]  /*10870*/  BSYNC B9 ;  /* 0x0000000000097941 */ /* 0x000fea0003800000 */
.L_x_441:
[----:B------:R-:W-:-:S04]  /*10880*/  IADD3 R114, R114, 0x1, RZ ;  /* 0x0000000172727810 */ /* 0x000fc80007ffe0ff */
[----:B------:R-:W-:-:S12]  /*10890*/  ISETP.GE.AND P1, PT, R114, R93, PT ;  /* 0x0000005d7200720c */ /* 0x000fd80003f26270 */
[----:B------:R-:W-:Y:S05]  /*108a0*/  @!P1 BRA `(.L_x_449) ;  /* 0xfffff1f000009947 */ /* 0x000fea000383ffff */
.L_x_427:
[----:B------:R-:W-:Y:S05]  /*108b0*/  BSYNC B8 ;  /* 0x0000000000087941 */ /* 0x000fea0003800000 */
.L_x_426:
        /* <DEDUP_REMOVED lines=11> */
[----:B------:R-:W-:-:S02]  /*10970*/  FSEL R7, R9, R7, P1 ;  /* 0x0000000709077208 */ /* 0x000fc40000800000 */
[----:B------:R-:W-:Y:S02]  /*10980*/  @P1 IADD3 R58, R59, -0x1, RZ ;  /* 0xffffffff3b3a1810 */ /* 0x000fe40007ffe0ff */
[----:B------:R-:W-:Y:S02]  /*10990*/  MOV R9, R5 ;  /* 0x0000000500097202 */ /* 0x000fe40000000f00 */
[----:B------:R-:W3:-:S15]  /*109a0*/  DSETP.NEU.AND P4, PT, R4, R6, PT ;  /* 0x000000060400722a */ /* 0x000ede0003f8d000 */
[----:B---3--:R-:W-:Y:S05]  /*109b0*/  @!P4 BRA `(.L_x_404) ;  /* 0x000000400000c947 */ /* 0x008fea0003800000 */
[----:B------:R-:W-:Y:S05]  /*109c0*/  BRA `(.L_x_450) ;  /* 0xffffe13000007947 */ /* 0x000fea000383ffff */
.L_x_425:
[----:B------:R-:W-:-:S04]  /*109d0*/  ISETP.GE.AND P1, PT, R59, R111, PT ;  /* 0x0000006f3b00720c */ /* 0x000fc80003f26270 */
[----:B------:R-:W-:Y:S02]  /*109e0*/  FSEL R8, R6, R4, !P1 ;  /* 0x0000000406087208 */ /* 0x000fe40004800000 */
[----:B------:R-:W-:-:S03]  /*109f0*/  FSEL R9, R7, R5, !P1 ;  /* 0x0000000507097208 */ /* 0x000fc60004800000 */
.L_x_404:
[----:B------:R-:W-:Y:S05]  /*10a00*/  BSYNC B7 ;  /* 0x0000000000077941 */ /* 0x000fea0003800000 */
.L_x_403:
[----:B------:R-:W-:Y:S01]  /*10a10*/  BMOV.32.CLEAR RZ, B7 ;  /* 0x0000000007ff7355 */ /* 0x000fe20000100000 */
[----:B------:R-:W-:Y:S01]  /*10a20*/  BSSY B7, `(.L_x_451) ;  /* 0x00001fa000077945 */ /* 0x000fe20003800000 */
[----:B------:R-:W-:Y:S02]  /*10a30*/  IMAD.MOV.U32 R58, RZ, RZ, R16 ;  /* 0x000000ffff3a7224 */ /* 0x000fe400078e0010 */
[----:B------:R-:W-:Y:S01]  /*10a40*/  IMAD.MOV.U32 R59, RZ, RZ, R17 ;  /* 0x000000ffff3b7224 */ /* 0x000fe200078e0011 */
[----:B------:R-:W-:Y:S05]  /*10a50*/  @!P0 BRA `(.L_x_452) ;  /* 0x00001f6000008947 */ /* 0x000fea0003800000 */
[----:B------:R-:W-:Y:S01]  /*10a60*/  IADD3 R113, R111, 0x1, RZ ;  /* 0x000000016f717810 */ /* 0x000fe20007ffe0ff */
[----:B------:R-:W-:Y:S01]  /*10a70*/  IMAD.MOV.U32 R4, RZ, RZ, R16 ;  /* 0x000000ffff047224 */ /* 0x000fe200078e0010 */
[----:B----4-:R-:W-:Y:S01]  /*10a80*/  IADD3 R112, R24, -0x2, RZ ;  /* 0xfffffffe18707810 */ /* 0x010fe20007ffe0ff */
[----:B------:R-:W-:-:S02]  /*10a90*/  IMAD.MOV.U32 R5, RZ, RZ, R17 ;  /* 0x000000ffff057224 */ /* 0x000fc400078e0011 */
[----:B------:R-:W-:Y:S02]  /*10aa0*/  IMAD.MOV.U32 R6, RZ, RZ, R10 ;  /* 0x000000ffff067224 */ /* 0x000fe400078e000a */
[----:B------:R-:W-:-:S02]  /*10ab0*/  IMAD.MOV.U32 R7, RZ, RZ, R11 ;  /* 0x000000ffff077224 */ /* 0x000fc400078e000b */
.L_x_498:
[----:B------:R-:W-:Y:S01]  /*10ac0*/  ISETP.GE.AND P0, PT, R93, 0x1, PT ;  /* 0x000000015d00780c */ /* 0x000fe20003f06270 */
[----:B------:R-:W-:Y:S01]  /*10ad0*/  BMOV.32.CLEAR RZ, B9 ;  /* 0x0000000009ff7355 */ /* 0x000fe20000100000 */
[----:B------:R-:W-:Y:S01]  /*10ae0*/  BSSY B9, `(.L_x_453) ;  /* 0x00000e8000097945 */ /* 0x000fe20003800000 */
[----:B------:R-:W-:Y:S02]  /*10af0*/  IMAD.MOV.U32 R114, RZ, RZ, RZ ;  /* 0x000000ffff727224 */ /* 0x000fe400078e00ff */
[----:B------:R-:W-:Y:S02]  /*10b00*/  IMAD.MOV.U32 R58, RZ, RZ, 0x0 ;  /* 0x00000000ff3a7424 */ /* 0x000fe400078e00ff */
[----:B------:R-:W-:-:S05]  /*10b10*/  IMAD.MOV.U32 R59, RZ, RZ, 0x41ddcd65 ;  /* 0x41ddcd65ff3b7424 */ /* 0x000fca00078e00ff */
[----:B--234-:R-:W-:Y:S05]  /*10b20*/  @!P0 BRA `(.L_x_454) ;  /* 0x00000e3000008947 */ /* 0x01cfea0003800000 */
[----:B------:R-:W3:Y:S01]  /*10b30*/  I2F.F64 R54, R112 ;  /* 0x0000007000367312 */ /* 0x000ee20000201c00 */
[----:B------:R-:W-:Y:S01]  /*10b40*/  IMAD.MOV.U32 R121, RZ, RZ, RZ ;  /* 0x000000ffff797224 */ /* 0x000fe200078e00ff */
[----:B------:R-:W-:Y:S01]  /*10b50*/  MOV R114, RZ ;  /* 0x000000ff00727202 */ /* 0x000fe20000000f00 */
[----:B------:R-:W-:Y:S01]  /*10b60*/  CS2R R122, SRZ ;  /* 0x00000000007a7805 */ /* 0x000fe2000001ff00 */
[----:B------:R-:W-:Y:S02]  /*10b70*/  IMAD.MOV.U32 R58, RZ, RZ, 0x0 ;  /* 0x00000000ff3a7424 */ /* 0x000fe400078e00ff */
[----:B------:R-:W-:Y:S01]  /*10b80*/  IMAD.MOV.U32 R59, RZ, RZ, 0x41ddcd65 ;  /* 0x41ddcd65ff3b7424 */ /* 0x000fe200078e00ff */
[----:B---3--:R-:W3:-:S09]  /*10b90*/  DMUL R54, R56, R54 ;  /* 0x0000003638367228 */ /* 0x008ed20000000000 */
[----:B---3--:R3:W4:Y:S02]  /*10ba0*/  F2I.F64.TRUNC R115, R54 ;  /* 0x0000003600737311 */ /* 0x008724000030d100 */
.L_x_472:
        /* <DEDUP_REMOVED lines=71> */
.L_x_457:
        /* <DEDUP_REMOVED lines=8> */
.L_x_458:
        /* <DEDUP_REMOVED lines=15> */
.L_x_461:
[----:B------:R-:W-:Y:S01]  /*11190*/  IADD3 R62, R62, -0x1, RZ ;  /* 0xffffffff3e3e7810 */ /* 0x000fe20007ffe0ff */
[----:B------:R2:W3:-:S03]  /*111a0*/  DMUL R54, R60, R54 ;  /* 0x000000363c367228 */ /* 0x0004c60000000000 */
[----:B------:R-:W-:-:S12]  /*111b0*/  ISETP.NE.AND P0, PT, R62, RZ, PT ;  /* 0x000000ff3e00720c */ /* 0x000fd80003f05270 */
[----:B--23--:R-:W-:Y:S05]  /*111c0*/  @P0 BRA `(.L_x_461) ;  /* 0xffffffc000000947 */ /* 0x00cfea000383ffff */
[----:B------:R2:W3:-:S04]  /*111d0*/  DADD R38, R38, R54 ;  /* 0x0000000026267229 */ /* 0x0004c80000000036 */
.L_x_460:
[----:B--23--:R-:W-:Y:S05]  /*111e0*/  BSYNC B10 ;  /* 0x00000000000a7941 */ /* 0x00cfea0003800000 */
.L_x_459:
        /* <DEDUP_REMOVED lines=13> */
.L_x_464:
[----:B------:R-:W-:Y:S01]  /*112c0*/  IMAD.MOV.U32 R54, RZ, RZ, R62 ;  /* 0x000000ffff367224 */ /* 0x000fe200078e003e */
[----:B------:R-:W-:Y:S05]  /*112d0*/  BRA `(.L_x_465) ;  /* 0x0000006000007947 */ /* 0x000fea0003800000 */
.L_x_463:
[----:B--2-4-:R-:W2:Y:S02]  /*112e0*/  MUFU.RSQ R54, R61 ;  /* 0x0000003d00367308 */ /* 0x014ea40000001400 */
[----:B--2---:R-:W-:Y:S02]  /*112f0*/  FMUL.FTZ R55, R61, R54 ;  /* 0x000000363d377220 */ /* 0x004fe40000410000 */
[----:B------:R-:W-:Y:S02]  /*11300*/  FMUL.FTZ R54, R54, 0.5 ;  /* 0x3f00000036367820 */ /* 0x000fe40000410000 */
[----:B------:R-:W-:-:S04]  /*11310*/  FADD.FTZ R60, -R55, -RZ ;  /* 0x800000ff373c7221 */ /* 0x000fc80000010100 */
[----:B------:R-:W-:-:S04]  /*11320*/  FFMA R60, R55, R60, R61 ;  /* 0x0000003c373c7223 */ /* 0x000fc8000000003d */
[----:B------:R-:W-:-:S03]  /*11330*/  FFMA R54, R60, R54, R55 ;  /* 0x000000363c367223 */ /* 0x000fc60000000037 */
.L_x_465:
[----:B------:R-:W-:Y:S05]  /*11340*/  BSYNC B10 ;  /* 0x00000000000a7941 */ /* 0x000fea0003800000 */
.L_x_462:
[----:B------:R-:W2:Y:S02]  /*11350*/  F2F.F64.F32 R54, R54 ;  /* 0x0000003600367310 */ /* 0x000ea40000201800 */
[----:B--2---:R-:W2:-:S15]  /*11360*/  DSETP.GTU.AND P0, PT, R30, R54, PT ;  /* 0x000000361e00722a */ /* 0x004e9e0003f0c000 */
[----:B--2---:R-:W-:Y:S05]  /*11370*/  @P0 BRA `(.L_x_466) ;  /* 0x000002a000000947 */ /* 0x004fea0003800000 */
[----:B------:R-:W-:Y:S01]  /*11380*/  PLOP3.LUT P0, PT, PT, PT, PT, 0x80, 0x0 ;  /* 0x000000000000781c */ /* 0x000fe20003f0f070 */
[----:B------:R-:W-:Y:S06]  /*11390*/  BRA `(.L_x_467) ;  /* 0x0000029000007947 */ /* 0x000fec0003800000 */
.L_x_456:
[----:B------:R-:W-:-:S04]  /*113a0*/  SHF.R.S32.HI R55, RZ, 0x1f, R62 ;  /* 0x0000001fff377819 */ /* 0x000fc8000001143e */
[----:B------:R-:W-:-:S04]  /*113b0*/  LEA.HI R55, R55, R62, RZ, 0x5 ;  /* 0x0000003e37377211 */ /* 0x000fc800078f28ff */
[----:B------:R-:W-:-:S04]  /*113c0*/  SHF.R.S32.HI R55, RZ, 0x5, R55 ;  /* 0x00000005ff377819 */ /* 0x000fc80000011437 */
[----:B------:R-:W-:-:S08]  /*113d0*/  LEA R55, R55, UR9, 0x2 ;  /* 0x0000000937377c11 */ /* 0x000fd0000f8e10ff */
[----:B------:R3:W5:Y:S01]  /*113e0*/  LDL R60, [R55] ;  /* 0x00000000373c7983 */ /* 0x0007620000100800 */
[----:B------:R-:W-:Y:S02]  /*113f0*/  PLOP3.LUT P0, PT, PT, PT, PT, 0x80, 0x0 ;  /* 0x000000000000781c */ /* 0x000fe40003f0f070 */
[----:B---3--:R-:W-:-:S04]  /*11400*/  MOV R55, 0x1 ;  /* 0x0000000100377802 */ /* 0x008fc80000000f00 */
        /* <DEDUP_REMOVED lines=33> */
.L_x_466:
[----:B------:R-:W-:-:S07]  /*11620*/  PLOP3.LUT P0, PT, PT, PT, PT, 0x8, 0x0 ;  /* 0x000000000000781c */ /* 0x000fce0003f0e170 */
.L_x_467:
[----:B------:R-:W-:Y:S05]  /*11630*/  BSYNC B8 ;  /* 0x0000000000087941 */ /* 0x000fea0003800000 */
.L_x_455:
        /* <DEDUP_REMOVED lines=25> */
[----:B------:R-:W-:-:S04]  /*117d0*/  @!P0 PRMT R54, R55, 0x7610, R54 ;  /* 0x0000761037368816 */ /* 0x000fc80000000036 */
[----:B------:R-:W-:-:S03]  /*117e0*/  @P0 MOV R121, R60 ;  /* 0x0000003c00790202 */ /* 0x000fc60000000f00 */
.L_x_471:
[----:B------:R-:W-:Y:S05]  /*117f0*/  BSYNC B10 ;  /* 0x00000000000a7941 */ /* 0x000fea0003800000 */
.L_x_470:
        /* <DEDUP_REMOVED lines=18> */
.L_x_469:
[----:B------:R-:W-:Y:S05]  /*11920*/  BSYNC B8 ;  /* 0x0000000000087941 */ /* 0x000fea0003800000 */
.L_x_468:
[----:B------:R-:W-:-:S04]  /*11930*/  IADD3 R123, R123, 0x1, RZ ;  /* 0x000000017b7b7810 */ /* 0x000fc80007ffe0ff */
[----:B------:R-:W-:-:S12]  /*11940*/  ISETP.GE.AND P0, PT, R123, R93, PT ;  /* 0x0000005d7b00720c */ /* 0x000fd80003f06270 */
[----:B------:R-:W-:Y:S05]  /*11950*/  @!P0 BRA `(.L_x_472) ;  /* 0xfffff25000008947 */ /* 0x000fea000383ffff */
.L_x_454:
[----:B------:R-:W-:Y:S05]  /*11960*/  BSYNC B9 ;  /* 0x0000000000097941 */ /* 0x000fea0003800000 */
.L_x_453:
[----:B------:R-:W5:-:S15]  /*11970*/  DSETP.NEU.AND P0, PT, R58, 2.00000000000000000000e+09, PT ;  /* 0x41ddcd653a00742a */ /* 0x000f5e0003f0d000 */
[----:B-----5:R-:W-:Y:S05]  /*11980*/  @!P0 BRA `(.L_x_473) ;  /* 0x0000100000008947 */ /* 0x020fea0003800000 */
[----:B------:R-:W-:Y:S01]  /*11990*/  ISETP.GE.AND P0, PT, R93, 0x1, PT ;  /* 0x000000015d00780c */ /* 0x000fe20003f06270 */
[----:B------:R-:W-:Y:S01]  /*119a0*/  BMOV.32.CLEAR RZ, B8 ;  /* 0x0000000008ff7355 */ /* 0x000fe20000100000 */
[----:B------:R-:W-:Y:S01]  /*119b0*/  BSSY B8, `(.L_x_474) ;  /* 0x00000ec000087945 */ /* 0x000fe20003800000 */
[----:B----4-:R-:W-:Y:S01]  /*119c0*/  CS2R R114, SRZ ;  /* 0x0000000000727805 */ /* 0x010fe2000001ff00 */
[----:B------:R-:W-:-:S08]  /*119d0*/  IMAD.MOV.U32 R121, RZ, RZ, RZ ;  /* 0x000000ffff797224 */ /* 0x000fd000078e00ff */
        /* <DEDUP_REMOVED lines=8> */
.L_x_497:
        /* <DEDUP_REMOVED lines=8> */
[----:B----4-:R-:W-:Y:S02]  /*11ae0*/  IMAD.MOV.U32 R54, RZ, RZ, RZ ;  /* 0x000000ffff367224 */ /* 0x010fe400078e00ff */
        /* <DEDUP_REMOVED lines=62> */
.L_x_478:
[----:B------:R-:W-:Y:S01]  /*11ed0*/  IADD3 R62, R62, -0x1, RZ ;  /* 0xffffffff3e3e7810 */ /* 0x000fe20007ffe0ff */
[----:B------:R2:W4:-:S03]  /*11ee0*/  DMUL R40, R60, R40 ;  /* 0x000000283c287228 */ /* 0x0005060000000000 */
[----:B------:R-:W-:-:S12]  /*11ef0*/  ISETP.NE.AND P0, PT, R62, RZ, PT ;  /* 0x000000ff3e00720c */ /* 0x000fd80003f05270 */
[----:B--2-4-:R-:W-:Y:S05]  /*11f00*/  @P0 BRA `(.L_x_478) ;  /* 0xffffffc000000947 */ /* 0x014fea000383ffff */
[----:B------:R2:W4:Y:S01]  /*11f10*/  DADD R60, R22, -R54 ;  /* 0x00000000163c7229 */ /* 0x0005220000000836 */
[----:B------:R-:W-:Y:S02]  /*11f20*/  IMAD.MOV.U32 R62, RZ, RZ, 0x2 ;  /* 0x00000002ff3e7424 */ /* 0x000fe400078e00ff */
[----:B--2---:R-:W-:Y:S02]  /*11f30*/  IMAD.MOV.U32 R54, RZ, RZ, 0x0 ;  /* 0x00000000ff367424 */ /* 0x004fe400078e00ff */
[----:B----4-:R-:W-:-:S05]  /*11f40*/  IMAD.MOV.U32 R55, RZ, RZ, 0x3ff00000 ;  /* 0x3ff00000ff377424 */ /* 0x010fca00078e00ff */
.L_x_479:
        /* <DEDUP_REMOVED lines=15> */
.L_x_482:
[----:B------:R-:W-:Y:S01]  /*12040*/  IADD3 R62, R62, -0x1, RZ ;  /* 0xffffffff3e3e7810 */ /* 0x000fe20007ffe0ff */
[----:B------:R2:W3:-:S03]  /*12050*/  DMUL R54, R60, R54 ;  /* 0x000000363c367228 */ /* 0x0004c60000000000 */
[----:B------:R-:W-:-:S12]  /*12060*/  ISETP.NE.AND P0, PT, R62, RZ, PT ;  /* 0x000000ff3e00720c */ /* 0x000fd80003f05270 */
[----:B--23--:R-:W-:Y:S05]  /*12070*/  @P0 BRA `(.L_x_482) ;  /* 0xffffffc000000947 */ /* 0x00cfea000383ffff */
[----:B------:R2:W3:-:S04]  /*12080*/  DADD R40, R40, R54 ;  /* 0x0000000028287229 */ /* 0x0004c80000000036 */
.L_x_481:
[----:B--23--:R-:W-:Y:S05]  /*12090*/  BSYNC B10 ;  /* 0x00000000000a7941 */ /* 0x00cfea0003800000 */
.L_x_480:
        /* <DEDUP_REMOVED lines=13> */
.L_x_485:
[----:B------:R-:W-:Y:S01]  /*12170*/  IMAD.MOV.U32 R54, RZ, RZ, R62 ;  /* 0x000000ffff367224 */ /* 0x000fe200078e003e */
[----:B------:R-:W-:Y:S05]  /*12180*/  BRA `(.L_x_486) ;  /* 0x0000006000007947 */ /* 0x000fea0003800000 */
.L_x_484:
[----:B--2-4-:R-:W2:Y:S02]  /*12190*/  MUFU.RSQ R54, R61 ;  /* 0x0000003d00367308 */ /* 0x014ea40000001400 */
[----:B--2---:R-:W-:Y:S02]  /*121a0*/  FMUL.FTZ R55, R61, R54 ;  /* 0x000000363d377220 */ /* 0x004fe40000410000 */
[----:B------:R-:W-:Y:S02]  /*121b0*/  FMUL.FTZ R54, R54, 0.5 ;  /* 0x3f00000036367820 */ /* 0x000fe40000410000 */
[----:B------:R-:W-:-:S04]  /*121c0*/  FADD.FTZ R60, -R55, -RZ ;  /* 0x800000ff373c7221 */ /* 0x000fc80000010100 */
[----:B------:R-:W-:-:S04]  /*121d0*/  FFMA R60, R55, R60, R61 ;  /* 0x0000003c373c7223 */ /* 0x000fc8000000003d */
[----:B------:R-:W-:-:S03]  /*121e0*/  FFMA R54, R60, R54, R55 ;  /* 0x000000363c367223 */ /* 0x000fc60000000037 */
.L_x_486:
[----:B------:R-:W-:Y:S05]  /*121f0*/  BSYNC B10 ;  /* 0x00000000000a7941 */ /* 0x000fea0003800000 */
.L_x_483:
[----:B------:R-:W2:Y:S02]  /*12200*/  F2F.F64.F32 R54, R54 ;  /* 0x0000003600367310 */ /* 0x000ea40000201800 */
[----:B--2---:R-:W2:-:S15]  /*12210*/  DSETP.GTU.AND P0, PT, R30, R54, PT ;  /* 0x000000361e00722a */ /* 0x004e9e0003f0c000 */
[----:B--2---:R-:W-:Y:S05]  /*12220*/  @P0 BRA `(.L_x_487) ;  /* 0x000002a000000947 */ /* 0x004fea0003800000 */
[----:B------:R-:W-:Y:S01]  /*12230*/  PLOP3.LUT P0, PT, PT, PT, PT, 0x80, 0x0 ;  /* 0x000000000000781c */ /* 0x000fe20003f0f070 */
[----:B------:R-:W-:Y:S06]  /*12240*/  BRA `(.L_x_488) ;  /* 0x0000029000007947 */ /* 0x000fec0003800000 */
.L_x_477:
        /* <DEDUP_REMOVED lines=38> */
[----:B------:R-:W4:Y:S02]  /*124b0*/  LDS.U R40, [R40.X4] ;  /* 0x0000000028287984 */ /* 0x000f240000005800 */
[----:B----4-:R-:W4:Y:S02]  /*124c0*/  F2F.F64.F32 R40, R40 ;  /* 0x0000002800287310 */ /* 0x010f240000201800 */
.L_x_487:
[----:B------:R-:W-:-:S07]  /*124d0*/  PLOP3.LUT P0, PT, PT, PT, PT, 0x8, 0x0 ;  /* 0x000000000000781c */ /* 0x000fce0003f0e170 */
.L_x_488:
[----:B------:R-:W-:Y:S05]  /*124e0*/  BSYNC B9 ;  /* 0x0000000000097941 */ /* 0x000fea0003800000 */
.L_x_476:
        /* <DEDUP_REMOVED lines=22> */
.L_x_492:
[----:B------:R-:W-:Y:S05]  /*12650*/  BSYNC B10 ;  /* 0x00000000000a7941 */ /* 0x000fea0003800000 */
.L_x_491:
        /* <DEDUP_REMOVED lines=12> */
.L_x_494:
[----:B------:R-:W-:Y:S02]  /*12720*/  LOP3.LUT P0, RZ, R123, 0xff, RZ, 0xc0, !PT ;  /* 0x000000ff7bff7812 */ /* 0x000fe4000780c0ff */
[----:B------:R-:W-:Y:S02]  /*12730*/  IADD3 R115, R115, 0x1, RZ ;  /* 0x0000000173737810 */ /* 0x000fe40007ffe0ff */
[----:B------:R-:W-:Y:S02]  /*12740*/  SEL R54, RZ, 0x1, P0 ;  /* 0x00000001ff367807 */ /* 0x000fe40000000000 */
[----:B------:R-:W-:-:S03]  /*12750*/  SEL R123, R123, 0x1, P0 ;  /* 0x000000017b7b7807 */ /* 0x000fc60000000000 */
[--C-:B------:R-:W-:Y:S02]  /*12760*/  IMAD.IADD R114, R114, 0x1, R54.reuse ;  /* 0x0000000172727824 */ /* 0x100fe400078e0236 */
[----:B------:R-:W-:Y:S01]  /*12770*/  IMAD.IADD R121, R121, 0x1, R54 ;  /* 0x0000000179797824 */ /* 0x000fe200078e0236 */
[----:B------:R-:W-:Y:S05]  /*12780*/  BRA `(.L_x_496) ;  /* 0x0000005000007947 */ /* 0x000fea0003800000 */
.L_x_495:
[----:B------:R-:W-:Y:S02]  /*12790*/  LOP3.LUT P0, RZ, R54, 0xff, RZ, 0xc0, !PT ;  /* 0x000000ff36ff7812 */ /* 0x000fe4000780c0ff */
[----:B------:R-:W-:Y:S02]  /*127a0*/  IADD3 R54, R114, 0x1, RZ ;  /* 0x0000000172367810 */ /* 0x000fe40007ffe0ff */
[----:B------:R-:W-:-:S08]  /*127b0*/  IADD3 R121, R121, 0x1, RZ ;  /* 0x0000000179797810 */ /* 0x000fd00007ffe0ff */
[----:B------:R-:W-:-:S04]  /*127c0*/  @!P0 IMAD.MOV R54, RZ, RZ, R114 ;  /* 0x000000ffff368224 */ /* 0x000fc800078e0272 */
[----:B------:R-:W-:-:S03]  /*127d0*/  IMAD.MOV.U32 R114, RZ, RZ, R54 ;  /* 0x000000ffff727224 */ /* 0x000fc600078e0036 */
.L_x_496:
[----:B------:R-:W-:Y:S05]  /*127e0*/  BSYNC B10 ;  /* 0x00000000000a7941 */ /* 0x000fea0003800000 */
.L_x_493:
[----:B------:R-:W-:-:S04]  /*127f0*/  IADD3 R124, R124, 0x1, RZ ;  /* 0x000000017c7c7810 */ /* 0x000fc80007ffe0ff */
[----:B------:R-:W-:-:S12]  /*12800*/  ISETP.NE.AND P0, PT, R124, R24, PT ;  /* 0x000000187c00720c */ /* 0x000fd80003f05270 */
[----:B------:R-:W-:Y:S01]  /*12810*/  @!P0 BREAK B9 ;  /* 0x0000000000098942 */ /* 0x000fe20003800000 */
[----:B------:R-:W-:Y:S05]  /*12820*/  @!P0 BRA `(.L_x_475) ;  /* 0x0000004000008947 */ /* 0x000fea0003800000 */
.L_x_490:
[----:B------:R-:W-:Y:S05]  /*12830*/  BSYNC B9 ;  /* 0x0000000000097941 */ /* 0x000fea0003800000 */
.L_x_489:
[----:B------:R-:W-:-:S04]  /*12840*/  IADD3 R122, R122, 0x1, RZ ;  /* 0x000000017a7a7810 */ /* 0x000fc80007ffe0ff */
[----:B------:R-:W-:-:S12]  /*12850*/  ISETP.GE.AND P0, PT, R122, R93, PT ;  /* 0x0000005d7a00720c */ /* 0x000fd80003f06270 */
[----:B------:R-:W-:Y:S05]  /*12860*/  @!P0 BRA `(.L_x_497) ;  /* 0xfffff1f000008947 */ /* 0x000fea000383ffff */
.L_x_475:
[----:B------:R-:W-:Y:S05]  /*12870*/  BSYNC B8 ;  /* 0x0000000000087941 */ /* 0x000fea0003800000 */
.L_x_474:
        /* <DEDUP_REMOVED lines=17> */
.L_x_473:
[----:B------:R-:W-:-:S04]  /*12990*/  ISETP.GT.AND P0, PT, R114, R111, PT ;  /* 0x0000006f7200720c */ /* 0x000fc80003f04270 */
[----:B------:R-:W-:Y:S02]  /*129a0*/  FSEL R58, R4, R6, P0 ;  /* 0x00000006043a7208 */ /* 0x000fe40000000000 */
[----:B------:R-:W-:-:S03]  /*129b0*/  FSEL R59, R5, R7, P0 ;  /* 0x00000007053b7208 */ /* 0x000fc60000000000 */
.L_x_452:
[----:B------:R-:W-:Y:S05]  /*129c0*/  BSYNC B7 ;  /* 0x0000000000077941 */ /* 0x000fea0003800000 */
.L_x_451:
[----:B------:R-:W5:-:S15]  /*129d0*/  DSETP.NEU.AND P0, PT, R8, R58, PT ;  /* 0x0000003a0800722a */ /* 0x000f5e0003f0d000 */
[----:B-----5:R-:W-:Y:S05]  /*129e0*/  @!P0 BRA `(.L_x_499) ;  /* 0x000000a000008947 */ /* 0x020fea0003800000 */
[----:B------:R-:W-:Y:S01]  /*129f0*/  IMAD R4, R24, 0x3, RZ ;  /* 0x0000000318047824 */ /* 0x000fe200078e02ff */
[----:B------:R-:W5:Y:S05]  /*12a00*/  I2F.F64 R6, R111 ;  /* 0x0000006f00067312 */ /* 0x000f6a0000201c00 */
[----:B------:R-:W5:Y:S02]  /*12a10*/  I2F.F64 R4, R4 ;  /* 0x0000000400047312 */ /* 0x000f640000201c00 */
[----:B-----5:R-:W5:-:S08]  /*12a20*/  DFMA R4, R4, 0.25, -R6 ;  /* 0x3fd000000404782b */ /* 0x020f500000000806 */
[----:B-----5:R-:W5:-:S08]  /*12a30*/  DADD R4, R4, c[0x2][0x10] ;  /* 0x0080040004047629 */ /* 0x020f500000000000 */
[----:B-----5:R-:W5:-:S08]  /*12a40*/  DADD R6, -R4, 1 ;  /* 0x3ff0000004067429 */ /* 0x020f500000000100 */
[----:B-----5:R-:W5:-:S08]  /*12a50*/  DMUL R6, R8, R6 ;  /* 0x0000000608067228 */ /* 0x020f500000000000 */
[----:B-----5:R-:W5:-:S09]  /*12a60*/  DFMA R8, R4, R58, R6 ;  /* 0x0000003a0408722b */ /* 0x020f520000000006 */
[----:B-----5:R4:W-:Y:S01]  /*12a70*/  STL.64 [R1+0x80], R8 ;  /* 0x0000800801007387 */ /* 0x0209e20000100a00 */
[----:B------:R-:W-:Y:S05]  /*12a80*/  BRA `(.L_x_500) ;  /* 0x000000a000007947 */ /* 0x000fea0003800000 */
.L_x_499:
[----:B------:R4:W-:Y:S01]  /*12a90*/  STL.64 [R1+0x80], R8 ;  /* 0x0000800801007387 */ /* 0x0009e20000100a00 */
[----:B------:R-:W-:Y:S05]  /*12aa0*/  BRA `(.L_x_500) ;  /* 0x0000008000007947 */ /* 0x000fea0003800000 */
.L_x_402:
[C---:B------:R-:W-:Y:S02]  /*12ab0*/  ISETP.GT.AND P0, PT, R111.reuse, RZ, PT ;  /* 0x000000ff6f00720c */ /* 0x040fe40003f04270 */
[----:B------:R-:W-:-:S10]  /*12ac0*/  ISETP.GE.AND P1, PT, R111, R24, PT ;  /* 0x000000186f00720c */ /* 0x000fd40003f26270 */
[----:B------:R3:W-:Y:S01]  /*12ad0*/  @!P0 STL.64 [R1+0x80], R16 ;  /* 0x0000801001008387 */ /* 0x0007e20000100a00 */
[----:B------:R-:W-:Y:S01]  /*12ae0*/  @!P0 MOV R8, R16 ;  /* 0x0000001000088202 */ /* 0x000fe20000000f00 */
[----:B------:R-:W-:Y:S02]  /*12af0*/  @!P0 IMAD.MOV.U32 R9, RZ, RZ, R17 ;  /* 0x000000ffff098224 */ /* 0x000fe400078e0011 */
[----:B------:R3:W-:Y:S02]  /*12b00*/  @P1 STL.64 [R1+0x80], R10 ;  /* 0x0000800a01001387 */ /* 0x0007e40000100a00 */
[----:B------:R-:W-:Y:S02]  /*12b10*/  @P1 IMAD.MOV.U32 R8, RZ, RZ, R10 ;  /* 0x000000ffff081224 */ /* 0x000fe400078e000a */
[----:B------:R-:W-:-:S03]  /*12b20*/  @P1 IMAD.MOV.U32 R9, RZ, RZ, R11 ;  /* 0x000000ffff091224 */ /* 0x000fc600078e000b */
.L_x_500:
[----:B------:R-:W-:Y:S05]  /*12b30*/  BSYNC B6 ;  /* 0x0000000000067941 */ /* 0x000fea0003800000 */
.L_x_401:
[----:B------:R-:W-:Y:S01]  /*12b40*/  FSETP.NEU.AND P0, PT, R110, RZ, PT ;  /* 0x000000ff6e00720b */ /* 0x000fe20003f0d000 */
[----:B------:R-:W-:Y:S01]  /*12b50*/  CS2R R6, SRZ ;  /* 0x0000000000067805 */ /* 0x000fe2000001ff00 */
[----:B------:R-:W-:-:S02]  /*12b60*/  IMAD.MOV.U32 R18, RZ, RZ, R8 ;  /* 0x000000ffff127224 */ /* 0x000fc400078e0008 */
[----:B------:R-:W-:-:S08]  /*12b70*/  IMAD.MOV.U32 R19, RZ, RZ, R9 ;  /* 0x000000ffff137224 */ /* 0x000fd000078e0009 */
[----:B------:R-:W-:Y:S01]  /*12b80*/  @!P0 STL.128 [R1+0x50], RZ ;  /* 0x000050ff01008387 */ /* 0x000fe20000100c00 */
[----:B------:R-:W-:Y:S01]  /*12b90*/  @!P0 IMAD.MOV.U32 R4, RZ, RZ, 0x0 ;  /* 0x00000000ff048424 */ /* 0x000fe200078e00ff */
[----:B------:R-:W-:Y:S01]  /*12ba0*/  @!P0 IMNMX R0, R0, 0x3, !PT ;  /* 0x0000000300008817 */ /* 0x000fe20007800200 */
[----:B------:R-:W-:Y:S01]  /*12bb0*/  @!P0 IMAD.MOV.U32 R5, RZ, RZ, -0x3ff80000 ;  /* 0xc0080000ff058424 */ /* 0x000fe200078e00ff */
[----:B------:R-:W-:Y:S01]  /*12bc0*/  @!P0 STL.128 [R1+0x70], RZ ;  /* 0x000070ff01008387 */ /* 0x000fe20000100c00 */
[----:B----4-:R-:W-:-:S03]  /*12bd0*/  @!P0 CS2R R8, SRZ ;  /* 0x0000000000088805 */ /* 0x010fc6000001ff00 */
[----:B------:R-:W-:Y:S04]  /*12be0*/  @!P0 STL.128 [R1+0x80], RZ ;  /* 0x000080ff01008387 */ /* 0x000fe80000100c00 */
[----:B------:R4:W-:Y:S02]  /*12bf0*/  @!P0 STL.128 [R1+0x60], R4 ;  /* 0x0000600401008387 */ /* 0x0009e40000100c00 */
[----:B----4-:R-:W-:Y:S01]  /*12c00*/  @!P0 CS2R R6, SRZ ;  /* 0x0000000000068805 */ /* 0x010fe2000001ff00 */
[----:B------:R-:W-:Y:S01]  /*12c10*/  @!P0 CS2R R4, SRZ ;  /* 0x0000000000048805 */ /* 0x000fe2000001ff00 */
[----:B------:R-:W-:Y:S05]  /*12c20*/  @!P0 BRA `(.L_x_170) ;  /* 0x0000704000008947 */ /* 0x000fea0003800000 */
[----:B------:R-:W-:Y:S01]  /*12c30*/  ISETP.NE.AND P5, PT, RZ, c[0x0][0x1c4], PT ;  /* 0x00007100ff007a0c */ /* 0x000fe20003fa5270 */
[----:B------:R-:W-:Y:S01]  /*12c40*/  IMAD.MOV.U32 R4, RZ, RZ, 0x1 ;  /* 0x00000001ff047424 */ /* 0x000fe200078e00ff */
[----:B-123--:R-:W1:Y:S01]  /*12c50*/  DADD R16, -R48, R16 ;  /* 0x0000000030107229 */ /* 0x00ee620000000110 */
[----:B------:R-:W-:Y:S01]  /*12c60*/  BMOV.32.CLEAR RZ, B7 ;  /* 0x0000000007ff7355 */ /* 0x000fe20000100000 */
[----:B------:R-:W-:Y:S01]  /*12c70*/  FSEL R23, R51, 1.875, P5 ;  /* 0x3ff0000033177808 */ /* 0x000fe20002800000 */
[----:B------:R-:W-:Y:S01]  /*12c80*/  BSSY B7, `(.L_x_501) ;  /* 0x0000017000077945 */ /* 0x000fe20003800000 */
[----:B------:R-:W-:Y:S01]  /*12c90*/  FSEL R22, R50, RZ, P5 ;  /* 0x000000ff32167208 */ /* 0x000fe20002800000 */
[----:B------:R-:W-:-:S02]  /*12ca0*/  IMAD.MOV.U32 R20, RZ, RZ, 0x0 ;  /* 0x00000000ff147424 */ /* 0x000fc400078e00ff */
[----:B------:R-:W-:Y:S01]  /*12cb0*/  IMAD.MOV.U32 R21, RZ, RZ, 0x3ff00000 ;  /* 0x3ff00000ff157424 */ /* 0x000fe200078e00ff */
[----:B------:R-:W2:Y:S01]  /*12cc0*/  MUFU.RCP64H R5, R23 ;  /* 0x0000001700057308 */ /* 0x000ea20000001800 */
[----:B-1----:R-:W-:Y:S01]  /*12cd0*/  FSETP.GTU.AND P1, PT, |R17|, 6.4490557925156731238e-37, PT ;  /* 0x035b73331100780b */ /* 0x002fe20003f2c200 */
[----:B--2---:R-:W1:-:S08]  /*12ce0*/  DFMA R6, -R22, R4, 1 ;  /* 0x3ff000001606742b */ /* 0x004e500000000104 */
        /* <DEDUP_REMOVED lines=13> */
[----:B0-----:R-:W-:Y:S05]  /*12dc0*/  CALL.REL.NOINC `($extractFeats_gridded$__cuda_sm20_div_f64_slowpath_v2) ;  /* 0x00009d9000007944 */ /* 0x001fea0003c00000 */
[----:B------:R-:W-:Y:S02]  /*12dd0*/  IMAD.MOV.U32 R4, RZ, RZ, R60 ;  /* 0x000000ffff047224 */ /* 0x000fe400078e003c */
[----:B------:R-:W-:-:S03]  /*12de0*/  IMAD.MOV.U32 R5, RZ, RZ, R61 ;  /* 0x000000ffff057224 */ /* 0x000fc600078e003d */
.L_x_502:
[----:B------:R-:W-:Y:S05]  /*12df0*/  BSYNC B7 ;  /* 0x0000000000077941 */ /* 0x000fea0003800000 */
.L_x_501:
[----:B------:R-:W1:Y:S01]  /*12e00*/  MUFU.RCP64H R7, R23 ;  /* 0x0000001700077308 */ /* 0x000e620000001800 */
[----:B------:R-:W-:Y:S01]  /*12e10*/  IMAD.MOV.U32 R6, RZ, RZ, 0x1 ;  /* 0x00000001ff067424 */ /* 0x000fe200078e00ff */
[----:B------:R-:W2:Y:S01]  /*12e20*/  DADD R118, -R48, R118 ;  /* 0x0000000030767229 */ /* 0x000ea20000000176 */
[----:B------:R3:W-:Y:S01]  /*12e30*/  STL.64 [R1+0x68], R4 ;  /* 0x0000680401007387 */ /* 0x0007e20000100a00 */
[----:B------:R-:W-:Y:S01]  /*12e40*/  BMOV.32.CLEAR RZ, B7 ;  /* 0x0000000007ff7355 */ /* 0x000fe20000100000 */
[----:B------:R-:W-:Y:S06]  /*12e50*/  BSSY B7, `(.L_x_503) ;  /* 0x0000013000077945 */ /* 0x000fec0003800000 */
[----:B--2---:R-:W-:Y:S01]  /*12e60*/  FSETP.GTU.AND P1, PT, |R119|, 6.4490557925156731238e-37, PT ;  /* 0x035b73337700780b */ /* 0x004fe20003f2c200 */
[----:B-1----:R-:W1:-:S08]  /*12e70*/  DFMA R8, -R22, R6, 1 ;  /* 0x3ff000001608742b */ /* 0x002e500000000106 */
[----:B-1----:R-:W1:-:S08]  /*12e80*/  DFMA R8, R8, R8, R8 ;  /* 0x000000080808722b */ /* 0x002e500000000008 */
[----:B-1----:R-:W1:-:S08]  /*12e90*/  DFMA R16, R6, R8, R6 ;  /* 0x000000080610722b */ /* 0x002e500000000006 */
[----:B-1----:R-:W1:-:S08]  /*12ea0*/  DMUL R6, R16, R118 ;  /* 0x0000007610067228 */ /* 0x002e500000000000 */
[----:B-1----:R-:W1:-:S08]  /*12eb0*/  DFMA R8, -R22, R6, R118 ;  /* 0x000000061608722b */ /* 0x002e500000000176 */
[----:B-1----:R-:W3:-:S09]  /*12ec0*/  DFMA R8, R16, R8, R6 ;  /* 0x000000081008722b */ /* 0x002ed20000000006 */
[----:B---3--:R-:W-:-:S05]  /*12ed0*/  FFMA R4, RZ, R23, R9 ;  /* 0x00000017ff047223 */ /* 0x008fca0000000009 */
[----:B------:R-:W-:-:S12]  /*12ee0*/  FSETP.GT.AND P0, PT, |R4|, 4.8978884574313168671e-40, PT ;  /* 0x000555550400780b */ /* 0x000fd80003f04200 */
[----:B------:R-:W-:Y:S05]  /*12ef0*/  @P0 BRA P1, `(.L_x_504) ;  /* 0x0000008000000947 */ /* 0x000fea0000800000 */
[----:B------:R-:W-:Y:S01]  /*12f00*/  IMAD.MOV.U32 R56, RZ, RZ, R118 ;  /* 0x000000ffff387224 */ /* 0x000fe200078e0076 */
[----:B------:R-:W-:Y:S01]  /*12f10*/  MOV R114, 0x12f60 ;  /* 0x00012f6000727802 */ /* 0x000fe20000000f00 */
[----:B------:R-:W-:Y:S02]  /*12f20*/  IMAD.MOV.U32 R57, RZ, RZ, R119 ;  /* 0x000000ffff397224 */ /* 0x000fe400078e0077 */
[----:B------:R-:W-:Y:S02]  /*12f30*/  IMAD.MOV.U32 R54, RZ, RZ, R22 ;  /* 0x000000ffff367224 */ /* 0x000fe400078e0016 */
[----:B------:R-:W-:-:S03]  /*12f40*/  IMAD.MOV.U32 R55, RZ, RZ, R23 ;  /* 0x000000ffff377224 */ /* 0x000fc600078e0017 */
[----:B0-----:R-:W-:Y:S05]  /*12f50*/  CALL.REL.NOINC `($extractFeats_gridded$__cuda_sm20_div_f64_slowpath_v2) ;  /* 0x00009c0000007944 */ /* 0x001fea0003c00000 */
[----:B------:R-:W-:Y:S01]  /*12f60*/  MOV R8, R60 ;  /* 0x0000003c00087202 */ /* 0x000fe20000000f00 */
[----:B------:R-:W-:-:S03]  /*12f70*/  IMAD.MOV.U32 R9, RZ, RZ, R61 ;  /* 0x000000ffff097224 */ /* 0x000fc600078e003d */
.L_x_504:
[----:B------:R-:W-:Y:S05]  /*12f80*/  BSYNC B7 ;  /* 0x0000000000077941 */ /* 0x000fea0003800000 */
.L_x_503:
[----:B------:R-:W1:Y:S01]  /*12f90*/  MUFU.RCP64H R5, R23 ;  /* 0x0000001700057308 */ /* 0x000e620000001800 */
[----:B------:R-:W-:Y:S01]  /*12fa0*/  IMAD.MOV.U32 R4, RZ, RZ, 0x1 ;  /* 0x00000001ff047424 */ /* 0x000fe200078e00ff */
[----:B------:R-:W2:Y:S01]  /*12fb0*/  DADD R116, -R48, R116 ;  /* 0x0000000030747229 */ /* 0x000ea20000000174 */
[----:B------:R-:W-:Y:S01]  /*12fc0*/  BMOV.32.CLEAR RZ, B7 ;  /* 0x0000000007ff7355 */ /* 0x000fe20000100000 */
[----:B------:R-:W-:Y:S07]  /*12fd0*/  BSSY B7, `(.L_x_505) ;  /* 0x0000015000077945 */ /* 0x000fee0003800000 */
[----:B--2---:R-:W-:Y:S01]  /*12fe0*/  FSETP.GTU.AND P1, PT, |R117|, 6.4490557925156731238e-37, PT ;  /* 0x035b73337500780b */ /* 0x004fe20003f2c200 */
[----:B-1----:R-:W1:-:S08]  /*12ff0*/  DFMA R6, -R22, R4, 1 ;  /* 0x3ff000001606742b */ /* 0x002e500000000104 */
[----:B-1----:R-:W1:-:S08]  /*13000*/  DFMA R6, R6, R6, R6 ;  /* 0x000000060606722b */ /* 0x002e500000000006 */
[----:B-1----:R-:W1:-:S08]  /*13010*/  DFMA R16, R4, R6, R4 ;  /* 0x000000060410722b */ /* 0x002e500000000004 */
[----:B-1----:R-:W1:-:S08]  /*13020*/  DMUL R6, R16, R116 ;  /* 0x0000007410067228 */ /* 0x002e500000000000 */
[----:B-1----:R-:W1:-:S08]  /*13030*/  DFMA R4, -R22, R6, R116 ;  /* 0x000000061604722b */ /* 0x002e500000000174 */
[----:B-1----:R1:W2:Y:S02]  /*13040*/  DFMA R6, R16, R4, R6 ;  /* 0x000000041006722b */ /* 0x0022a40000000006 */
[----:B-1----:R-:W-:-:S07]  /*13050*/  IMAD.MOV.U32 R5, RZ, RZ, R9 ;  /* 0x000000ffff057224 */ /* 0x002fce00078e0009 */
[----:B--2---:R-:W-:-:S05]  /*13060*/  FFMA R4, RZ, R23, R7 ;  /* 0x00000017ff047223 */ /* 0x004fca0000000007 */
[----:B------:R-:W-:Y:S01]  /*13070*/  FSETP.GT.AND P0, PT, |R4|, 4.8978884574313168671e-40, PT ;  /* 0x000555550400780b */ /* 0x000fe20003f04200 */
[----:B------:R-:W-:-:S11]  /*13080*/  IMAD.MOV.U32 R4, RZ, RZ, R8 ;  /* 0x000000ffff047224 */ /* 0x000fd600078e0008 */
[----:B------:R-:W-:Y:S05]  /*13090*/  @P0 BRA P1, `(.L_x_506) ;  /* 0x0000008000000947 */ /* 0x000fea0000800000 */
[----:B------:R-:W-:Y:S01]  /*130a0*/  IMAD.MOV.U32 R56, RZ, RZ, R116 ;  /* 0x000000ffff387224 */ /* 0x000fe200078e0074 */
[----:B------:R-:W-:Y:S01]  /*130b0*/  MOV R114, 0x13100 ;  /* 0x0001310000727802 */ /* 0x000fe20000000f00 */
[----:B------:R-:W-:Y:S02]  /*130c0*/  IMAD.MOV.U32 R57, RZ, RZ, R117 ;  /* 0x000000ffff397224 */ /* 0x000fe400078e0075 */
[----:B------:R-:W-:Y:S02]  /*130d0*/  IMAD.MOV.U32 R54, RZ, RZ, R22 ;  /* 0x000000ffff367224 */ /* 0x000fe400078e0016 */
[----:B------:R-:W-:-:S03]  /*130e0*/  IMAD.MOV.U32 R55, RZ, RZ, R23 ;  /* 0x000000ffff377224 */ /* 0x000fc600078e0017 */
[----:B0-----:R-:W-:Y:S05]  /*130f0*/  CALL.REL.NOINC `($extractFeats_gridded$__cuda_sm20_div_f64_slowpath_v2) ;  /* 0x00009a6000007944 */ /* 0x001fea0003c00000 */
[----:B------:R-:W-:Y:S02]  /*13100*/  IMAD.MOV.U32 R6, RZ, RZ, R60 ;  /* 0x000000ffff067224 */ /* 0x000fe400078e003c */
[----:B------:R-:W-:-:S03]  /*13110*/  IMAD.MOV.U32 R7, RZ, RZ, R61 ;  /* 0x000000ffff077224 */ /* 0x000fc600078e003d */
.L_x_506:
[----:B------:R-:W-:Y:S05]  /*13120*/  BSYNC B7 ;  /* 0x0000000000077941 */ /* 0x000fea0003800000 */
.L_x_505:
[----:B------:R-:W1:Y:S01]  /*13130*/  MUFU.RCP64H R9, R23 ;  /* 0x0000001700097308 */ /* 0x000e620000001800 */
[----:B------:R-:W-:Y:S01]  /*13140*/  MOV R8, 0x1 ;  /* 0x0000000100087802 */ /* 0x000fe20000000f00 */
[----:B------:R-:W2:Y:S01]  /*13150*/  DADD R18, -R48, R18 ;  /* 0x0000000030127229 */ /* 0x000ea20000000112 */
[----:B------:R3:W-:Y:S01]  /*13160*/  STL.128 [R1+0x70], R4 ;  /* 0x0000700401007387 */ /* 0x0007e20000100c00 */
        /* <DEDUP_REMOVED lines=12> */
[----:B---3--:R-:W-:Y:S01]  /*13230*/  IMAD.MOV.U32 R56, RZ, RZ, R18 ;  /* 0x000000ffff387224 */ /* 0x008fe200078e0012 */
[----:B------:R-:W-:Y:S01]  /*13240*/  MOV R114, 0x13290 ;  /* 0x0001329000727802 */ /* 0x000fe20000000f00 */
[----:B------:R-:W-:Y:S02]  /*13250*/  IMAD.MOV.U32 R57, RZ, RZ, R19 ;  /* 0x000000ffff397224 */ /* 0x000fe400078e0013 */
[----:B------:R-:W-:Y:S02]  /*13260*/  IMAD.MOV.U32 R54, RZ, RZ, R22 ;  /* 0x000000ffff367224 */ /* 0x000fe400078e0016 */
[----:B------:R-:W-:-:S03]  /*13270*/  IMAD.MOV.U32 R55, RZ, RZ, R23 ;  /* 0x000000ffff377224 */ /* 0x000fc600078e0017 */
[----:B0-----:R-:W-:Y:S05]  /*13280*/  CALL.REL.NOINC `($extractFeats_gridded$__cuda_sm20_div_f64_slowpath_v2) ;  /* 0x000098d000007944 */ /* 0x001fea0003c00000 */
[----:B------:R-:W-:Y:S02]  /*13290*/  IMAD.MOV.U32 R16, RZ, RZ, R60 ;  /* 0x000000ffff107224 */ /* 0x000fe400078e003c */
[----:B------:R-:W-:-:S03]  /*132a0*/  IMAD.MOV.U32 R17, RZ, RZ, R61 ;  /* 0x000000ffff117224 */ /* 0x000fc600078e003d */
.L_x_508:
[----:B---3--:R-:W-:Y:S05]  /*132b0*/  BSYNC B7 ;  /* 0x0000000000077941 */ /* 0x008fea0003800000 */
.L_x_507:
[----:B------:R-:W1:Y:S01]  /*132c0*/  MUFU.RCP64H R9, R23 ;  /* 0x0000001700097308 */ /* 0x000e620000001800 */
[----:B------:R-:W-:Y:S01]  /*132d0*/  IMAD.MOV.U32 R8, RZ, RZ, 0x1 ;  /* 0x00000001ff087424 */ /* 0x000fe200078e00ff */
[----:B------:R-:W-:Y:S01]  /*132e0*/  BMOV.32.CLEAR RZ, B7 ;  /* 0x0000000007ff7355 */ /* 0x000fe20000100000 */
[----:B------:R-:W-:Y:S04]  /*132f0*/  BSSY B7, `(.L_x_509) ;  /* 0x0000016000077945 */ /* 0x000fe80003800000 */
[----:B-1----:R-:W1:-:S08]  /*13300*/  DFMA R18, -R22, R8, 1 ;  /* 0x3ff000001612742b */ /* 0x002e500000000108 */
[----:B-1----:R-:W1:-:S04]  /*13310*/  DFMA R54, R18, R18, R18 ;  /* 0x000000121236722b */ /* 0x002e480000000012 */
[----:B------:R-:W2:-:S04]  /*13320*/  DADD R18, -R48, R10 ;  /* 0x0000000030127229 */ /* 0x000e88000000010a */
[----:B-1----:R-:W1:-:S05]  /*13330*/  DFMA R54, R8, R54, R8 ;  /* 0x000000360836722b */ /* 0x002e4a0000000008 */
[----:B--2---:R-:W-:-:S03]  /*13340*/  FSETP.GTU.AND P1, PT, |R19|, 6.4490557925156731238e-37, PT ;  /* 0x035b73331300780b */ /* 0x004fc60003f2c200 */
        /* <DEDUP_REMOVED lines=9> */
[----:B------:R-:W-:Y:S01]  /*133e0*/  MOV R57, R19 ;  /* 0x0000001300397202 */ /* 0x000fe20000000f00 */
[----:B------:R-:W-:Y:S01]  /*133f0*/  IMAD.MOV.U32 R54, RZ, RZ, R22 ;  /* 0x000000ffff367224 */ /* 0x000fe200078e0016 */
[----:B------:R-:W-:Y:S01]  /*13400*/  MOV R114, 0x13430 ;  /* 0x0001343000727802 */ /* 0x000fe20000000f00 */
[----:B------:R-:W-:-:S03]  /*13410*/  IMAD.MOV.U32 R55, RZ, RZ, R23 ;  /* 0x000000ffff377224 */ /* 0x000fc600078e0017 */
[----:B0-----:R-:W-:Y:S05]  /*13420*/  CALL.REL.NOINC `($extractFeats_gridded$__cuda_sm20_div_f64_slowpath_v2) ;  /* 0x0000973000007944 */ /* 0x001fea0003c00000 */
[----:B------:R-:W-:Y:S02]  /*13430*/  IMAD.MOV.U32 R10, RZ, RZ, R60 ;  /* 0x000000ffff0a7224 */ /* 0x000fe400078e003c */
[----:B------:R-:W-:-:S03]  /*13440*/  IMAD.MOV.U32 R11, RZ, RZ, R61 ;  /* 0x000000ffff0b7224 */ /* 0x000fc600078e003d */
.L_x_510:
[----:B------:R-:W-:Y:S05]  /*13450*/  BSYNC B7 ;  /* 0x0000000000077941 */ /* 0x000fea0003800000 */
.L_x_509:
[----:B------:R-:W-:Y:S01]  /*13460*/  FSEL R16, R50, RZ, !P5 ;  /* 0x000000ff32107208 */ /* 0x000fe20006800000 */
[----:B------:R1:W-:Y:S01]  /*13470*/  STL.128 [R1+0x80], R8 ;  /* 0x0000800801007387 */ /* 0x0003e20000100c00 */
[----:B------:R-:W-:-:S08]  /*13480*/  FSEL R17, R51, 1.875, !P5 ;  /* 0x3ff0000033117808 */ /* 0x000fd00006800000 */
[----:B------:R2:W-:Y:S01]  /*13490*/  STL.64 [R1+0x50], R16 ;  /* 0x0000501001007387 */ /* 0x0005e20000100a00 */
[----:B-1----:R-:W2:-:S08]  /*134a0*/  DMUL R10, R48, -3 ;  /* 0xc0080000300a7828 */ /* 0x002e900000000000 */
[----:B--2---:R1:W2:Y:S02]  /*134b0*/  DFMA R16, R10, R12, R14 ;  /* 0x0000000c0a10722b */ /* 0x0042a4000000000e */
[----:B-12---:R-:W-:-:S05]  /*134c0*/  IMAD.MOV.U32 R10, RZ, RZ, 0x2 ;  /* 0x00000002ff0a7424 */ /* 0x006fca00078e00ff */
.L_x_511:
[----:B------:R-:W-:Y:S01]  /*134d0*/  IADD3 R10, R10, -0x1, RZ ;  /* 0xffffffff0a0a7810 */ /* 0x000fe20007ffe0ff */
[----:B------:R1:W2:-:S03]  /*134e0*/  DMUL R20, R20, R48 ;  /* 0x0000003014147228 */ /* 0x0002860000000000 */
[----:B------:R-:W-:-:S12]  /*134f0*/  ISETP.NE.AND P0, PT, R10, RZ, PT ;  /* 0x000000ff0a00720c */ /* 0x000fd80003f05270 */
[----:B-12---:R-:W-:Y:S05]  /*13500*/  @P0 BRA `(.L_x_511) ;  /* 0xffffffc000000947 */ /* 0x006fea000383ffff */
[----:B------:R-:W1:Y:S01]  /*13510*/  DMUL R20, R20, 3 ;  /* 0x4008000014147828 */ /* 0x000e620000000000 */
[----:B------:R-:W-:Y:S02]  /*13520*/  IMAD.MOV.U32 R18, RZ, RZ, 0x3 ;  /* 0x00000003ff127424 */ /* 0x000fe400078e00ff */
[----:B------:R-:W-:Y:S02]  /*13530*/  IMAD.MOV.U32 R10, RZ, RZ, 0x0 ;  /* 0x00000000ff0a7424 */ /* 0x000fe400078e00ff */
[----:B------:R-:W-:-:S03]  /*13540*/  IMAD.MOV.U32 R11, RZ, RZ, 0x3ff00000 ;  /* 0x3ff00000ff0b7424 */ /* 0x000fc600078e00ff */
[----:B-1----:R1:W2:-:S04]  /*13550*/  DMUL R20, R20, R2 ;  /* 0x0000000214147228 */ /* 0x0022880000000000 */
.L_x_512:
[----:B------:R-:W-:Y:S01]  /*13560*/  IADD3 R18, R18, -0x1, RZ ;  /* 0xffffffff12127810 */ /* 0x000fe20007ffe0ff */
[----:B------:R3:W4:-:S03]  /*13570*/  DMUL R10, R10, R48 ;  /* 0x000000300a0a7228 */ /* 0x0007060000000000 */
[----:B------:R-:W-:-:S12]  /*13580*/  ISETP.NE.AND P0, PT, R18, RZ, PT ;  /* 0x000000ff1200720c */ /* 0x000fd80003f05270 */
[----:B---34-:R-:W-:Y:S05]  /*13590*/  @P0 BRA `(.L_x_512) ;  /* 0xffffffc000000947 */ /* 0x018fea000383ffff */
[----:B-12---:R1:W2:Y:S02]  /*135a0*/  DADD R20, R16, R20 ;  /* 0x0000000010147229 */ /* 0x0062a40000000014 */
[----:B-1----:R-:W-:Y:S02]  /*135b0*/  IMAD.MOV.U32 R16, RZ, RZ, 0x3 ;  /* 0x00000003ff107424 */ /* 0x002fe400078e00ff */
[----:B------:R1:W3:Y:S02]  /*135c0*/  DMUL R18, R46, R10 ;  /* 0x0000000a2e127228 */ /* 0x0002e40000000000 */
[----:B-1----:R-:W-:Y:S01]  /*135d0*/  IMAD.MOV.U32 R10, RZ, RZ, 0x0 ;  /* 0x00000000ff0a7424 */ /* 0x002fe200078e00ff */
[----:B--23--:R-:W-:-:S05]  /*135e0*/  MOV R11, 0x3ff00000 ;  /* 0x3ff00000000b7802 */ /* 0x00cfca0000000f00 */
.L_x_513:
[----:B------:R-:W-:Y:S01]  /*135f0*/  IADD3 R16, R16, -0x1, RZ ;  /* 0xffffffff10107810 */ /* 0x000fe20007ffe0ff */
[----:B------:R1:W2:-:S03]  /*13600*/  DMUL R10, R50, R10 ;  /* 0x0000000a320a7228 */ /* 0x0002860000000000 */
[----:B------:R-:W-:-:S12]  /*13610*/  ISETP.NE.AND P0, PT, R16, RZ, PT ;  /* 0x000000ff1000720c */ /* 0x000fd80003f05270 */
[----:B-12---:R-:W-:Y:S05]  /*13620*/  @P0 BRA `(.L_x_513) ;  /* 0xffffffc000000947 */ /* 0x006fea000383ffff */
[----:B------:R1:W2:Y:S01]  /*13630*/  DMUL R22, R46, R10 ;  /* 0x0000000a2e167228 */ /* 0x0002a20000000000 */
[----:B------:R-:W-:Y:S01]  /*13640*/  BMOV.32.CLEAR RZ, B7 ;  /* 0x0000000007ff7355 */ /* 0x000fe20000100000 */
[----:B-1----:R-:W-:Y:S01]  /*13650*/  IMAD.MOV.U32 R10, RZ, RZ, 0x1 ;  /* 0x00000001ff0a7424 */ /* 0x002fe200078e00ff */
[----:B------:R-:W-:Y:S01]  /*13660*/  BSSY B7, `(.L_x_514) ;  /* 0x0000015000077945 */ /* 0x000fe20003800000 */
[----:B------:R-:W1:-:S05]  /*13670*/  DADD R20, R20, -R18 ;  /* 0x0000000014147229 */ /* 0x000e4a0000000812 */
[----:B--2---:R-:W2:Y:S04]  /*13680*/  MUFU.RCP64H R11, R23 ;  /* 0x00000017000b7308 */ /* 0x004ea80000001800 */
        /* <DEDUP_REMOVED lines=18> */
.L_x_515:
[----:B------:R-:W-:Y:S05]  /*137b0*/  BSYNC B7 ;  /* 0x0000000000077941 */ /* 0x000fea0003800000 */
.L_x_514:
[----:B------:R1:W-:Y:S01]  /*137c0*/  STL.64 [R1+0x58], R10 ;  /* 0x0000580a01007387 */ /* 0x0003e20000100a00 */
[----:B------:R-:W-:Y:S01]  /*137d0*/  IMAD.MOV.U32 R16, RZ, RZ, 0x2 ;  /* 0x00000002ff107424 */ /* 0x000fe200078e00ff */
[----:B-1----:R-:W1:-:S08]  /*137e0*/  DMUL R10, R48, -4 ;  /* 0xc0100000300a7828 */ /* 0x002e500000000000 */
[----:B01----:R0:W1:Y:S02]  /*137f0*/  DFMA R14, R10, R14, R52 ;  /* 0x0000000e0a0e722b */ /* 0x0030640000000034 */
[----:B0-----:R-:W-:Y:S02]  /*13800*/  IMAD.MOV.U32 R10, RZ, RZ, 0x0 ;  /* 0x00000000ff0a7424 */ /* 0x001fe400078e00ff */
[----:B-1----:R-:W-:-:S05]  /*13810*/  IMAD.MOV.U32 R11, RZ, RZ, 0x3ff00000 ;  /* 0x3ff00000ff0b7424 */ /* 0x002fca00078e00ff */
.L_x_516:
[----:B------:R-:W-:Y:S01]  /*13820*/  IADD3 R16, R16, -0x1, RZ ;  /* 0xffffffff10107810 */ /* 0x000fe20007ffe0ff */
[----:B------:R0:W1:-:S03]  /*13830*/  DMUL R10, R10, R48 ;  /* 0x000000300a0a7228 */ /* 0x0000460000000000 */
[----:B------:R-:W-:-:S12]  /*13840*/  ISETP.NE.AND P0, PT, R16, RZ, PT ;  /* 0x000000ff1000720c */ /* 0x000fd80003f05270 */
[----:B01----:R-:W-:Y:S05]  /*13850*/  @P0 BRA `(.L_x_516) ;  /* 0xffffffc000000947 */ /* 0x003fea000383ffff */
[----:B------:R-:W0:Y:S01]  /*13860*/  DMUL R10, R10, 6 ;  /* 0x401800000a0a7828 */ /* 0x000e220000000000 */
[----:B------:R-:W-:-:S07]  /*13870*/  MOV R16, 0x3 ;  /* 0x0000000300107802 */ /* 0x000fce0000000f00 */
[----:B0-----:R0:W1:Y:S02]  /*13880*/  DMUL R18, R10, R12 ;  /* 0x0000000c0a127228 */ /* 0x0010640000000000 */
[----:B0-----:R-:W-:Y:S02]  /*13890*/  IMAD.MOV.U32 R10, RZ, RZ, 0x0 ;  /* 0x00000000ff0a7424 */ /* 0x001fe400078e00ff */
[----:B-1----:R-:W-:-:S05]  /*138a0*/  IMAD.MOV.U32 R11, RZ, RZ, 0x3ff00000 ;  /* 0x3ff00000ff0b7424 */ /* 0x002fca00078e00ff */
.L_x_517:
[----:B------:R-:W-:Y:S01]  /*138b0*/  IADD3 R16, R16, -0x1, RZ ;  /* 0xffffffff10107810 */ /* 0x000fe20007ffe0ff */
[----:B------:R0:W1:-:S03]  /*138c0*/  DMUL R10, R10, R48 ;  /* 0x000000300a0a7228 */ /* 0x0000460000000000 */
[----:B------:R-:W-:-:S12]  /*138d0*/  ISETP.NE.AND P0, PT, R16, RZ, PT ;  /* 0x000000ff1000720c */ /* 0x000fd80003f05270 */
[----:B01----:R-:W-:Y:S05]  /*138e0*/  @P0 BRA `(.L_x_517) ;  /* 0xffffffc000000947 */ /* 0x003fea000383ffff */
[----:B------:R-:W0:Y:S01]  /*138f0*/  DMUL R12, R50, R50 ;  /* 0x00000032320c7228 */ /* 0x000e220000000000 */
[----:B------:R-:W-:Y:S01]  /*13900*/  IMAD.MOV.U32 R16, RZ, RZ, 0x1 ;  /* 0x00000001ff107424 */ /* 0x000fe200078e00ff */
[----:B------:R-:W-:Y:S01]  /*13910*/  BMOV.32.CLEAR RZ, B7 ;  /* 0x0000000007ff7355 */ /* 0x000fe20000100000 */
[----:B------:R-:W-:Y:S01]  /*13920*/  BSSY B7, `(.L_x_518) ;  /* 0x000001f000077945 */ /* 0x000fe20003800000 */
[----:B------:R-:W-:Y:S01]  /*13930*/  DADD R14, R14, R18 ;  /* 0x000000000e0e7229 */ /* 0x000fe20000000012 */
[----:B------:R-:W-:-:S03]  /*13940*/  IMNMX R0, R0, 0x3, !PT ;  /* 0x0000000300007817 */ /* 0x000fc60007800200 */
[----:B0-----:R-:W0:-:S04]  /*13950*/  DMUL R12, R50, R12 ;  /* 0x0000000c320c7228 */ /* 0x001e080000000000 */
[----:B------:R-:W1:-:S04]  /*13960*/  DMUL R10, R10, -4 ;  /* 0xc01000000a0a7828 */ /* 0x000e480000000000 */
[----:B0-----:R-:W0:-:S04]  /*13970*/  DMUL R12, R50, R12 ;  /* 0x0000000c320c7228 */ /* 0x001e080000000000 */
[----:B-1----:R-:W-:-:S04]  /*13980*/  DFMA R10, R10, R2, R14 ;  /* 0x000000020a0a722b */ /* 0x002fc8000000000e */
[----:B0-----:R-:W0:-:S04]  /*13990*/  DMUL R20, R46, R12 ;  /* 0x0000000c2e147228 */ /* 0x001e080000000000 */
[----:B------:R-:W1:-:S05]  /*139a0*/  DMUL R12, R48, R48 ;  /* 0x00000030300c7228 */ /* 0x000e4a0000000000 */
[----:B0-----:R-:W0:Y:S03]  /*139b0*/  MUFU.RCP64H R17, R21 ;  /* 0x0000001500117308 */ /* 0x001e260000001800 */
[----:B-1----:R-:W1:-:S08]  /*139c0*/  DMUL R12, R12, R48 ;  /* 0x000000300c0c7228 */ /* 0x002e500000000000 */
[----:B-1----:R-:W1:-:S04]  /*139d0*/  DMUL R12, R12, R48 ;  /* 0x000000300c0c7228 */ /* 0x002e480000000000 */
[----:B0-----:R-:W0:-:S04]  /*139e0*/  DFMA R18, -R20, R16, 1 ;  /* 0x3ff000001412742b */ /* 0x001e080000000110 */
[----:B-1----:R-:W1:-:S04]  /*139f0*/  DFMA R12, R46, R12, R10 ;  /* 0x0000000c2e0c722b */ /* 0x002e48000000000a */
[----:B0-----:R-:W0:-:S05]  /*13a00*/  DFMA R18, R18, R18, R18 ;  /* 0x000000121212722b */ /* 0x001e0a0000000012 */
[----:B-1----:R-:W-:-:S03]  /*13a10*/  FSETP.GTU.AND P1, PT, |R13|, 6.4490557925156731238e-37, PT ;  /* 0x035b73330d00780b */ /* 0x002fc60003f2c200 */
        /* <DEDUP_REMOVED lines=12> */
[----:B------:R-:W-:Y:S05]  /*13ae0*/  CALL.REL.NOINC `($extractFeats_gridded$__cuda_sm20_div_f64_slowpath_v2) ;  /* 0x0000907000007944 */ /* 0x000fea0003c00000 */
[----:B------:R-:W-:Y:S02]  /*13af0*/  IMAD.MOV.U32 R2, RZ, RZ, R60 ;  /* 0x000000ffff027224 */ /* 0x000fe400078e003c */
[----:B------:R-:W-:-:S03]  /*13b00*/  IMAD.MOV.U32 R3, RZ, RZ, R61 ;  /* 0x000000ffff037224 */ /* 0x000fc600078e003d */
.L_x_519:
[----:B------:R-:W-:Y:S05]  /*13b10*/  BSYNC B7 ;  /* 0x0000000000077941 */ /* 0x000fea0003800000 */
.L_x_518:
[----:B------:R-:W0:-:S09]  /*13b20*/  DADD R2, R2, -3 ;  /* 0xc008000002027429 */ /* 0x000e120000000000 */
[----:B0-----:R0:W-:Y:S01]  /*13b30*/  STL.64 [R1+0x60], R2 ;  /* 0x0000600201007387 */ /* 0x0011e20000100a00 */
[----:B------:R-:W-:Y:S05]  /*13b40*/  BRA `(.L_x_170) ;  /* 0x0000612000007947 */ /* 0x000fea0003800000 */
.L_x_191:
[----:B------:R-:W-:Y:S01]  /*13b50*/  IMAD.MOV.U32 R4, RZ, RZ, 0x0 ;  /* 0x00000000ff047424 */ /* 0x000fe200078e00ff */
[----:B------:R-:W-:Y:S01]  /*13b60*/  MOV R5, 0x41ddcd65 ;  /* 0x41ddcd6500057802 */ /* 0x000fe20000000f00 */
[----:B------:R-:W-:Y:S01]  /*13b70*/  IMAD.MOV.U32 R6, RZ, RZ, 0x0 ;  /* 0x00000000ff067424 */ /* 0x000fe200078e00ff */
[----:B------:R-:W-:Y:S01]  /*13b80*/  MOV R16, 0x0 ;  /* 0x0000000000107802 */ /* 0x000fe20000000f00 */
[----:B------:R-:W-:Y:S02]  /*13b90*/  IMAD.MOV.U32 R7, RZ, RZ, 0x41ddcd65 ;  /* 0x41ddcd65ff077424 */ /* 0x000fe400078e00ff */
[----:B------:R-:W-:Y:S02]  /*13ba0*/  IMAD.MOV.U32 R8, RZ, RZ, 0x0 ;  /* 0x00000000ff087424 */ /* 0x000fe400078e00ff */
[----:B------:R-:W-:Y:S02]  /*13bb0*/  IMAD.MOV.U32 R9, RZ, RZ, 0x41ddcd65 ;  /* 0x41ddcd65ff097424 */ /* 0x000fe400078e00ff */
[----:B------:R-:W-:-:S02]  /*13bc0*/  IMAD.MOV.U32 R10, RZ, RZ, 0x0 ;  /* 0x00000000ff0a7424 */ /* 0x000fc400078e00ff */
[----:B------:R-:W-:Y:S01]  /*13bd0*/  IMAD.MOV.U32 R11, RZ, RZ, 0x41ddcd65 ;  /* 0x41ddcd65ff0b7424 */ /* 0x000fe200078e00ff */
[----:B------:R1:W-:Y:S01]  /*13be0*/  STL.128 [R1+0x50], R4 ;  /* 0x0000500401007387 */ /* 0x0003e20000100c00 */
[----:B------:R-:W-:Y:S02]  /*13bf0*/  IMAD.MOV.U32 R12, RZ, RZ, 0x0 ;  /* 0x00000000ff0c7424 */ /* 0x000fe400078e00ff */
[----:B------:R-:W-:Y:S02]  /*13c00*/  IMAD.MOV.U32 R13, RZ, RZ, 0x41ddcd65 ;  /* 0x41ddcd65ff0d7424 */ /* 0x000fe400078e00ff */
[----:B------:R-:W-:Y:S02]  /*13c10*/  IMAD.MOV.U32 R14, RZ, RZ, 0x0 ;  /* 0x00000000ff0e7424 */ /* 0x000fe400078e00ff */
[----:B------:R-:W-:Y:S01]  /*13c20*/  IMAD.MOV.U32 R15, RZ, RZ, 0x41ddcd65 ;  /* 0x41ddcd65ff0f7424 */ /* 0x000fe200078e00ff */
[----:B------:R1:W-:Y:S01]  /*13c30*/  STL.128 [R1+0x60], R8 ;  /* 0x0000600801007387 */ /* 0x0003e20000100c00 */
[----:B------:R-:W-:-:S02]  /*13c40*/  IMAD.MOV.U32 R17, RZ, RZ, 0x41ddcd65 ;  /* 0x41ddcd65ff117424 */ /* 0x000fc400078e00ff */
[----:B---3--:R-:W-:Y:S02]  /*13c50*/  IMAD.MOV.U32 R18, RZ, RZ, 0x0 ;  /* 0x00000000ff127424 */ /* 0x008fe400078e00ff */
[----:B------:R-:W-:Y:S02]  /*13c60*/  IMAD.MOV.U32 R19, RZ, RZ, 0x41ddcd65 ;  /* 0x41ddcd65ff137424 */ /* 0x000fe400078e00ff */
[----:B------:R1:W-:Y:S01]  /*13c70*/  STL.128 [R1+0x70], R12 ;  /* 0x0000700c01007387 */ /* 0x0003e20000100c00 */
[----:B------:R-:W-:-:S05]  /*13c80*/  IMAD.MOV.U32 R0, RZ, RZ, R46 ;  /* 0x000000ffff007224 */ /* 0x000fca00078e002e */
[----:B------:R1:W-:Y:S01]  /*13c90*/  STL.128 [R1+0x80], R16 ;  /* 0x0000801001007387 */ /* 0x0003e20000100c00 */
[----:B------:R-:W-:Y:S05]  /*13ca0*/  BRA `(.L_x_170) ;  /* 0x00005fc000007947 */ /* 0x000fea0003800000 */
.L_x_169:
[----:B------:R-:W0:Y:S01]  /*13cb0*/  FRND.F64.FLOOR R2, R32 ;  /* 0x0000002000027313 */ /* 0x000e220000305800 */
[----:B------:R-:W1:Y:S01]  /*13cc0*/  FRND.F64.FLOOR R10, R28 ;  /* 0x0000001c000a7313 */ /* 0x000e620000305800 */
[----:B------:R-:W-:Y:S01]  /*13cd0*/  IABS R13, R69 ;  /* 0x00000045000d7213 */ /* 0x000fe20000000000 */
[----:B------:R-:W-:Y:S01]  /*13ce0*/  BMOV.32.CLEAR RZ, B6 ;  /* 0x0000000006ff7355 */ /* 0x000fe20000100000 */
[----:B------:R-:W-:Y:S01]  /*13cf0*/  BSSY B6, `(.L_x_520) ;  /* 0x00000ba000067945 */ /* 0x000fe20003800000 */
[----:B------:R-:W-:Y:S01]  /*13d00*/  IMAD.MOV.U32 R24, RZ, RZ, RZ ;  /* 0x000000ffff187224 */ /* 0x000fe200078e00ff */
[----:B------:R-:W-:Y:S01]  /*13d10*/  CS2R R18, SRZ ;  /* 0x0000000000127805 */ /* 0x000fe2000001ff00 */
[----:B------:R-:W-:Y:S01]  /*13d20*/  CS2R R52, SRZ ;  /* 0x0000000000347805 */ /* 0x000fe2000001ff00 */
[----:B------:R-:W-:Y:S01]  /*13d30*/  CS2R R22, SRZ ;  /* 0x0000000000167805 */ /* 0x000fe2000001ff00 */
[----:B------:R-:W-:Y:S01]  /*13d40*/  CS2R R46, SRZ ;  /* 0x00000000002e7805 */ /* 0x000fe2000001ff00 */
[----:B------:R-:W-:Y:S01]  /*13d50*/  CS2R R14, SRZ ;  /* 0x00000000000e7805 */ /* 0x000fe2000001ff00 */
[----:B------:R-:W-:Y:S01]  /*13d60*/  CS2R R48, SRZ ;  /* 0x0000000000307805 */ /* 0x000fe2000001ff00 */
[----:B0-----:R0:W2:-:S02]  /*13d70*/  DSETP.NEU.AND P0, PT, R2, R32, PT ;  /* 0x000000200200722a */ /* 0x0010840003f0d000 */
[----:B0-----:R-:W0:Y:S02]  /*13d80*/  I2F.RP R2, R13 ;  /* 0x0000000d00027306 */ /* 0x001e240000209400 */
[----:B-1----:R2:W1:-:S11]  /*13d90*/  DSETP.NEU.AND P1, PT, R10, R28, PT ;  /* 0x0000001c0a00722a */ /* 0x0024560003f2d000 */
[----:B--2---:R-:W2:Y:S01]  /*13da0*/  @P0 F2I.F64.FLOOR R10, R32 ;  /* 0x00000020000a0311 */ /* 0x004ea20000305100 */
[----:B0-----:R0:W3:Y:S03]  /*13db0*/  MUFU.RCP R11, R2 ;  /* 0x00000002000b7308 */ /* 0x0010e60000001000 */
[----:B-1----:R-:W1:Y:S01]  /*13dc0*/  @P1 F2I.F64.FLOOR R12, R28 ;  /* 0x0000001c000c1311 */ /* 0x002e620000305100 */
[----:B0-----:R-:W0:Y:S01]  /*13dd0*/  @!P0 DADD R2, R32, -1 ;  /* 0xbff0000020028429 */ /* 0x001e220000000000 */
[----:B---3--:R-:W-:-:S08]  /*13de0*/  IADD3 R11, R11, 0xffffffe, RZ ;  /* 0x0ffffffe0b0b7810 */ /* 0x008fd00007ffe0ff */
[----:B0-----:R0:W2:Y:S01]  /*13df0*/  @!P0 F2I.F64.TRUNC R10, R2 ;  /* 0x00000002000a8311 */ /* 0x0010a2000030d100 */
[----:B------:R-:W3:Y:S01]  /*13e00*/  F2I.FTZ.U32.TRUNC.NTZ R11, R11 ;  /* 0x0000000b000b7305 */ /* 0x000ee2000021f000 */
[----:B0-----:R-:W0:Y:S01]  /*13e10*/  @!P1 DADD R2, R28, -1 ;  /* 0xbff000001c029429 */ /* 0x001e220000000000 */
[----:B--2---:R-:W-:-:S08]  /*13e20*/  IMAD.IADD R50, R44, 0x1, R10 ;  /* 0x000000012c327824 */ /* 0x004fd000078e020a */
[----:B0-----:R0:W1:Y:S01]  /*13e30*/  @!P1 F2I.F64.TRUNC R12, R2 ;  /* 0x00000002000c9311 */ /* 0x001062000030d100 */
[----:B------:R-:W-:Y:S02]  /*13e40*/  IMAD.MOV.U32 R10, RZ, RZ, RZ ;  /* 0x000000ffff0a7224 */ /* 0x000fe400078e00ff */
[----:B0-----:R-:W-:Y:S02]  /*13e50*/  IMAD.IADD R2, R50, 0x1, -R68 ;  /* 0x0000000132027824 */ /* 0x001fe400078e0a44 */
[----:B---3--:R-:W-:Y:S02]  /*13e60*/  IMAD.MOV R3, RZ, RZ, -R11 ;  /* 0x000000ffff037224 */ /* 0x008fe400078e0a0b */
[----:B------:R-:W-:Y:S02]  /*13e70*/  IMAD R2, R71, R2, R82 ;  /* 0x0000000247027224 */ /* 0x000fe400078e0252 */
[----:B------:R-:W-:Y:S02]  /*13e80*/  IMAD R3, R3, R13, RZ ;  /* 0x0000000d03037224 */ /* 0x000fe400078e02ff */
[----:B-1----:R-:W-:-:S02]  /*13e90*/  IMAD.IADD R20, R45, 0x1, R12 ;  /* 0x000000012d147824 */ /* 0x002fc400078e020c */
[----:B------:R-:W-:Y:S01]  /*13ea0*/  IMAD.HI.U32 R3, R11, R3, R10 ;  /* 0x000000030b037227 */ /* 0x000fe200078e000a */
[----:B------:R-:W-:-:S03]  /*13eb0*/  IABS R11, R69 ;  /* 0x00000045000b7213 */ /* 0x000fc60000000000 */
[----:B------:R-:W-:Y:S02]  /*13ec0*/  IMAD.IADD R2, R20, 0x1, R2 ;  /* 0x0000000114027824 */ /* 0x000fe400078e0202 */
[----:B------:R-:W-:-:S03]  /*13ed0*/  IMAD.MOV R11, RZ, RZ, -R11 ;  /* 0x000000ffff0b7224 */ /* 0x000fc600078e0a0b */
[----:B------:R-:W-:Y:S02]  /*13ee0*/  IABS R12, R2 ;  /* 0x00000002000c7213 */ /* 0x000fe40000000000 */
[----:B------:R-:W-:Y:S02]  /*13ef0*/  ISETP.GE.AND P1, PT, R2, RZ, PT ;  /* 0x000000ff0200720c */ /* 0x000fe40003f26270 */
[----:B------:R-:W-:-:S05]  /*13f00*/  MOV R10, R12 ;  /* 0x0000000c000a7202 */ /* 0x000fca0000000f00 */
[----:B------:R-:W-:-:S06]  /*13f10*/  IMAD.HI.U32 R3, R3, R10, RZ ;  /* 0x0000000a03037227 */ /* 0x000fcc00078e00ff */
[----:B------:R-:W-:Y:S02]  /*13f20*/  IMAD R3, R3, R11, R10 ;  /* 0x0000000b03037224 */ /* 0x000fe400078e020a */
[----:B------:R-:W0:Y:S03]  /*13f30*/  F2I.TRUNC.NTZ R10, R83 ;  /* 0x00000053000a7305 */ /* 0x000e26000020f100 */
[----:B------:R-:W-:-:S12]  /*13f40*/  ISETP.GT.U32.AND P0, PT, R13, R3, PT ;  /* 0x000000030d00720c */ /* 0x000fd80003f04070 */
[----:B------:R-:W-:Y:S01]  /*13f50*/  @!P0 IMAD.IADD R3, R3, 0x1, -R13 ;  /* 0x0000000103038824 */ /* 0x000fe200078e0a0d */
[----:B0-----:R-:W-:Y:S02]  /*13f60*/  ISETP.GE.AND P4, PT, R10, 0x1, PT ;  /* 0x000000010a00780c */ /* 0x001fe40003f86270 */
[----:B------:R-:W-:Y:S02]  /*13f70*/  CS2R R10, SRZ ;  /* 0x00000000000a7805 */ /* 0x000fe4000001ff00 */
[----:B------:R-:W-:-:S12]  /*13f80*/  ISETP.GT.U32.AND P0, PT, R13, R3, PT ;  /* 0x000000030d00720c */ /* 0x000fd80003f04070 */
[----:B------:R-:W-:Y:S01]  /*13f90*/  @!P0 IMAD.IADD R3, R3, 0x1, -R13 ;  /* 0x0000000103038824 */ /* 0x000fe200078e0a0d */
[----:B------:R-:W-:Y:S01]  /*13fa0*/  ISETP.NE.AND P0, PT, R69, RZ, PT ;  /* 0x000000ff4500720c */ /* 0x000fe20003f05270 */
[----:B------:R-:W-:Y:S02]  /*13fb0*/  CS2R R12, SRZ ;  /* 0x00000000000c7805 */ /* 0x000fe4000001ff00 */
[----:B------:R-:W-:Y:S02]  /*13fc0*/  IMAD.MOV.U32 R16, RZ, RZ, R3 ;  /* 0x000000ffff107224 */ /* 0x000fe400078e0003 */
[----:B------:R-:W-:Y:S02]  /*13fd0*/  CS2R R2, SRZ ;  /* 0x0000000000027805 */ /* 0x000fe4000001ff00 */
[----:B------:R-:W-:-:S05]  /*13fe0*/  @!P1 IMAD.MOV R16, RZ, RZ, -R16 ;  /* 0x000000ffff109224 */ /* 0x000fca00078e0a10 */
[----:B------:R-:W-:Y:S01]  /*13ff0*/  @!P0 LOP3.LUT R16, RZ, R69, RZ, 0x33, !PT ;  /* 0x00000045ff108212 */ /* 0x000fe200078e33ff */
[----:B------:R-:W-:Y:S05]  /*14000*/  @!P4 BRA `(.L_x_521) ;  /* 0x000008800000c947 */ /* 0x000fea0003800000 */
[----:B------:R-:W-:Y:S01]  /*14010*/  IADD3 R16, R16, UR4, RZ ;  /* 0x0000000410107c10 */ /* 0x000fe2000fffe0ff */
[----:B------:R-:W0:Y:S01]  /*14020*/  I2F.F64 R20, R20 ;  /* 0x0000001400147312 */ /* 0x000e220000201c00 */
[----:B------:R-:W1:Y:S01]  /*14030*/  I2F.F64 R50, R50 ;  /* 0x0000003200327312 */ /* 0x000e620000201c00 */
[----:B------:R-:W-:Y:S01]  /*14040*/  IMAD.MOV.U32 R24, RZ, RZ, RZ ;  /* 0x000000ffff187224 */ /* 0x000fe200078e00ff */
[----:B------:R-:W-:Y:S01]  /*14050*/  CS2R R10, SRZ ;  /* 0x00000000000a7805 */ /* 0x000fe2000001ff00 */
[----:B------:R-:W-:Y:S01]  /*14060*/  IMAD.MOV.U32 R116, RZ, RZ, RZ ;  /* 0x000000ffff747224 */ /* 0x000fe200078e00ff */
[----:B------:R-:W-:Y:S01]  /*14070*/  CS2R R12, SRZ ;  /* 0x00000000000c7805 */ /* 0x000fe2000001ff00 */
[----:B------:R-:W-:Y:S01]  /*14080*/  CS2R R18, SRZ ;  /* 0x0000000000127805 */ /* 0x000fe2000001ff00 */
[----:B------:R-:W2:Y:S01]  /*14090*/  LDS.U R118, [R16.X4] ;  /* 0x0000000010767984 */ /* 0x000ea20000005800 */
[----:B------:R-:W-:Y:S01]  /*140a0*/  CS2R R46, SRZ ;  /* 0x00000000002e7805 */ /* 0x000fe2000001ff00 */
[----:B------:R-:W-:Y:S01]  /*140b0*/  CS2R R22, SRZ ;  /* 0x0000000000167805 */ /* 0x000fe2000001ff00 */
[----:B------:R-:W-:Y:S01]  /*140c0*/  CS2R R52, SRZ ;  /* 0x0000000000347805 */ /* 0x000fe2000001ff00 */
[----:B------:R-:W-:Y:S01]  /*140d0*/  CS2R R48, SRZ ;  /* 0x0000000000307805 */ /* 0x000fe2000001ff00 */
[----:B------:R-:W-:Y:S01]  /*140e0*/  CS2R R2, SRZ ;  /* 0x0000000000027805 */ /* 0x000fe2000001ff00 */
[----:B------:R-:W-:Y:S01]  /*140f0*/  CS2R R14, SRZ ;  /* 0x00000000000e7805 */ /* 0x000fe2000001ff00 */
[----:B0-----:R-:W0:-:S04]  /*14100*/  DMUL R20, R20, UR12 ;  /* 0x0000000c14147c28 */ /* 0x001e080008000000 */
[----:B-1----:R-:W1:Y:S02]  /*14110*/  DMUL R50, R50, UR10 ;  /* 0x0000000a32327c28 */ /* 0x002e640008000000 */
[----:B012---:R2:W3:Y:S02]  /*14120*/  F2F.F64.F32 R16, R118 ;  /* 0x0000007600107310 */ /* 0x0074e40000201800 */
.L_x_536:
[----:B------:R-:W-:Y:S01]  /*14130*/  ISETP.GE.AND P0, PT, R85, 0x1, PT ;  /* 0x000000015500780c */ /* 0x000fe20003f06270 */
[----:B------:R-:W-:Y:S01]  /*14140*/  BMOV.32.CLEAR RZ, B7 ;  /* 0x0000000007ff7355 */ /* 0x000fe20000100000 */
[----:B------:R-:W-:Y:S10]  /*14150*/  BSSY B7, `(.L_x_522) ;  /* 0x000006f000077945 */ /* 0x000ff40003800000 */
[----:B0-234-:R-:W-:Y:S05]  /*14160*/  @!P0 BRA `(.L_x_523) ;  /* 0x000006d000008947 */ /* 0x01dfea0003800000 */
[----:B------:R-:W-:Y:S01]  /*14170*/  IMAD.IADD R54, R44, 0x1, R116 ;  /* 0x000000012c367824 */ /* 0x000fe200078e0274 */
[----:B------:R-:W-:-:S05]  /*14180*/  MOV R117, RZ ;  /* 0x000000ff00757202 */ /* 0x000fca0000000f00 */
[----:B------:R0:W1:Y:S02]  /*14190*/  I2F.F64 R56, R54 ;  /* 0x0000003600387312 */ /* 0x0000640000201c00 */
[----:B0-----:R-:W-:-:S04]  /*141a0*/  IMAD.IADD R54, R54, 0x1, -R68 ;  /* 0x0000000136367824 */ /* 0x001fc800078e0a44 */
[----:B------:R-:W-:Y:S01]  /*141b0*/  IMAD R119, R71, R54, R82 ;  /* 0x0000003647777224 */ /* 0x000fe200078e0252 */
[----:B-1----:R-:W0:-:S08]  /*141c0*/  DMUL R56, R56, UR10 ;  /* 0x0000000a38387c28 */ /* 0x002e100008000000 */
[----:B0-----:R0:W1:-:S04]  /*141d0*/  DADD R110, R50, -R56 ;  /* 0x00000000326e7229 */ /* 0x0010480000000838 */
[----:B-1----:R0:W4:-:S04]  /*141e0*/  DMUL R58, R56, R56 ;  /* 0x00000038383a7228 */ /* 0x0021080000000000 */
.L_x_535:
[----:B------:R-:W-:Y:S01]  /*141f0*/  IABS R62, R69 ;  /* 0x00000045003e7213 */ /* 0x000fe20000000000 */
[----:B------:R-:W-:Y:S01]  /*14200*/  IMAD.IADD R60, R45, 0x1, R117 ;  /* 0x000000012d3c7824 */ /* 0x000fe200078e0275 */
[----:B------:R-:W-:Y:S02]  /*14210*/  ISETP.NE.AND P4, PT, R69, RZ, PT ;  /* 0x000000ff4500720c */ /* 0x000fe40003f85270 */
[----:B------:R-:W-:Y:S01]  /*14220*/  IADD3 R117, R117, 0x1, RZ ;  /* 0x0000000175757810 */ /* 0x000fe20007ffe0ff */
[----:B------:R-:W-:Y:S01]  /*14230*/  IMAD.IADD R61, R119, 0x1, R60 ;  /* 0x00000001773d7824 */ /* 0x000fe200078e023c */
[----:B------:R-:W1:Y:S04]  /*14240*/  I2F.RP R54, R62 ;  /* 0x0000003e00367306 */ /* 0x000e680000209400 */
[----:B0-----:R-:W-:-:S02]  /*14250*/  IABS R112, R61 ;  /* 0x0000003d00707213 */ /* 0x001fc40000000000 */
[----:B------:R-:W-:Y:S01]  /*14260*/  ISETP.GE.AND P1, PT, R61, RZ, PT ;  /* 0x000000ff3d00720c */ /* 0x000fe20003f26270 */
[----:B-1----:R-:W1:Y:S02]  /*14270*/  MUFU.RCP R54, R54 ;  /* 0x0000003600367308 */ /* 0x002e640000001000 */
[----:B-1----:R-:W-:-:S06]  /*14280*/  IADD3 R54, R54, 0xffffffe, RZ ;  /* 0x0ffffffe36367810 */ /* 0x002fcc0007ffe0ff */
[----:B------:R1:W5:Y:S02]  /*14290*/  F2I.FTZ.U32.TRUNC.NTZ R55, R54 ;  /* 0x0000003600377305 */ /* 0x000364000021f000 */
[----:B-1----:R-:W-:Y:S02]  /*142a0*/  IMAD.MOV.U32 R54, RZ, RZ, RZ ;  /* 0x000000ffff367224 */ /* 0x002fe400078e00ff */
        /* <DEDUP_REMOVED lines=12> */
[----:B------:R-:W-:-:S03]  /*14370*/  ISETP.GE.AND P0, PT, R117, R85, PT ;  /* 0x000000557500720c */ /* 0x000fc60003f06270 */
[----:B------:R-:W-:-:S05]  /*14380*/  @!P1 IMAD.MOV R54, RZ, RZ, -R54 ;  /* 0x000000ffff369224 */ /* 0x000fca00078e0a36 */
[----:B------:R-:W-:-:S04]  /*14390*/  @!P4 LOP3.LUT R54, RZ, R69, RZ, 0x33, !PT ;  /* 0x00000045ff36c212 */ /* 0x000fc800078e33ff */
[----:B------:R-:W-:-:S08]  /*143a0*/  IADD3 R54, R54, UR4, RZ ;  /* 0x0000000436367c10 */ /* 0x000fd0000fffe0ff */
[----:B------:R1:W5:Y:S02]  /*143b0*/  LDS.U R114, [R54.X4] ;  /* 0x0000000036727984 */ /* 0x0003640000005800 */
[----:B-1----:R1:W0:Y:S02]  /*143c0*/  I2F.F64 R54, R60 ;  /* 0x0000003c00367312 */ /* 0x0022240000201c00 */
[----:B-1----:R-:W-:Y:S01]  /*143d0*/  IMAD.MOV.U32 R60, RZ, RZ, 0x2 ;  /* 0x00000002ff3c7424 */ /* 0x002fe200078e00ff */
[----:B0-----:R0:W1:Y:S02]  /*143e0*/  DMUL R112, R54, UR12 ;  /* 0x0000000c36707c28 */ /* 0x0010640008000000 */
[----:B0-----:R-:W-:Y:S01]  /*143f0*/  MOV R54, 0x0 ;  /* 0x0000000000367802 */ /* 0x001fe20000000f00 */
[----:B------:R-:W-:Y:S01]  /*14400*/  IMAD.MOV.U32 R55, RZ, RZ, 0x3ff00000 ;  /* 0x3ff00000ff377424 */ /* 0x000fe200078e00ff */
[----:B-----5:R-:W-:Y:S02]  /*14410*/  FSETP.NEU.AND P1, PT, R114, 2.00000000000000000000e+09, PT ;  /* 0x4eee6b287200780b */ /* 0x020fe40003f2d000 */
[----:B------:R-:W0:Y:S02]  /*14420*/  F2F.F64.F32 R114, R114 ;  /* 0x0000007200727310 */ /* 0x000e240000201800 */
[----:B-1--4-:R-:W-:-:S02]  /*14430*/  FSETP.EQ.OR P1, PT, R118, 2.00000000000000000000e+09, !P1 ;  /* 0x4eee6b287600780b */ /* 0x012fc40004f22400 */
.L_x_524:
[----:B------:R-:W-:Y:S01]  /*14440*/  IADD3 R60, R60, -0x1, RZ ;  /* 0xffffffff3c3c7810 */ /* 0x000fe20007ffe0ff */
[----:B------:R1:W2:-:S03]  /*14450*/  DMUL R54, R110, R54 ;  /* 0x000000366e367228 */ /* 0x0002860000000000 */
[----:B------:R-:W-:-:S12]  /*14460*/  ISETP.NE.AND P4, PT, R60, RZ, PT ;  /* 0x000000ff3c00720c */ /* 0x000fd80003f85270 */
[----:B-12---:R-:W-:Y:S05]  /*14470*/  @P4 BRA `(.L_x_524) ;  /* 0xffffffc000004947 */ /* 0x006fea000383ffff */
[----:B------:R1:W2:Y:S01]  /*14480*/  DADD R62, R20, -R112 ;  /* 0x00000000143e7229 */ /* 0x0002a20000000870 */
[----:B------:R-:W-:Y:S02]  /*14490*/  IMAD.MOV.U32 R120, RZ, RZ, 0x2 ;  /* 0x00000002ff787424 */ /* 0x000fe400078e00ff */
[----:B------:R-:W-:Y:S02]  /*144a0*/  IMAD.MOV.U32 R60, RZ, RZ, 0x0 ;  /* 0x00000000ff3c7424 */ /* 0x000fe400078e00ff */
[----:B-12---:R-:W-:-:S05]  /*144b0*/  IMAD.MOV.U32 R61, RZ, RZ, 0x3ff00000 ;  /* 0x3ff00000ff3d7424 */ /* 0x006fca00078e00ff */
.L_x_525:
        /* <DEDUP_REMOVED lines=12> */
.L_x_528:
[----:B------:R-:W-:Y:S01]  /*14580*/  IADD3 R120, R120, -0x1, RZ ;  /* 0xffffffff78787810 */ /* 0x000fe20007ffe0ff */
[----:B------:R0:W1:-:S03]  /*14590*/  DMUL R60, R62, R60 ;  /* 0x0000003c3e3c7228 */ /* 0x0000460000000000 */
[----:B------:R-:W-:-:S12]  /*145a0*/  ISETP.NE.AND P1, PT, R120, RZ, PT ;  /* 0x000000ff7800720c */ /* 0x000fd80003f25270 */
[----:B01----:R-:W-:Y:S05]  /*145b0*/  @P1 BRA `(.L_x_528) ;  /* 0xffffffc000001947 */ /* 0x003fea000383ffff */
[----:B------:R0:W1:-:S04]  /*145c0*/  DADD R54, R54, R60 ;  /* 0x0000000036367229 */ /* 0x000048000000003c */
.L_x_527:
[----:B-12---:R-:W-:Y:S05]  /*145d0*/  BSYNC B8 ;  /* 0x0000000000087941 */ /* 0x006fea0003800000 */
.L_x_526:
        /* <DEDUP_REMOVED lines=10> */
[----:B---34-:R-:W-:Y:S05]  /*14680*/  CALL.REL.NOINC `($extractFeats_gridded$__cuda_sm20_sqrt_rn_f32_slowpath) ;  /* 0x00008d3000007944 */ /* 0x018fea0003c00000 */
[----:B------:R-:W-:Y:S05]  /*14690*/  BSYNC B9 ;  /* 0x0000000000097941 */ /* 0x000fea0003800000 */
.L_x_531:
[----:B------:R-:W-:Y:S01]  /*146a0*/  IMAD.MOV.U32 R54, RZ, RZ, R62 ;  /* 0x000000ffff367224 */ /* 0x000fe200078e003e */
[----:B------:R-:W-:Y:S05]  /*146b0*/  BRA `(.L_x_532) ;  /* 0x0000006000007947 */ /* 0x000fea0003800000 */
.L_x_530:
[----:B------:R-:W0:Y:S02]  /*146c0*/  MUFU.RSQ R54, R61 ;  /* 0x0000003d00367308 */ /* 0x000e240000001400 */
[----:B0-----:R-:W-:Y:S02]  /*146d0*/  FMUL.FTZ R55, R61, R54 ;  /* 0x000000363d377220 */ /* 0x001fe40000410000 */
[----:B------:R-:W-:Y:S02]  /*146e0*/  FMUL.FTZ R54, R54, 0.5 ;  /* 0x3f00000036367820 */ /* 0x000fe40000410000 */
[----:B------:R-:W-:-:S04]  /*146f0*/  FADD.FTZ R60, -R55, -RZ ;  /* 0x800000ff373c7221 */ /* 0x000fc80000010100 */
[----:B------:R-:W-:-:S04]  /*14700*/  FFMA R60, R55, R60, R61 ;  /* 0x0000003c373c7223 */ /* 0x000fc8000000003d */
[----:B------:R-:W-:-:S03]  /*14710*/  FFMA R54, R60, R54, R55 ;  /* 0x000000363c367223 */ /* 0x000fc60000000037 */
.L_x_532:
[----:B------:R-:W-:Y:S05]  /*14720*/  BSYNC B8 ;  /* 0x0000000000087941 */ /* 0x000fea0003800000 */
.L_x_529:
[----:B------:R-:W0:Y:S01]  /*14730*/  F2F.F64.F32 R54, R54 ;  /* 0x0000003600367310 */ /* 0x000e220000201800 */
[----:B------:R-:W-:Y:S01]  /*14740*/  BMOV.32.CLEAR RZ, B8 ;  /* 0x0000000008ff7355 */ /* 0x000fe20000100000 */
[----:B------:R-:W-:Y:S01]  /*14750*/  BSSY B8, `(.L_x_533) ;  /* 0x000000d000087945 */ /* 0x000fe20003800000 */
[----:B0-----:R-:W0:-:S15]  /*14760*/  DSETP.GT.AND P1, PT, R30, R54, PT ;  /* 0x000000361e00722a */ /* 0x001e1e0003f24000 */
[----:B0-----:R-:W-:Y:S05]  /*14770*/  @!P1 BRA `(.L_x_534) ;  /* 0x000000a000009947 */ /* 0x001fea0003800000 */
[----:B------:R0:W1:Y:S01]  /*14780*/  DADD R2, R2, R112 ;  /* 0x0000000002027229 */ /* 0x0000620000000070 */
[----:B------:R-:W-:-:S03]  /*14790*/  IADD3 R24, R24, 0x1, RZ ;  /* 0x0000000118187810 */ /* 0x000fc60007ffe0ff */
[----:B------:R0:W2:-:S04]  /*147a0*/  DFMA R22, R112, R112, R22 ;  /* 0x000000707016722b */ /* 0x0000880000000016 */
[----:B------:R0:W4:-:S04]  /*147b0*/  DFMA R18, R56, R112, R18 ;  /* 0x000000703812722b */ /* 0x0001080000000012 */
[----:B------:R0:W3:-:S04]  /*147c0*/  DFMA R10, R112, R114, R10 ;  /* 0x00000072700a722b */ /* 0x0000c8000000000a */
[----:B------:R0:W0:-:S04]  /*147d0*/  DADD R48, R48, R114 ;  /* 0x0000000030307229 */ /* 0x0000080000000072 */
[----:B------:R0:W0:-:S04]  /*147e0*/  DFMA R46, R114, R114, R46 ;  /* 0x00000072722e722b */ /* 0x000008000000002e */
[----:B------:R0:W0:-:S04]  /*147f0*/  DFMA R12, R56, R114, R12 ;  /* 0x00000072380c722b */ /* 0x000008000000000c */
[----:B------:R0:W0:-:S04]  /*14800*/  DADD R14, R14, R56 ;  /* 0x000000000e0e7229 */ /* 0x0000080000000038 */
[----:B----4-:R4:W0:-:S04]  /*14810*/  DADD R52, R52, R58 ;  /* 0x0000000034347229 */ /* 0x010808000000003a */
.L_x_534:
[----:B-123--:R-:W-:Y:S05]  /*14820*/  BSYNC B8 ;  /* 0x0000000000087941 */ /* 0x00efea0003800000 */
.L_x_533:
[----:B------:R-:W-:Y:S05]  /*14830*/  @!P0 BRA `(.L_x_535) ;  /* 0xfffff9b000008947 */ /* 0x000fea000383ffff */
.L_x_523:
[----:B------:R-:W-:Y:S05]  /*14840*/  BSYNC B7 ;  /* 0x0000000000077941 */ /* 0x000fea0003800000 */
.L_x_522:
[----:B------:R-:W1:Y:S01]  /*14850*/  F2I.TRUNC.NTZ R54, R83 ;  /* 0x0000005300367305 */ /* 0x000e62000020f100 */
[----:B------:R-:W-:-:S04]  /*14860*/  IADD3 R116, R116, 0x1, RZ ;  /* 0x0000000174747810 */ /* 0x000fc80007ffe0ff */
[----:B-1----:R-:W-:-:S12]  /*14870*/  ISETP.GE.AND P0, PT, R116, R54, PT ;  /* 0x000000367400720c */ /* 0x002fd80003f06270 */
[----:B------:R-:W-:Y:S05]  /*14880*/  @!P0 BRA `(.L_x_536) ;  /* 0xfffff8a000008947 */ /* 0x000fea000383ffff */
.L_x_521:
[----:B------:R-:W-:Y:S05]  /*14890*/  BSYNC B6 ;  /* 0x0000000000067941 */ /* 0x000fea0003800000 */
.L_x_520:
[----:B---3--:R-:W-:-:S04]  /*148a0*/  IMNMX R16, R0, 0x3, !PT ;  /* 0x0000000300107817 */ /* 0x008fc80007800200 */
[----:B------:R-:W-:-:S12]  /*148b0*/  ISETP.GE.AND P0, PT, R24, R16, PT ;  /* 0x000000101800720c */ /* 0x000fd80003f06270 */
[----:B------:R-:W-:Y:S05]  /*148c0*/  @!P0 BRA `(.L_x_537) ;  /* 0x0000534000008947 */ /* 0x000fea0003800000 */
[----:B------:R-:W-:Y:S01]  /*148d0*/  ISETP.NE.AND P0, PT, RZ, c[0x0][0x1c0], PT ;  /* 0x00007000ff007a0c */ /* 0x000fe20003f05270 */
[----:B------:R1:W3:Y:S01]  /*148e0*/  I2F.F64 R116, R24 ;  /* 0x0000001800747312 */ /* 0x0002e20000201c00 */
[----:B------:R-:W-:Y:S01]  /*148f0*/  IMAD.MOV.U32 R16, RZ, RZ, 0x0 ;  /* 0x00000000ff107424 */ /* 0x000fe200078e00ff */
[----:B------:R-:W-:Y:S01]  /*14900*/  MOV R17, 0x3ff00000 ;  /* 0x3ff0000000117802 */ /* 0x000fe20000000f00 */
[----:B------:R-:W-:Y:S02]  /*14910*/  IMAD.MOV.U32 R20, RZ, RZ, 0x0 ;  /* 0x00000000ff147424 */ /* 0x000fe400078e00ff */
[----:B------:R-:W-:Y:S02]  /*14920*/  IMAD.MOV.U32 R21, RZ, RZ, 0x3ff00000 ;  /* 0x3ff00000ff157424 */ /* 0x000fe400078e00ff */
[----:B------:R-:W-:Y:S02]  /*14930*/  IMAD.MOV.U32 R50, RZ, RZ, 0x0 ;  /* 0x00000000ff327424 */ /* 0x000fe400078e00ff */
[----:B------:R-:W-:-:S02]  /*14940*/  IMAD.MOV.U32 R51, RZ, RZ, 0x3ff00000 ;  /* 0x3ff00000ff337424 */ /* 0x000fc400078e00ff */
[----:B------:R-:W-:Y:S05]  /*14950*/  @!P0 BRA `(.L_x_538) ;  /* 0x0000099000008947 */ /* 0x000fea0003800000 */
[----:B-1-3--:R-:W1:Y:S01]  /*14960*/  MUFU.RCP64H R21, R117 ;  /* 0x0000007500157308 */ /* 0x00ae620000001800 */
[----:B------:R-:W-:Y:S01]  /*14970*/  IMAD.MOV.U32 R20, RZ, RZ, 0x1 ;  /* 0x00000001ff147424 */ /* 0x000fe200078e00ff */
[----:B0-----:R-:W-:Y:S01]  /*14980*/  FSETP.GTU.AND P1, PT, |R53|, 6.4490557925156731238e-37, PT ;  /* 0x035b73333500780b */ /* 0x001fe20003f2c200 */
[----:B------:R-:W-:Y:S01]  /*14990*/  BMOV.32.CLEAR RZ, B7 ;  /* 0x0000000007ff7355 */ /* 0x000fe20000100000 */
[----:B------:R-:W-:Y:S03]  /*149a0*/  BSSY B7, `(.L_x_539) ;  /* 0x0000012000077945 */ /* 0x000fe60003800000 */
[----:B-1----:R-:W0:-:S08]  /*149b0*/  DFMA R50, -R116, R20, 1 ;  /* 0x3ff000007432742b */ /* 0x002e100000000114 */
        /* <DEDUP_REMOVED lines=13> */
[----:B--2-4-:R-:W-:Y:S05]  /*14a90*/  CALL.REL.NOINC `($extractFeats_gridded$__cuda_sm20_div_f64_slowpath_v2) ;  /* 0x000080c000007944 */ /* 0x014fea0003c00000 */
[----:B------:R-:W-:Y:S01]  /*14aa0*/  IMAD.MOV.U32 R20, RZ, RZ, R60 ;  /* 0x000000ffff147224 */ /* 0x000fe200078e003c */
[----:B------:R-:W-:-:S03]  /*14ab0*/  MOV R21, R61 ;  /* 0x0000003d00157202 */ /* 0x000fc60000000f00 */
.L_x_540:
[----:B------:R-:W-:Y:S05]  /*14ac0*/  BSYNC B7 ;  /* 0x0000000000077941 */ /* 0x000fea0003800000 */
.L_x_539:
[----:B------:R-:W-:Y:S01]  /*14ad0*/  IMAD R50, R24, R24, RZ ;  /* 0x0000001818327224 */ /* 0x000fe200078e02ff */
[----:B------:R-:W0:Y:S01]  /*14ae0*/  DMUL R60, R14, R14 ;  /* 0x0000000e0e3c7228 */ /* 0x000e220000000000 */
[----:B------:R-:W-:Y:S01]  /*14af0*/  IMAD.MOV.U32 R54, RZ, RZ, 0x1 ;  /* 0x00000001ff367424 */ /* 0x000fe200078e00ff */
[----:B------:R-:W-:Y:S01]  /*14b00*/  BMOV.32.CLEAR RZ, B7 ;  /* 0x0000000007ff7355 */ /* 0x000fe20000100000 */
[----:B------:R-:W-:Y:S02]  /*14b10*/  BSSY B7, `(.L_x_541) ;  /* 0x0000015000077945 */ /* 0x000fe40003800000 */
[----:B------:R-:W1:Y:S04]  /*14b20*/  I2F.F64 R50, R50 ;  /* 0x0000003200327312 */ /* 0x000e680000201c00 */
[----:B0-----:R-:W-:Y:S01]  /*14b30*/  FSETP.GTU.AND P1, PT, |R61|, 6.4490557925156731238e-37, PT ;  /* 0x035b73333d00780b */ /* 0x001fe20003f2c200 */
[----:B-1----:R-:W0:Y:S02]  /*14b40*/  MUFU.RCP64H R55, R51 ;  /* 0x0000003300377308 */ /* 0x002e240000001800 */
[----:B0-----:R-:W0:-:S08]  /*14b50*/  DFMA R56, -R50, R54, 1 ;  /* 0x3ff000003238742b */ /* 0x001e100000000136 */
[----:B0-----:R-:W0:-:S08]  /*14b60*/  DFMA R56, R56, R56, R56 ;  /* 0x000000383838722b */ /* 0x001e100000000038 */
[----:B0-----:R-:W0:-:S08]  /*14b70*/  DFMA R56, R54, R56, R54 ;  /* 0x000000383638722b */ /* 0x001e100000000036 */
[----:B0-----:R-:W0:-:S08]  /*14b80*/  DMUL R54, R60, R56 ;  /* 0x000000383c367228 */ /* 0x001e100000000000 */
[----:B0---4-:R-:W0:-:S08]  /*14b90*/  DFMA R58, -R50, R54, R60 ;  /* 0x00000036323a722b */ /* 0x011e10000000013c */
        /* <DEDUP_REMOVED lines=9> */
[----:B--2---:R-:W-:Y:S05]  /*14c30*/  CALL.REL.NOINC `($extractFeats_gridded$__cuda_sm20_div_f64_slowpath_v2) ;  /* 0x00007f2000007944 */ /* 0x004fea0003c00000 */
[----:B------:R-:W-:Y:S02]  /*14c40*/  IMAD.MOV.U32 R54, RZ, RZ, R60 ;  /* 0x000000ffff367224 */ /* 0x000fe400078e003c */
[----:B------:R-:W-:-:S03]  /*14c50*/  IMAD.MOV.U32 R55, RZ, RZ, R61 ;  /* 0x000000ffff377224 */ /* 0x000fc600078e003d */
.L_x_542:
[----:B------:R-:W-:Y:S05]  /*14c60*/  BSYNC B7 ;  /* 0x0000000000077941 */ /* 0x000fea0003800000 */
.L_x_541:
[----:B------:R0:W1:Y:S01]  /*14c70*/  DADD R20, -R54, R20 ;  /* 0x0000000036147229 */ /* 0x0000620000000114 */
[----:B------:R-:W-:Y:S01]  /*14c80*/  BMOV.32.CLEAR RZ, B6 ;  /* 0x0000000006ff7355 */ /* 0x000fe20000100000 */
[----:B0-----:R-:W-:Y:S01]  /*14c90*/  IMAD.MOV.U32 R54, RZ, RZ, RZ ;  /* 0x000000ffff367224 */ /* 0x001fe200078e00ff */
[----:B------:R-:W-:Y:S05]  /*14ca0*/  BSSY B6, `(.L_x_543) ;  /* 0x0000017000067945 */ /* 0x000fea0003800000 */
[----:B-1----:R-:W0:Y:S01]  /*14cb0*/  DSETP.MAX.AND P0, P1, RZ, R20, PT ;  /* 0x00000014ff00722a */ /* 0x002e22000390f000 */
[----:B------:R-:W-:-:S08]  /*14cc0*/  IMAD.MOV.U32 R55, RZ, RZ, R21 ;  /* 0x000000ffff377224 */ /* 0x000fd000078e0015 */
[C---:B0-----:R-:W-:Y:S02]  /*14cd0*/  FSEL R56, R54.reuse, R55, P0 ;  /* 0x0000003736387208 */ /* 0x041fe40000000000 */
[----:B------:R-:W-:-:S04]  /*14ce0*/  SEL R20, R54, R20, P0 ;  /* 0x0000001436147207 */ /* 0x000fc80000000000 */
[----:B------:R-:W-:-:S05]  /*14cf0*/  @P1 LOP3.LUT R56, R55, 0x80000, RZ, 0xfc, !PT ;  /* 0x0008000037381812 */ /* 0x000fca00078efcff */
[----:B------:R-:W-:-:S06]  /*14d00*/  IMAD.MOV.U32 R21, RZ, RZ, R56 ;  /* 0x000000ffff157224 */ /* 0x000fcc00078e0038 */
[----:B------:R-:W0:Y:S02]  /*14d10*/  F2F.F32.F64 R55, R20 ;  /* 0x0000001400377310 */ /* 0x000e240000301000 */
[----:B0-----:R-:W-:-:S04]  /*14d20*/  IADD3 R20, R55, -0xd000000, RZ ;  /* 0xf300000037147810 */ /* 0x001fc80007ffe0ff */
[----:B------:R-:W-:-:S12]  /*14d30*/  ISETP.GT.U32.AND P0, PT, R20, 0x727fffff, PT ;  /* 0x727fffff1400780c */ /* 0x000fd80003f04070 */
[----:B------:R-:W-:Y:S05]  /*14d40*/  @!P0 BRA `(.L_x_544) ;  /* 0x0000006000008947 */ /* 0x000fea0003800000 */
[----:B------:R-:W-:Y:S01]  /*14d50*/  BMOV.32.CLEAR RZ, B7 ;  /* 0x0000000007ff7355 */ /* 0x000fe20000100000 */
[----:B------:R-:W-:Y:S01]  /*14d60*/  BSSY B7, `(.L_x_545) ;  /* 0x0000003000077945 */ /* 0x000fe20003800000 */
[----:B------:R-:W-:-:S03]  /*14d70*/  MOV R54, 0x14d90 ;  /* 0x00014d9000367802 */ /* 0x000fc60000000f00 */
[----:B--2---:R-:W-:Y:S05]  /*14d80*/  CALL.REL.NOINC `($extractFeats_gridded$__cuda_sm20_sqrt_rn_f32_slowpath) ;  /* 0x0000863000007944 */ /* 0x004fea0003c00000 */
[----:B------:R-:W-:Y:S05]  /*14d90*/  BSYNC B7 ;  /* 0x0000000000077941 */ /* 0x000fea0003800000 */
.L_x_545:
[----:B------:R-:W-:Y:S05]  /*14da0*/  BRA `(.L_x_546) ;  /* 0x0000006000007947 */ /* 0x000fea0003800000 */
.L_x_544:
[----:B------:R-:W0:Y:S02]  /*14db0*/  MUFU.RSQ R20, R55 ;  /* 0x0000003700147308 */ /* 0x000e240000001400 */
[----:B0-----:R-:W-:Y:S02]  /*14dc0*/  FMUL.FTZ R62, R55, R20 ;  /* 0x00000014373e7220 */ /* 0x001fe40000410000 */
[----:B------:R-:W-:Y:S02]  /*14dd0*/  FMUL.FTZ R20, R20, 0.5 ;  /* 0x3f00000014147820 */ /* 0x000fe40000410000 */
[----:B------:R-:W-:-:S04]  /*14de0*/  FADD.FTZ R21, -R62, -RZ ;  /* 0x800000ff3e157221 */ /* 0x000fc80000010100 */
[----:B------:R-:W-:-:S04]  /*14df0*/  FFMA R21, R62, R21, R55 ;  /* 0x000000153e157223 */ /* 0x000fc80000000037 */
[----:B------:R-:W-:-:S03]  /*14e00*/  FFMA R62, R21, R20, R62 ;  /* 0x00000014153e7223 */ /* 0x000fc6000000003e */
.L_x_546:
[----:B------:R-:W-:Y:S05]  /*14e10*/  BSYNC B6 ;  /* 0x0000000000067941 */ /* 0x000fea0003800000 */
.L_x_543:
[----:B------:R-:W0:Y:S01]  /*14e20*/  MUFU.RCP64H R21, R51 ;  /* 0x0000003300157308 */ /* 0x000e220000001800 */
[----:B------:R-:W-:Y:S01]  /*14e30*/  MOV R20, 0x1 ;  /* 0x0000000100147802 */ /* 0x000fe20000000f00 */
[----:B------:R-:W-:Y:S01]  /*14e40*/  BMOV.32.CLEAR RZ, B7 ;  /* 0x0000000007ff7355 */ /* 0x000fe20000100000 */
[----:B------:R-:W-:Y:S04]  /*14e50*/  BSSY B7, `(.L_x_547) ;  /* 0x0000015000077945 */ /* 0x000fe80003800000 */
[----:B0-----:R-:W0:-:S08]  /*14e60*/  DFMA R54, -R50, R20, 1 ;  /* 0x3ff000003236742b */ /* 0x001e100000000114 */
[----:B0-----:R-:W0:-:S04]  /*14e70*/  DFMA R56, R54, R54, R54 ;  /* 0x000000363638722b */ /* 0x001e080000000036 */
[----:B------:R-:W1:-:S04]  /*14e80*/  DMUL R54, R2, R2 ;  /* 0x0000000202367228 */ /* 0x000e480000000000 */
[----:B0-----:R-:W0:-:S05]  /*14e90*/  DFMA R56, R20, R56, R20 ;  /* 0x000000381438722b */ /* 0x001e0a0000000014 */
[----:B-1----:R-:W-:-:S03]  /*14ea0*/  FSETP.GTU.AND P1, PT, |R55|, 6.4490557925156731238e-37, PT ;  /* 0x035b73333700780b */ /* 0x002fc60003f2c200 */
[----:B0-2---:R-:W0:-:S08]  /*14eb0*/  DMUL R118, R56, R54 ;  /* 0x0000003638767228 */ /* 0x005e100000000000 */
[----:B0-----:R-:W0:-:S08]  /*14ec0*/  DFMA R20, -R50, R118, R54 ;  /* 0x000000763214722b */ /* 0x001e100000000136 */
[----:B0-----:R0:W1:Y:S02]  /*14ed0*/  DFMA R118, R56, R20, R118 ;  /* 0x000000143876722b */ /* 0x0010640000000076 */
[----:B0-----:R0:W2:Y:S07]  /*14ee0*/  F2F.F64.F32 R20, R62 ;  /* 0x0000003e00147310 */ /* 0x0010ae0000201800 */
[----:B-1----:R-:W-:-:S05]  /*14ef0*/  FFMA R56, RZ, R51, R119 ;  /* 0x00000033ff387223 */ /* 0x002fca0000000077 */
[----:B------:R-:W-:-:S12]  /*14f00*/  FSETP.GT.AND P0, PT, |R56|, 4.8978884574313168671e-40, PT ;  /* 0x000555553800780b */ /* 0x000fd80003f04200 */
[----:B------:R-:W-:Y:S05]  /*14f10*/  @P0 BRA P1, `(.L_x_548) ;  /* 0x0000008000000947 */ /* 0x000fea0000800000 */
[----:B0-2---:R-:W-:Y:S01]  /*14f20*/  IMAD.MOV.U32 R56, RZ, RZ, R54 ;  /* 0x000000ffff387224 */ /* 0x005fe200078e0036 */
[----:B------:R-:W-:Y:S01]  /*14f30*/  MOV R114, 0x14f80 ;  /* 0x00014f8000727802 */ /* 0x000fe20000000f00 */
[----:B------:R-:W-:Y:S02]  /*14f40*/  IMAD.MOV.U32 R57, RZ, RZ, R55 ;  /* 0x000000ffff397224 */ /* 0x000fe400078e0037 */
[----:B------:R-:W-:Y:S02]  /*14f50*/  IMAD.MOV.U32 R54, RZ, RZ, R50 ;  /* 0x000000ffff367224 */ /* 0x000fe400078e0032 */
[----:B------:R-:W-:-:S03]  /*14f60*/  IMAD.MOV.U32 R55, RZ, RZ, R51 ;  /* 0x000000ffff377224 */ /* 0x000fc600078e0033 */
[----:B------:R-:W-:Y:S05]  /*14f70*/  CALL.REL.NOINC `($extractFeats_gridded$__cuda_sm20_div_f64_slowpath_v2) ;  /* 0x00007be000007944 */ /* 0x000fea0003c00000 */
[----:B------:R-:W-:Y:S02]  /*14f80*/  IMAD.MOV.U32 R118, RZ, RZ, R60 ;  /* 0x000000ffff767224 */ /* 0x000fe400078e003c */
[----:B------:R-:W-:-:S03]  /*14f90*/  IMAD.MOV.U32 R119, RZ, RZ, R61 ;  /* 0x000000ffff777224 */ /* 0x000fc600078e003d */
.L_x_548:
[----:B0-2---:R-:W-:Y:S05]  /*14fa0*/  BSYNC B7 ;  /* 0x0000000000077941 */ /* 0x005fea0003800000 */
.L_x_547:
[----:B------:R-:W0:Y:S01]  /*14fb0*/  MUFU.RCP64H R51, R117 ;  /* 0x0000007500337308 */ /* 0x000e220000001800 */
[----:B------:R-:W-:Y:S01]  /*14fc0*/  IMAD.MOV.U32 R50, RZ, RZ, 0x1 ;  /* 0x00000001ff327424 */ /* 0x000fe200078e00ff */
[----:B------:R-:W-:Y:S01]  /*14fd0*/  FSETP.GTU.AND P1, PT, |R23|, 6.4490557925156731238e-37, PT ;  /* 0x035b73331700780b */ /* 0x000fe20003f2c200 */
[----:B------:R-:W-:Y:S01]  /*14fe0*/  BMOV.32.CLEAR RZ, B7 ;  /* 0x0000000007ff7355 */ /* 0x000fe20000100000 */
[----:B------:R-:W-:Y:S03]  /*14ff0*/  BSSY B7, `(.L_x_549) ;  /* 0x0000012000077945 */ /* 0x000fe60003800000 */
        /* <DEDUP_REMOVED lines=14> */
[----:B------:R-:W-:Y:S05]  /*150e0*/  CALL.REL.NOINC `($extractFeats_gridded$__cuda_sm20_div_f64_slowpath_v2) ;  /* 0x00007a7000007944 */ /* 0x000fea0003c00000 */
[----:B------:R-:W-:Y:S02]  /*150f0*/  IMAD.MOV.U32 R50, RZ, RZ, R60 ;  /* 0x000000ffff327224 */ /* 0x000fe400078e003c */
[----:B------:R-:W-:-:S03]  /*15100*/  IMAD.MOV.U32 R51, RZ, RZ, R61 ;  /* 0x000000ffff337224 */ /* 0x000fc600078e003d */
.L_x_550:
[----:B------:R-:W-:Y:S05]  /*15110*/  BSYNC B7 ;  /* 0x0000000000077941 */ /* 0x000fea0003800000 */
.L_x_549:
[----:B------:R-:W0:Y:S01]  /*15120*/  DADD R50, R50, -R118 ;  /* 0x0000000032327229 */ /* 0x000e220000000876 */
[----:B------:R-:W-:Y:S01]  /*15130*/  IMAD.MOV.U32 R54, RZ, RZ, RZ ;  /* 0x000000ffff367224 */ /* 0x000fe200078e00ff */
[----:B------:R-:W-:Y:S01]  /*15140*/  BMOV.32.CLEAR RZ, B6 ;  /* 0x0000000006ff7355 */ /* 0x000fe20000100000 */
[----:B------:R-:W-:Y:S05]  /*15150*/  BSSY B6, `(.L_x_551) ;  /* 0x0000018000067945 */ /* 0x000fea0003800000 */
[----:B0-----:R-:W0:Y:S01]  /*15160*/  DSETP.MAX.AND P0, P1, RZ, R50, PT ;  /* 0x00000032ff00722a */ /* 0x001e22000390f000 */
        /* <DEDUP_REMOVED lines=12> */
[----:B------:R-:W-:Y:S05]  /*15230*/  CALL.REL.NOINC `($extractFeats_gridded$__cuda_sm20_sqrt_rn_f32_slowpath) ;  /* 0x0000818000007944 */ /* 0x000fea0003c00000 */
[----:B------:R-:W-:Y:S05]  /*15240*/  BSYNC B7 ;  /* 0x0000000000077941 */ /* 0x000fea0003800000 */
.L_x_553:
[----:B------:R-:W-:Y:S01]  /*15250*/  IMAD.MOV.U32 R50, RZ, RZ, R62 ;  /* 0x000000ffff327224 */ /* 0x000fe200078e003e */
[----:B------:R-:W-:Y:S05]  /*15260*/  BRA `(.L_x_554) ;  /* 0x0000006000007947 */ /* 0x000fea0003800000 */
.L_x_552:
[----:B------:R-:W0:Y:S02]  /*15270*/  MUFU.RSQ R50, R55 ;  /* 0x0000003700327308 */ /* 0x000e240000001400 */
[----:B0-----:R-:W-:Y:S02]  /*15280*/  FMUL.FTZ R51, R55, R50 ;  /* 0x0000003237337220 */ /* 0x001fe40000410000 */
[----:B------:R-:W-:Y:S02]  /*15290*/  FMUL.FTZ R50, R50, 0.5 ;  /* 0x3f00000032327820 */ /* 0x000fe40000410000 */
[----:B------:R-:W-:-:S04]  /*152a0*/  FADD.FTZ R54, -R51, -RZ ;  /* 0x800000ff33367221 */ /* 0x000fc80000010100 */
[----:B------:R-:W-:-:S04]  /*152b0*/  FFMA R54, R51, R54, R55 ;  /* 0x0000003633367223 */ /* 0x000fc80000000037 */
[----:B------:R-:W-:-:S03]  /*152c0*/  FFMA R50, R54, R50, R51 ;  /* 0x0000003236327223 */ /* 0x000fc60000000033 */
.L_x_554:
[----:B------:R-:W-:Y:S05]  /*152d0*/  BSYNC B6 ;  /* 0x0000000000067941 */ /* 0x000fea0003800000 */
.L_x_551:
[----:B------:R-:W0:Y:S02]  /*152e0*/  F2F.F64.F32 R50, R50 ;  /* 0x0000003200327310 */ /* 0x000e240000201800 */
.L_x_538:
[----:B-1----:R-:W-:-:S12]  /*152f0*/  ISETP.NE.AND P0, PT, RZ, c[0x0][0x1c4], PT ;  /* 0x00007100ff007a0c */ /* 0x002fd80003f05270 */
[----:B------:R-:W-:Y:S05]  /*15300*/  @!P0 BRA `(.L_x_555) ;  /* 0x000004e000008947 */ /* 0x000fea0003800000 */
[----:B---3--:R-:W1:Y:S01]  /*15310*/  MUFU.RCP64H R17, R117 ;  /* 0x0000007500117308 */ /* 0x008e620000001800 */
        /* <DEDUP_REMOVED lines=18> */
[----:B--2-4-:R-:W-:Y:S05]  /*15440*/  CALL.REL.NOINC `($extractFeats_gridded$__cuda_sm20_div_f64_slowpath_v2) ;  /* 0x0000771000007944 */ /* 0x014fea0003c00000 */
[----:B------:R-:W-:Y:S02]  /*15450*/  IMAD.MOV.U32 R16, RZ, RZ, R60 ;  /* 0x000000ffff107224 */ /* 0x000fe400078e003c */
[----:B------:R-:W-:-:S03]  /*15460*/  IMAD.MOV.U32 R17, RZ, RZ, R61 ;  /* 0x000000ffff117224 */ /* 0x000fc600078e003d */
.L_x_557:
[----:B------:R-:W-:Y:S05]  /*15470*/  BSYNC B7 ;  /* 0x0000000000077941 */ /* 0x000fea0003800000 */
.L_x_556:
        /* <DEDUP_REMOVED lines=25> */
.L_x_559:
[----:B------:R-:W-:Y:S05]  /*15610*/  BSYNC B7 ;  /* 0x0000000000077941 */ /* 0x000fea0003800000 */
.L_x_558:
[----:B------:R0:W1:Y:S01]  /*15620*/  DADD R16, -R54, R16 ;  /* 0x0000000036107229 */ /* 0x0000620000000110 */
[----:B------:R-:W-:Y:S01]  /*15630*/  BMOV.32.CLEAR RZ, B6 ;  /* 0x0000000006ff7355 */ /* 0x000fe20000100000 */
[----:B0-----:R-:W-:Y:S01]  /*15640*/  IMAD.MOV.U32 R54, RZ, RZ, RZ ;  /* 0x000000ffff367224 */ /* 0x001fe200078e00ff */
[----:B------:R-:W-:Y:S05]  /*15650*/  BSSY B6, `(.L_x_560) ;  /* 0x0000018000067945 */ /* 0x000fea0003800000 */
[----:B-1----:R-:W0:Y:S01]  /*15660*/  DSETP.MAX.AND P0, P1, RZ, R16, PT ;  /* 0x00000010ff00722a */ /* 0x002e22000390f000 */
[----:B------:R-:W-:-:S08]  /*15670*/  MOV R55, R17 ;  /* 0x0000001100377202 */ /* 0x000fd00000000f00 */
        /* <DEDUP_REMOVED lines=13> */
.L_x_562:
[----:B------:R-:W-:Y:S01]  /*15750*/  IMAD.MOV.U32 R16, RZ, RZ, R62 ;  /* 0x000000ffff107224 */ /* 0x000fe200078e003e */
[----:B------:R-:W-:Y:S05]  /*15760*/  BRA `(.L_x_563) ;  /* 0x0000006000007947 */ /* 0x000fea0003800000 */
.L_x_561:
[----:B------:R-:W0:Y:S02]  /*15770*/  MUFU.RSQ R16, R55 ;  /* 0x0000003700107308 */ /* 0x000e240000001400 */
[----:B0-----:R-:W-:Y:S02]  /*15780*/  FMUL.FTZ R17, R55, R16 ;  /* 0x0000001037117220 */ /* 0x001fe40000410000 */
[----:B------:R-:W-:Y:S02]  /*15790*/  FMUL.FTZ R16, R16, 0.5 ;  /* 0x3f00000010107820 */ /* 0x000fe40000410000 */
[----:B------:R-:W-:-:S04]  /*157a0*/  FADD.FTZ R54, -R17, -RZ ;  /* 0x800000ff11367221 */ /* 0x000fc80000010100 */
[----:B------:R-:W-:-:S04]  /*157b0*/  FFMA R54, R17, R54, R55 ;  /* 0x0000003611367223 */ /* 0x000fc80000000037 */
[----:B------:R-:W-:-:S03]  /*157c0*/  FFMA R16, R54, R16, R17 ;  /* 0x0000001036107223 */ /* 0x000fc60000000011 */
.L_x_563:
[----:B------:R-:W-:Y:S05]  /*157d0*/  BSYNC B6 ;  /* 0x0000000000067941 */ /* 0x000fea0003800000 */
.L_x_560:
[----:B------:R-:W0:Y:S02]  /*157e0*/  F2F.F64.F32 R16, R16 ;  /* 0x0000001000107310 */ /* 0x000e240000201800 */
.L_x_555:
[----:B---3--:R-:W1:Y:S01]  /*157f0*/  MUFU.RCP64H R55, R117 ;  /* 0x0000007500377308 */ /* 0x008e620000001800 */
[----:B------:R-:W-:Y:S01]  /*15800*/  IMAD.MOV.U32 R54, RZ, RZ, 0x1 ;  /* 0x00000001ff367424 */ /* 0x000fe200078e00ff */
[----:B------:R-:W-:Y:S01]  /*15810*/  FSETP.GTU.AND P1, PT, |R3|, 6.4490557925156731238e-37, PT ;  /* 0x035b73330300780b */ /* 0x000fe20003f2c200 */
[----:B------:R-:W-:Y:S01]  /*15820*/  BMOV.32.CLEAR RZ, B7 ;  /* 0x0000000007ff7355 */ /* 0x000fe20000100000 */
[----:B------:R-:W-:Y:S03]  /*15830*/  BSSY B7, `(.L_x_564) ;  /* 0x0000012000077945 */ /* 0x000fe60003800000 */
[----:B01----:R-:W0:-:S08]  /*15840*/  DFMA R56, -R116, R54, 1 ;  /* 0x3ff000007438742b */ /* 0x003e100000000136 */
        /* <DEDUP_REMOVED lines=14> */
[----:B------:R-:W-:Y:S02]  /*15930*/  IMAD.MOV.U32 R120, RZ, RZ, R60 ;  /* 0x000000ffff787224 */ /* 0x000fe400078e003c */
[----:B------:R-:W-:-:S03]  /*15940*/  IMAD.MOV.U32 R121, RZ, RZ, R61 ;  /* 0x000000ffff797224 */ /* 0x000fc600078e003d */
.L_x_565:
[----:B------:R-:W-:Y:S05]  /*15950*/  BSYNC B7 ;  /* 0x0000000000077941 */ /* 0x000fea0003800000 */
.L_x_564:
        /* <DEDUP_REMOVED lines=8> */
[----:B0-2---:R-:W0:-:S08]  /*159e0*/  DMUL R118, R56, R48 ;  /* 0x0000003038767228 */ /* 0x005e100000000000 */
        /* <DEDUP_REMOVED lines=10> */
[----:B----4-:R-:W-:Y:S05]  /*15a90*/  CALL.REL.NOINC `($extractFeats_gridded$__cuda_sm20_div_f64_slowpath_v2) ;  /* 0x000070c000007944 */ /* 0x010fea0003c00000 */
[----:B------:R-:W-:Y:S02]  /*15aa0*/  IMAD.MOV.U32 R118, RZ, RZ, R60 ;  /* 0x000000ffff767224 */ /* 0x000fe400078e003c */
[----:B------:R-:W-:-:S03]  /*15ab0*/  IMAD.MOV.U32 R119, RZ, RZ, R61 ;  /* 0x000000ffff777224 */ /* 0x000fc600078e003d */
.L_x_567:
[----:B------:R-:W-:Y:S05]  /*15ac0*/  BSYNC B7 ;  /* 0x0000000000077941 */ /* 0x000fea0003800000 */
.L_x_566:
[----:B------:R-:W0:Y:S01]  /*15ad0*/  MUFU.RCP64H R55, R117 ;  /* 0x0000007500377308 */ /* 0x000e220000001800 */
[----:B------:R-:W-:Y:S01]  /*15ae0*/  IMAD.MOV.U32 R54, RZ, RZ, 0x1 ;  /* 0x00000001ff367424 */ /* 0x000fe200078e00ff */
[----:B------:R-:W-:Y:S01]  /*15af0*/  FSETP.GTU.AND P1, PT, |R15|, 6.4490557925156731238e-37, PT ;  /* 0x035b73330f00780b */ /* 0x000fe20003f2c200 */
[----:B------:R-:W-:Y:S01]  /*15b00*/  BMOV.32.CLEAR RZ, B7 ;  /* 0x0000000007ff7355 */ /* 0x000fe20000100000 */
[----:B------:R-:W-:Y:S03]  /*15b10*/  BSSY B7, `(.L_x_568) ;  /* 0x0000012000077945 */ /* 0x000fe60003800000 */
[----:B0-----:R-:W0:-:S08]  /*15b20*/  DFMA R56, -R116, R54, 1 ;  /* 0x3ff000007438742b */ /* 0x001e100000000136 */
[----:B0-----:R-:W0:-:S08]  /*15b30*/  DFMA R56, R56, R56, R56 ;  /* 0x000000383838722b */ /* 0x001e100000000038 */
[----:B0---4-:R-:W0:-:S08]  /*15b40*/  DFMA R58, R54, R56, R54 ;  /* 0x00000038363a722b */ /* 0x011e100000000036 */
        /* <DEDUP_REMOVED lines=12> */
[----:B------:R-:W-:Y:S01]  /*15c10*/  MOV R54, R60 ;  /* 0x0000003c00367202 */ /* 0x000fe20000000f00 */
[----:B------:R-:W-:-:S03]  /*15c20*/  IMAD.MOV.U32 R55, RZ, RZ, R61 ;  /* 0x000000ffff377224 */ /* 0x000fc600078e003d */
.L_x_569:
[----:B------:R-:W-:Y:S05]  /*15c30*/  BSYNC B7 ;  /* 0x0000000000077941 */ /* 0x000fea0003800000 */
.L_x_568:
[----:B------:R-:W0:Y:S01]  /*15c40*/  DMUL R62, R20, R20 ;  /* 0x00000014143e7228 */ /* 0x000e220000000000 */
[----:B------:R-:W-:Y:S01]  /*15c50*/  IMAD.MOV.U32 R56, RZ, RZ, 0x1 ;  /* 0x00000001ff387424 */ /* 0x000fe200078e00ff */
[----:B------:R-:W-:Y:S01]  /*15c60*/  BMOV.32.CLEAR RZ, B7 ;  /* 0x0000000007ff7355 */ /* 0x000fe20000100000 */
[----:B------:R-:W-:Y:S01]  /*15c70*/  BSSY B7, `(.L_x_570) ;  /* 0x0000015000077945 */ /* 0x000fe20003800000 */
[----:B------:R-:W1:-:S05]  /*15c80*/  DFMA R60, R54, -R14, R52 ;  /* 0x8000000e363c722b */ /* 0x000e4a0000000034 */
[----:B0-----:R-:W0:Y:S04]  /*15c90*/  MUFU.RCP64H R57, R63 ;  /* 0x0000003f00397308 */ /* 0x001e280000001800 */
        /* <DEDUP_REMOVED lines=18> */
.L_x_571:
[----:B------:R-:W-:Y:S05]  /*15dc0*/  BSYNC B7 ;  /* 0x0000000000077941 */ /* 0x000fea0003800000 */
.L_x_570:
        /* <DEDUP_REMOVED lines=24> */
.L_x_573:
[----:B------:R-:W-:Y:S05]  /*15f50*/  BSYNC B7 ;  /* 0x0000000000077941 */ /* 0x000fea0003800000 */
.L_x_572:
        /* <DEDUP_REMOVED lines=22> */
[----:B------:R-:W-:Y:S01]  /*160c0*/  IMAD.MOV.U32 R46, RZ, RZ, R60 ;  /* 0x000000ffff2e7224 */ /* 0x000fe200078e003c */
[----:B------:R-:W-:-:S03]  /*160d0*/  MOV R47, R61 ;  /* 0x0000003d002f7202 */ /* 0x000fc60000000f00 */
.L_x_575:
[----:B------:R-:W-:Y:S05]  /*160e0*/  BSYNC B7 ;  /* 0x0000000000077941 */ /* 0x000fea0003800000 */
.L_x_574:
        /* <DEDUP_REMOVED lines=24> */
.L_x_577:
[----:B------:R-:W-:Y:S05]  /*16270*/  BSYNC B7 ;  /* 0x0000000000077941 */ /* 0x000fea0003800000 */
.L_x_576:
[----:B------:R0:W1:Y:S01]  /*16280*/  DMUL R58, R20, R16 ;  /* 0x00000010143a7228 */ /* 0x0000620000000000 */
[----:B------:R-:W-:Y:S01]  /*16290*/  BMOV.32.CLEAR RZ, B7 ;  /* 0x0000000007ff7355 */ /* 0x000fe20000100000 */
[----:B0-----:R-:W-:Y:S01]  /*162a0*/  IMAD.MOV.U32 R20, RZ, RZ, 0x1 ;  /* 0x00000001ff147424 */ /* 0x001fe200078e00ff */
[----:B------:R-:W-:Y:S01]  /*162b0*/  BSSY B7, `(.L_x_578) ;  /* 0x0000015000077945 */ /* 0x000fe20003800000 */
[----:B------:R-:W0:-:S05]  /*162c0*/  DFMA R54, R118, -R14, R12 ;  /* 0x8000000e7636722b */ /* 0x000e0a000000000c */
[----:B-1----:R-:W1:Y:S04]  /*162d0*/  MUFU.RCP64H R21, R59 ;  /* 0x0000003b00157308 */ /* 0x002e680000001800 */
[----:B0-----:R-:W-:Y:S01]  /*162e0*/  FSETP.GTU.AND P1, PT, |R55|, 6.4490557925156731238e-37, PT ;  /* 0x035b73333700780b */ /* 0x001fe20003f2c200 */
        /* <DEDUP_REMOVED lines=17> */
.L_x_579:
[----:B------:R-:W-:Y:S05]  /*16400*/  BSYNC B7 ;  /* 0x0000000000077941 */ /* 0x000fea0003800000 */
.L_x_578:
        /* <DEDUP_REMOVED lines=24> */
.L_x_581:
[----:B------:R-:W-:Y:S05]  /*16590*/  BSYNC B7 ;  /* 0x0000000000077941 */ /* 0x000fea0003800000 */
.L_x_580:
[----:B------:R-:W-:Y:S01]  /*165a0*/  IADD3 R16, R24, -0x1, RZ ;  /* 0xffffffff18107810 */ /* 0x000fe20007ffe0ff */
[----:B------:R-:W-:Y:S01]  /*165b0*/  BMOV.32.CLEAR RZ, B7 ;  /* 0x0000000007ff7355 */ /* 0x000fe20000100000 */
[----:B------:R-:W-:Y:S01]  /*165c0*/  MOV R2, 0x1 ;  /* 0x0000000100027802 */ /* 0x000fe20000000f00 */
[----:B------:R-:W-:Y:S01]  /*165d0*/  BSSY B7, `(.L_x_582) ;  /* 0x0000015000077945 */ /* 0x000fe20003800000 */
[----:B------:R-:W-:-:S02]  /*165e0*/  FSETP.GTU.AND P1, PT, |R53|, 6.4490557925156731238e-37, PT ;  /* 0x035b73333500780b */ /* 0x000fc40003f2c200 */
[----:B------:R-:W0:Y:S02]  /*165f0*/  I2F.F64 R16, R16 ;  /* 0x0000001000107312 */ /* 0x000e240000201c00 */
        /* <DEDUP_REMOVED lines=18> */
.L_x_583:
[----:B------:R-:W-:Y:S05]  /*16720*/  BSYNC B7 ;  /* 0x0000000000077941 */ /* 0x000fea0003800000 */
.L_x_582:
        /* <DEDUP_REMOVED lines=22> */
.L_x_585:
[----:B------:R-:W-:Y:S05]  /*16890*/  BSYNC B7 ;  /* 0x0000000000077941 */ /* 0x000fea0003800000 */
.L_x_584:
        /* <DEDUP_REMOVED lines=22> */
.L_x_587:
[----:B------:R-:W-:Y:S05]  /*16a00*/  BSYNC B7 ;  /* 0x0000000000077941 */ /* 0x000fea0003800000 */
.L_x_586:
        /* <DEDUP_REMOVED lines=10> */
[----:B0-----:R0:W1:Y:S02]  /*16ab0*/  DFMA R18, R48, R12, R18 ;  /* 0x0000000c3012722b */ /* 0x0010640000000012 */
[----:B0-----:R-:W-:-:S07]  /*16ac0*/  IMAD.MOV.U32 R13, RZ, RZ, R21 ;  /* 0x000000ffff0d7224 */ /* 0x001fce00078e0015 */
[----:B-1----:R-:W-:-:S05]  /*16ad0*/  FFMA R12, RZ, R17, R19 ;  /* 0x00000011ff0c7223 */ /* 0x002fca0000000013 */
[----:B------:R-:W-:Y:S02]  /*16ae0*/  FSETP.GT.AND P0, PT, |R12|, 4.8978884574313168671e-40, PT ;  /* 0x000555550c00780b */ /* 0x000fe40003f04200 */
[----:B------:R-:W-:-:S10]  /*16af0*/  MOV R12, R20 ;  /* 0x00000014000c7202 */ /* 0x000fd40000000f00 */
        /* <DEDUP_REMOVED lines=9> */
.L_x_589:
[----:B------:R-:W-:Y:S05]  /*16b90*/  BSYNC B7 ;  /* 0x0000000000077941 */ /* 0x000fea0003800000 */
.L_x_588:
        /* <DEDUP_REMOVED lines=22> */
.L_x_591:
[----:B------:R-:W-:Y:S05]  /*16d00*/  BSYNC B7 ;  /* 0x0000000000077941 */ /* 0x000fea0003800000 */
.L_x_590:
        /* <DEDUP_REMOVED lines=24> */
.L_x_593:
[----:B------:R-:W-:Y:S05]  /*16e90*/  BSYNC B7 ;  /* 0x0000000000077941 */ /* 0x000fea0003800000 */
.L_x_592:
[----:B------:R-:W0:Y:S01]  /*16ea0*/  MUFU.RCP64H R23, 3 ;  /* 0x4008000000177908 */ /* 0x000e220000001800 */
[----:B------:R-:W-:Y:S01]  /*16eb0*/  IMAD.MOV.U32 R46, RZ, RZ, 0x0 ;  /* 0x00000000ff2e7424 */ /* 0x000fe200078e00ff */
[----:B------:R-:W1:Y:S01]  /*16ec0*/  DADD R16, R20, R18 ;  /* 0x0000000014107229 */ /* 0x000e620000000012 */
[----:B------:R-:W-:Y:S01]  /*16ed0*/  IMAD.MOV.U32 R47, RZ, RZ, 0x3ff00000 ;  /* 0x3ff00000ff2f7424 */ /* 0x000fe200078e00ff */
[----:B------:R-:W-:Y:S01]  /*16ee0*/  BMOV.32.CLEAR RZ, B7 ;  /* 0x0000000007ff7355 */ /* 0x000fe20000100000 */
[----:B------:R-:W-:Y:S01]  /*16ef0*/  IMAD.MOV.U32 R22, RZ, RZ, 0x1 ;  /* 0x00000001ff167424 */ /* 0x000fe200078e00ff */
[----:B------:R-:W-:Y:S04]  /*16f00*/  BSSY B7, `(.L_x_594) ;  /* 0x0000014000077945 */ /* 0x000fe80003800000 */
[----:B-1----:R-:W1:-:S04]  /*16f10*/  DADD R48, R16, R10 ;  /* 0x0000000010307229 */ /* 0x002e48000000000a */
[----:B0-----:R-:W0:-:S05]  /*16f20*/  DFMA R46, R22, -3, R46 ;  /* 0xc0080000162e782b */ /* 0x001e0a000000002e */
[----:B-1----:R-:W-:-:S03]  /*16f30*/  FSETP.GTU.AND P1, PT, |R49|, 6.4490557925156731238e-37, PT ;  /* 0x035b73333100780b */ /* 0x002fc60003f2c200 */
[----:B0-----:R-:W0:-:S08]  /*16f40*/  DFMA R46, R46, R46, R46 ;  /* 0x0000002e2e2e722b */ /* 0x001e10000000002e */
[----:B0-----:R-:W0:-:S08]  /*16f50*/  DFMA R22, R22, R46, R22 ;  /* 0x0000002e1616722b */ /* 0x001e100000000016 */
[----:B0-----:R-:W0:-:S08]  /*16f60*/  DMUL R16, R48, R22 ;  /* 0x0000001630107228 */ /* 0x001e100000000000 */
[----:B0-----:R-:W0:-:S08]  /*16f70*/  DFMA R46, R16, -3, R48 ;  /* 0xc0080000102e782b */ /* 0x001e100000000030 */
[----:B0-----:R-:W0:-:S09]  /*16f80*/  DFMA R22, R22, R46, R16 ;  /* 0x0000002e1616722b */ /* 0x001e120000000010 */
[----:B0-----:R-:W-:-:S05]  /*16f90*/  FFMA R16, RZ, 2.125, R23 ;  /* 0x40080000ff107823 */ /* 0x001fca0000000017 */
[----:B------:R-:W-:-:S12]  /*16fa0*/  FSETP.GT.AND P0, PT, |R16|, 4.8978884574313168671e-40, PT ;  /* 0x000555551000780b */ /* 0x000fd80003f04200 */
[----:B------:R-:W-:Y:S05]  /*16fb0*/  @P0 BRA P1, `(.L_x_595) ;  /* 0x0000008000000947 */ /* 0x000fea0000800000 */
[----:B------:R-:W-:Y:S01]  /*16fc0*/  IMAD.MOV.U32 R56, RZ, RZ, R48 ;  /* 0x000000ffff387224 */ /* 0x000fe200078e0030 */
[----:B------:R-:W-:Y:S01]  /*16fd0*/  MOV R114, 0x17020 ;  /* 0x0001702000727802 */ /* 0x000fe20000000f00 */
[----:B------:R-:W-:Y:S02]  /*16fe0*/  IMAD.MOV.U32 R57, RZ, RZ, R49 ;  /* 0x000000ffff397224 */ /* 0x000fe400078e0031 */
[----:B------:R-:W-:Y:S02]  /*16ff0*/  IMAD.MOV.U32 R54, RZ, RZ, RZ ;  /* 0x000000ffff367224 */ /* 0x000fe400078e00ff */
[----:B------:R-:W-:-:S03]  /*17000*/  IMAD.MOV.U32 R55, RZ, RZ, 0x40080000 ;  /* 0x40080000ff377424 */ /* 0x000fc600078e00ff */
[----:B------:R-:W-:Y:S05]  /*17010*/  CALL.REL.NOINC `($extractFeats_gridded$__cuda_sm20_div_f64_slowpath_v2) ;  /* 0x00005b4000007944 */ /* 0x000fea0003c00000 */
[----:B------:R-:W-:Y:S02]  /*17020*/  IMAD.MOV.U32 R22, RZ, RZ, R60 ;  /* 0x000000ffff167224 */ /* 0x000fe400078e003c */
[----:B------:R-:W-:-:S03]  /*17030*/  IMAD.MOV.U32 R23, RZ, RZ, R61 ;  /* 0x000000ffff177224 */ /* 0x000fc600078e003d */
.L_x_595:
[----:B------:R-:W-:Y:S05]  /*17040*/  BSYNC B7 ;  /* 0x0000000000077941 */ /* 0x000fea0003800000 */
.L_x_594:
[----:B------:R-:W0:Y:S01]  /*17050*/  DADD R16, -R22, R20 ;  /* 0x0000000016107229 */ /* 0x000e220000000114 */
[----:B------:R-:W-:Y:S01]  /*17060*/  BMOV.32.CLEAR RZ, B7 ;  /* 0x0000000007ff7355 */ /* 0x000fe20000100000 */
[----:B------:R-:W-:Y:S02]  /*17070*/  BSSY B7, `(.L_x_596) ;  /* 0x00000b9000077945 */ /* 0x000fe40003800000 */
[----:B------:R-:W-:-:S04]  /*17080*/  DADD R54, -RZ, |R14| ;  /* 0x00000000ff367229 */ /* 0x000fc8000000050e */
[----:B0-----:R-:W-:-:S04]  /*17090*/  DSETP.GEU.AND P5, PT, |R14|, |R16|, PT ;  /* 0x400000100e00722a */ /* 0x001fc80003fae200 */
[----:B------:R-:W0:-:S04]  /*170a0*/  DADD R46, -RZ, |R16| ;  /* 0x00000000ff2e7229 */ /* 0x000e080000000510 */
[----:B------:R-:W1:-:S04]  /*170b0*/  DADD R10, -R22, R10 ;  /* 0x00000000160a7229 */ /* 0x000e48000000010a */
[----:B------:R-:W-:Y:S01]  /*170c0*/  DADD R18, -R22, R18 ;  /* 0x0000000016127229 */ /* 0x000fe20000000112 */
[----:B0-----:R-:W-:Y:S02]  /*170d0*/  FSEL R48, R46, R54, !P5 ;  /* 0x000000362e307208 */ /* 0x001fe40006800000 */
[----:B------:R-:W-:Y:S01]  /*170e0*/  FSEL R49, R47, R55, !P5 ;  /* 0x000000372f317208 */ /* 0x000fe20006800000 */
[----:B------:R-:W-:-:S04]  /*170f0*/  DSETP.GEU.AND P4, PT, |R12|, |R2|, PT ;  /* 0x400000020c00722a */ /* 0x000fc80003f8e200 */
[----:B------:R-:W-:-:S04]  /*17100*/  DADD R20, -RZ, |R2| ;  /* 0x00000000ff147229 */ /* 0x000fc80000000502 */
[----:B------:R-:W0:-:S04]  /*17110*/  DADD R52, -RZ, |R12| ;  /* 0x00000000ff347229 */ /* 0x000e08000000050c */
[----:B-1----:R-:W-:-:S04]  /*17120*/  DSETP.GEU.AND P1, PT, |R10|, |R2|, PT ;  /* 0x400000020a00722a */ /* 0x002fc80003f2e200 */
[----:B------:R-:W1:Y:S01]  /*17130*/  DADD R50, -RZ, |R10| ;  /* 0x00000000ff327229 */ /* 0x000e62000000050a */
[----:B0-----:R-:W-:Y:S02]  /*17140*/  FSEL R46, R20, R52, !P4 ;  /* 0x00000034142e7208 */ /* 0x001fe40006000000 */
[----:B------:R-:W-:Y:S01]  /*17150*/  FSEL R47, R21, R53, !P4 ;  /* 0x00000035152f7208 */ /* 0x000fe20006000000 */
[----:B------:R-:W-:-:S04]  /*17160*/  DSETP.GEU.AND P0, PT, |R18|, |R14|, PT ;  /* 0x4000000e1200722a */ /* 0x000fc80003f0e200 */
[----:B------:R-:W0:Y:S01]  /*17170*/  DADD R56, -RZ, |R18| ;  /* 0x00000000ff387229 */ /* 0x000e220000000512 */
[----:B-1----:R-:W-:Y:S02]  /*17180*/  FSEL R20, R20, R50, !P1 ;  /* 0x0000003214147208 */ /* 0x002fe40004800000 */
[----:B------:R-:W-:Y:S01]  /*17190*/  FSEL R21, R21, R51, !P1 ;  /* 0x0000003315157208 */ /* 0x000fe20004800000 */
[----:B------:R-:W1:-:S05]  /*171a0*/  DSETP.GEU.AND P5, PT, |R12|, R48, PT ;  /* 0x000000300c00722a */ /* 0x000e4a0003fae200 */
[----:B0-----:R-:W-:Y:S02]  /*171b0*/  FSEL R50, R54, R56, !P0 ;  /* 0x0000003836327208 */ /* 0x001fe40004000000 */
[----:B------:R-:W-:Y:S02]  /*171c0*/  FSEL R51, R55, R57, !P0 ;  /* 0x0000003937337208 */ /* 0x000fe40004000000 */
[----:B-1----:R-:W-:Y:S01]  /*171d0*/  FSEL R48, R48, R52, !P5 ;  /* 0x0000003430307208 */ /* 0x002fe20006800000 */
[----:B------:R-:W0:Y:S01]  /*171e0*/  DSETP.GEU.AND P0, PT, R20, R46, PT ;  /* 0x0000002e1400722a */ /* 0x000e220003f0e000 */
[----:B------:R-:W-:-:S06]  /*171f0*/  FSEL R49, R49, R53, !P5 ;  /* 0x0000003531317208 */ /* 0x000fcc0006800000 */
[----:B------:R-:W1:Y:S02]  /*17200*/  DSETP.GEU.AND P1, PT, R50, R48, PT ;  /* 0x000000303200722a */ /* 0x000e640003f2e000 */
[----:B0-----:R-:W-:Y:S02]  /*17210*/  FSEL R20, R46, R20, !P0 ;  /* 0x000000142e147208 */ /* 0x001fe40004000000 */
[----:B------:R-:W-:-:S05]  /*17220*/  FSEL R21, R47, R21, !P0 ;  /* 0x000000152f157208 */ /* 0x000fca0004000000 */
[----:B-1----:R-:W-:Y:S02]  /*17230*/  FSEL R46, R48, R50, !P1 ;  /* 0x00000032302e7208 */ /* 0x002fe40004800000 */
[----:B------:R-:W-:-:S06]  /*17240*/  FSEL R47, R49, R51, !P1 ;  /* 0x00000033312f7208 */ /* 0x000fcc0004800000 */
[----:B------:R-:W0:-:S09]  /*17250*/  DSETP.GEU.AND P0, PT, R20, R46, PT ;  /* 0x0000002e1400722a */ /* 0x000e120003f0e000 */
[----:B0-----:R-:W-:Y:S02]  /*17260*/  FSEL R46, R46, R20, !P0 ;  /* 0x000000142e2e7208 */ /* 0x001fe40004000000 */
[----:B------:R-:W-:-:S06]  /*17270*/  FSEL R47, R47, R21, !P0 ;  /* 0x000000152f2f7208 */ /* 0x000fcc0004000000 */
[----:B------:R-:W0:-:S15]  /*17280*/  DSETP.GT.AND P0, PT, R46, RZ, PT ;  /* 0x000000ff2e00722a */ /* 0x000e1e0003f04000 */
[----:B0-----:R-:W-:Y:S05]  /*17290*/  @!P0 BRA `(.L_x_597) ;  /* 0x0000096000008947 */ /* 0x001fea0003800000 */
[----:B------:R-:W0:Y:S01]  /*172a0*/  MUFU.RCP64H R21, R47 ;  /* 0x0000002f00157308 */ /* 0x000e220000001800 */
[----:B------:R-:W-:Y:S01]  /*172b0*/  MOV R20, 0x1 ;  /* 0x0000000100147802 */ /* 0x000fe20000000f00 */
[----:B------:R-:W-:Y:S01]  /*172c0*/  BMOV.32.CLEAR RZ, B8 ;  /* 0x0000000008ff7355 */ /* 0x000fe20000100000 */
[----:B------:R-:W-:Y:S01]  /*172d0*/  FSETP.GTU.AND P1, PT, |R11|, 6.4490557925156731238e-37, PT ;  /* 0x035b73330b00780b */ /* 0x000fe20003f2c200 */
        /* <DEDUP_REMOVED lines=18> */
.L_x_599:
[----:B------:R-:W-:Y:S05]  /*17400*/  BSYNC B8 ;  /* 0x0000000000087941 */ /* 0x000fea0003800000 */
.L_x_598:
        /* <DEDUP_REMOVED lines=24> */
.L_x_601:
[----:B------:R-:W-:Y:S05]  /*17590*/  BSYNC B8 ;  /* 0x0000000000087941 */ /* 0x000fea0003800000 */
.L_x_600:
        /* <DEDUP_REMOVED lines=24> */
.L_x_603:
[----:B------:R-:W-:Y:S05]  /*17720*/  BSYNC B8 ;  /* 0x0000000000087941 */ /* 0x000fea0003800000 */
.L_x_602:
        /* <DEDUP_REMOVED lines=24> */
.L_x_605:
[----:B------:R-:W-:Y:S05]  /*178b0*/  BSYNC B8 ;  /* 0x0000000000087941 */ /* 0x000fea0003800000 */
.L_x_604:
        /* <DEDUP_REMOVED lines=24> */
.L_x_607:
[----:B------:R-:W-:Y:S05]  /*17a40*/  BSYNC B8 ;  /* 0x0000000000087941 */ /* 0x000fea0003800000 */
.L_x_606:
        /* <DEDUP_REMOVED lines=24> */
.L_x_609:
[----:B------:R-:W-:Y:S05]  /*17bd0*/  BSYNC B8 ;  /* 0x0000000000087941 */ /* 0x000fea0003800000 */
.L_x_608:
[----:B------:R-:W-:Y:S02]  /*17be0*/  IMAD.MOV.U32 R16, RZ, RZ, R48 ;  /* 0x000000ffff107224 */ /* 0x000fe400078e0030 */
[----:B------:R-:W-:-:S03]  /*17bf0*/  IMAD.MOV.U32 R17, RZ, RZ, R49 ;  /* 0x000000ffff117224 */ /* 0x000fc600078e0031 */
.L_x_597:
[----:B------:R-:W-:Y:S05]  /*17c00*/  BSYNC B7 ;  /* 0x0000000000077941 */ /* 0x000fea0003800000 */
.L_x_596:
[----:B------:R-:W0:Y:S01]  /*17c10*/  DMUL R20, R18, R10 ;  /* 0x0000000a12147228 */ /* 0x000e220000000000 */
[----:B------:R-:W-:Y:S01]  /*17c20*/  BMOV.32.CLEAR RZ, B6 ;  /* 0x0000000006ff7355 */ /* 0x000fe20000100000 */
[----:B------:R-:W-:Y:S02]  /*17c30*/  BSSY B6, `(.L_x_610) ;  /* 0x000003d000067945 */ /* 0x000fe40003800000 */
[----:B------:R-:W1:-:S04]  /*17c40*/  DADD R48, R2, R2 ;  /* 0x0000000002307229 */ /* 0x000e480000000002 */
[----:B0-----:R-:W0:-:S04]  /*17c50*/  DFMA R50, -R2, R2, R20 ;  /* 0x000000020232722b */ /* 0x001e080000000114 */
[----:B-1----:R-:W1:-:S04]  /*17c60*/  DMUL R48, R48, R12 ;  /* 0x0000000c30307228 */ /* 0x002e480000000000 */
[----:B0-----:R-:W0:-:S04]  /*17c70*/  DFMA R52, R16, R10, R50 ;  /* 0x0000000a1034722b */ /* 0x001e080000000032 */
[----:B-1----:R-:W1:-:S04]  /*17c80*/  DMUL R48, R48, R14 ;  /* 0x0000000e30307228 */ /* 0x002e480000000000 */
[----:B------:R-:W-:-:S04]  /*17c90*/  DMUL R50, R10, R14 ;  /* 0x0000000e0a327228 */ /* 0x000fc80000000000 */
[----:B------:R-:W2:-:S04]  /*17ca0*/  DADD R10, R18, R10 ;  /* 0x00000000120a7229 */ /* 0x000e88000000000a */
[----:B0-----:R-:W0:-:S04]  /*17cb0*/  DFMA R52, -R12, R12, R52 ;  /* 0x0000000c0c34722b */ /* 0x001e080000000134 */
[----:B-1----:R-:W1:-:S04]  /*17cc0*/  DFMA R48, R20, R16, R48 ;  /* 0x000000101430722b */ /* 0x002e480000000030 */
[----:B--2---:R-:W2:-:S04]  /*17cd0*/  DADD R10, R10, R16 ;  /* 0x000000000a0a7229 */ /* 0x004e880000000010 */
[----:B0-----:R-:W0:-:S04]  /*17ce0*/  DFMA R52, R16, R18, R52 ;  /* 0x000000121034722b */ /* 0x001e080000000034 */
[----:B-1----:R-:W-:-:S04]  /*17cf0*/  DFMA R50, R50, -R14, R48 ;  /* 0x8000000e3232722b */ /* 0x002fc80000000030 */
[----:B------:R-:W1:-:S04]  /*17d00*/  DMUL R18, R18, R12 ;  /* 0x0000000c12127228 */ /* 0x000e480000000000 */
[----:B--2---:R-:W2:-:S04]  /*17d10*/  DMUL R48, R10, c[0x2][0x0] ;  /* 0x008000000a307a28 */ /* 0x004e880000000000 */
[----:B0-----:R-:W0:-:S04]  /*17d20*/  DFMA R52, -R14, R14, R52 ;  /* 0x0000000e0e34722b */ /* 0x001e080000000134 */
[----:B-1----:R-:W-:-:S04]  /*17d30*/  DFMA R18, R18, -R12, R50 ;  /* 0x8000000c1212722b */ /* 0x002fc80000000032 */
[----:B------:R-:W1:-:S04]  /*17d40*/  DMUL R16, R16, R2 ;  /* 0x0000000210107228 */ /* 0x000e480000000000 */
[----:B--2---:R-:W2:-:S04]  /*17d50*/  DADD R12, R48, R48 ;  /* 0x00000000300c7229 */ /* 0x004e880000000030 */
[----:B0-----:R-:W0:-:S04]  /*17d60*/  DFMA R10, R10, R48, -R52 ;  /* 0x000000300a0a722b */ /* 0x001e080000000834 */
[----:B-1----:R-:W-:-:S04]  /*17d70*/  DFMA R16, R16, -R2, R18 ;  /* 0x800000021010722b */ /* 0x002fc80000000012 */
[----:B--2---:R-:W1:-:S04]  /*17d80*/  DFMA R12, R48, R12, -R52 ;  /* 0x0000000c300c722b */ /* 0x004e480000000834 */
[----:B0-----:R-:W0:-:S04]  /*17d90*/  DMUL R10, R10, c[0x2][0x0] ;  /* 0x008000000a0a7a28 */ /* 0x001e080000000000 */
[----:B-1----:R-:W1:-:S04]  /*17da0*/  DFMA R2, R48, R12, R16 ;  /* 0x0000000c3002722b */ /* 0x002e480000000010 */
[----:B0-----:R-:W0:-:S04]  /*17db0*/  DSETP.GEU.AND P0, PT, R10, RZ, PT ;  /* 0x000000ff0a00722a */ /* 0x001e080003f0e000 */
[----:B-1----:R-:W1:-:S05]  /*17dc0*/  DMUL R2, R2, 0.5 ;  /* 0x3fe0000002027828 */ /* 0x002e4a0000000000 */
[----:B0-----:R-:W-:Y:S02]  /*17dd0*/  FSEL R50, R10, RZ, P0 ;  /* 0x000000ff0a327208 */ /* 0x001fe40000000000 */
[----:B------:R-:W-:Y:S01]  /*17de0*/  FSEL R51, R11, RZ, P0 ;  /* 0x000000ff0b337208 */ /* 0x000fe20000000000 */
[----:B-1----:R-:W-:-:S05]  /*17df0*/  DMUL R12, R2, R2 ;  /* 0x00000002020c7228 */ /* 0x002fca0000000000 */
[----:B------:R-:W0:-:S08]  /*17e00*/  DMUL R10, R50, R50 ;  /* 0x00000032320a7228 */ /* 0x000e100000000000 */
[----:B0-----:R-:W0:-:S08]  /*17e10*/  DFMA R10, R50, R10, -R12 ;  /* 0x0000000a320a722b */ /* 0x001e10000000080c */
[----:B0-----:R-:W0:-:S09]  /*17e20*/  DSETP.GEU.AND P0, PT, R10, RZ, PT ;  /* 0x000000ff0a00722a */ /* 0x001e120003f0e000 */
[----:B0-----:R-:W-:Y:S02]  /*17e30*/  FSEL R17, R11, RZ, P0 ;  /* 0x000000ff0b117208 */ /* 0x001fe40000000000 */
[----:B------:R-:W-:Y:S01]  /*17e40*/  FSEL R16, R10, RZ, P0 ;  /* 0x000000ff0a107208 */ /* 0x000fe20000000000 */
[----:B------:R-:W-:Y:S01]  /*17e50*/  IMAD.MOV.U32 R10, RZ, RZ, 0x0 ;  /* 0x00000000ff0a7424 */ /* 0x000fe200078e00ff */
[----:B------:R-:W-:Y:S02]  /*17e60*/  IADD3 R12, R17, -0x3500000, RZ ;  /* 0xfcb00000110c7810 */ /* 0x000fe40007ffe0ff */
[----:B------:R-:W0:Y:S01]  /*17e70*/  MUFU.RSQ64H R13, R17 ;  /* 0x00000011000d7308 */ /* 0x000e220000001c00 */
[----:B------:R-:W-:Y:S02]  /*17e80*/  MOV R11, 0x3fd80000 ;  /* 0x3fd80000000b7802 */ /* 0x000fe40000000f00 */
[----:B------:R-:W-:Y:S01]  /*17e90*/  ISETP.GE.U32.AND P0, PT, R12, 0x7ca00000, PT ;  /* 0x7ca000000c00780c */ /* 0x000fe20003f06070 */
[----:B0-----:R-:W0:-:S08]  /*17ea0*/  DMUL R14, R12, R12 ;  /* 0x0000000c0c0e7228 */ /* 0x001e100000000000 */
[----:B0-----:R-:W0:-:S08]  /*17eb0*/  DFMA R14, -R14, R16, 1 ;  /* 0x3ff000000e0e742b */ /* 0x001e100000000110 */
[----:B0-----:R-:W-:-:S04]  /*17ec0*/  DFMA R10, R14, R10, 0.5 ;  /* 0x3fe000000e0a742b */ /* 0x001fc8000000000a */
[----:B------:R-:W0:-:S08]  /*17ed0*/  DMUL R14, R12, R14 ;  /* 0x0000000e0c0e7228 */ /* 0x000e100000000000 */
[----:B0-----:R-:W0:-:S08]  /*17ee0*/  DFMA R18, R10, R14, R12 ;  /* 0x0000000e0a12722b */ /* 0x001e10000000000c */
[----:B0-----:R-:W0:Y:S01]  /*17ef0*/  DMUL R20, R18, R16 ;  /* 0x0000001012147228 */ /* 0x001e220000000000 */
[----:B------:R-:W-:Y:S01]  /*17f00*/  IADD3 R15, R19, -0x100000, RZ ;  /* 0xfff00000130f7810 */ /* 0x000fe20007ffe0ff */
[----:B------:R-:W-:-:S06]  /*17f10*/  IMAD.MOV.U32 R14, RZ, RZ, R18 ;  /* 0x000000ffff0e7224 */ /* 0x000fcc00078e0012 */
[----:B0-----:R-:W0:-:S08]  /*17f20*/  DFMA R52, R20, -R20, R16 ;  /* 0x800000141434722b */ /* 0x001e100000000010 */
[----:B0-----:R0:W1:Y:S01]  /*17f30*/  DFMA R10, R52, R14, R20 ;  /* 0x0000000e340a722b */ /* 0x0010620000000014 */
[----:B------:R-:W-:Y:S05]  /*17f40*/  @!P0 BRA `(.L_x_611) ;  /* 0x000000b000008947 */ /* 0x000fea0003800000 */
[----:B------:R-:W-:Y:S02]  /*17f50*/  IMAD.MOV.U32 R24, RZ, RZ, R18 ;  /* 0x000000ffff187224 */ /* 0x000fe400078e0012 */
[----:B------:R-:W-:Y:S01]  /*17f60*/  IMAD.MOV.U32 R18, RZ, RZ, R52 ;  /* 0x000000ffff127224 */ /* 0x000fe200078e0034 */
[----:B0-----:R-:W-:Y:S01]  /*17f70*/  MOV R52, 0x17fe0 ;  /* 0x00017fe000347802 */ /* 0x001fe20000000f00 */
[----:B-1----:R-:W-:Y:S02]  /*17f80*/  IMAD.MOV.U32 R11, RZ, RZ, R16 ;  /* 0x000000ffff0b7224 */ /* 0x002fe400078e0010 */
[----:B------:R-:W-:Y:S02]  /*17f90*/  IMAD.MOV.U32 R19, RZ, RZ, R53 ;  /* 0x000000ffff137224 */ /* 0x000fe400078e0035 */
[----:B------:R-:W-:Y:S02]  /*17fa0*/  IMAD.MOV.U32 R14, RZ, RZ, R17 ;  /* 0x000000ffff0e7224 */ /* 0x000fe400078e0011 */
[----:B------:R-:W-:-:S02]  /*17fb0*/  IMAD.MOV.U32 R10, RZ, RZ, R12 ;  /* 0x000000ffff0a7224 */ /* 0x000fc400078e000c */
[----:B------:R-:W-:-:S03]  /*17fc0*/  IMAD.MOV.U32 R16, RZ, RZ, R15 ;  /* 0x000000ffff107224 */ /* 0x000fc600078e000f */
[----:B------:R-:W-:Y:S05]  /*17fd0*/  CALL.REL.NOINC `($extractFeats_gridded$__cuda_sm20_dsqrt_rn_f64_mediumpath_v1) ;  /* 0x000050b000007944 */ /* 0x000fea0003c00000 */
[----:B------:R-:W-:Y:S02]  /*17fe0*/  IMAD.MOV.U32 R10, RZ, RZ, R14 ;  /* 0x000000ffff0a7224 */ /* 0x000fe400078e000e */
[----:B------:R-:W-:-:S03]  /*17ff0*/  IMAD.MOV.U32 R11, RZ, RZ, R15 ;  /* 0x000000ffff0b7224 */ /* 0x000fc600078e000f */
.L_x_611:
[----:B------:R-:W-:Y:S05]  /*18000*/  BSYNC B6 ;  /* 0x0000000000067941 */ /* 0x000fea0003800000 */
.L_x_610:
[----:B-1----:R-:W-:Y:S01]  /*18010*/  DSETP.NEU.AND P0, PT, |R10|, RZ, PT ;  /* 0x000000ff0a00722a */ /* 0x002fe20003f0d200 */
[----:B------:R-:W-:Y:S01]  /*18020*/  BMOV.32.CLEAR RZ, B7 ;  /* 0x0000000007ff7355 */ /* 0x000fe20000100000 */
[----:B------:R-:W-:Y:S01]  /*18030*/  BSSY B7, `(.L_x_612) ;  /* 0x000005f000077945 */ /* 0x000fe20003800000 */
[----:B------:R-:W-:Y:S01]  /*18040*/  LOP3.LUT R12, R11, 0x80000000, RZ, 0xc0, !PT ;  /* 0x800000000b0c7812 */ /* 0x000fe200078ec0ff */
[----:B------:R-:W1:-:S15]  /*18050*/  DSETP.EQ.AND P1, PT, |R2|, RZ, PT ;  /* 0x000000ff0200722a */ /* 0x000e5e0003f22200 */
[----:B-1----:R-:W-:Y:S05]  /*18060*/  @!P0 BRA P1, `(.L_x_613) ;  /* 0x0000057000008947 */ /* 0x002fea0000800000 */
[----:B------:R-:W-:-:S04]  /*18070*/  DSETP.NEU.AND P0, PT, |R10|, +INF , PT ;  /* 0x7ff000000a00742a */ /* 0x000fc80003f0d200 */
[----:B------:R-:W1:-:S15]  /*18080*/  DSETP.EQ.AND P1, PT, |R2|, +INF , PT ;  /* 0x7ff000000200742a */ /* 0x000e5e0003f22200 */
[----:B-1----:R-:W-:Y:S05]  /*18090*/  @!P0 BRA P1, `(.L_x_614) ;  /* 0x000004d000008947 */ /* 0x002fea0000800000 */
[----:B------:R-:W1:Y:S01]  /*180a0*/  DSETP.MAX.AND P0, P1, |R2|, |R10|, PT ;  /* 0x4000000a0200722a */ /* 0x000e62000390f200 */
[----:B0-----:R-:W-:Y:S01]  /*180b0*/  IMAD.MOV.U32 R15, RZ, RZ, R11 ;  /* 0x000000ffff0f7224 */ /* 0x001fe200078e000b */
[----:B------:R-:W-:Y:S01]  /*180c0*/  MOV R13, R3 ;  /* 0x00000003000d7202 */ /* 0x000fe20000000f00 */
[----:B------:R-:W-:Y:S01]  /*180d0*/  IMAD.MOV.U32 R14, RZ, RZ, R10 ;  /* 0x000000ffff0e7224 */ /* 0x000fe200078e000a */
[----:B------:R-:W-:Y:S01]  /*180e0*/  BMOV.32.CLEAR RZ, B8 ;  /* 0x0000000008ff7355 */ /* 0x000fe20000100000 */
[----:B------:R-:W-:Y:S01]  /*180f0*/  IMAD.MOV.U32 R18, RZ, RZ, R3 ;  /* 0x000000ffff127224 */ /* 0x000fe200078e0003 */
[----:B------:R-:W-:Y:S01]  /*18100*/  BSSY B8, `(.L_x_615) ;  /* 0x0000022000087945 */ /* 0x000fe20003800000 */
[----:B------:R-:W-:Y:S01]  /*18110*/  IMAD.MOV.U32 R19, RZ, RZ, R11 ;  /* 0x000000ffff137224 */ /* 0x000fe200078e000b */
[----:B------:R-:W-:Y:S02]  /*18120*/  ISETP.GE.AND P5, PT, R3, RZ, PT ;  /* 0x000000ff0300720c */ /* 0x000fe40003fa6270 */
[----:B-1----:R-:W-:Y:S01]  /*18130*/  FSEL R16, |R13|, |R15|, P0 ;  /* 0x4000000f0d107208 */ /* 0x002fe20000000200 */
[----:B------:R-:W-:-:S04]  /*18140*/  IMAD.MOV.U32 R13, RZ, RZ, R2 ;  /* 0x000000ffff0d7224 */ /* 0x000fc800078e0002 */
[----:B------:R-:W-:Y:S02]  /*18150*/  @P1 LOP3.LUT R16, R15, 0x80000, RZ, 0xfc, !PT ;  /* 0x000800000f101812 */ /* 0x000fe400078efcff */
[----:B------:R-:W-:Y:S01]  /*18160*/  SEL R52, R13, R14, P0 ;  /* 0x0000000e0d347207 */ /* 0x000fe20000000000 */
[----:B------:R-:W-:Y:S01]  /*18170*/  IMAD.MOV.U32 R14, RZ, RZ, 0x1 ;  /* 0x00000001ff0e7424 */ /* 0x000fe200078e00ff */
[----:B------:R-:W0:Y:S01]  /*18180*/  DSETP.MIN.AND P0, P1, |R2|, |R10|, PT ;  /* 0x4000000a0200722a */ /* 0x000e220003900200 */
[----:B------:R-:W-:-:S06]  /*18190*/  IMAD.MOV.U32 R53, RZ, RZ, R16 ;  /* 0x000000ffff357224 */ /* 0x000fcc00078e0010 */
[----:B------:R-:W1:Y:S02]  /*181a0*/  MUFU.RCP64H R15, R53 ;  /* 0x00000035000f7308 */ /* 0x000e640000001800 */
[----:B0-----:R-:W-:-:S06]  /*181b0*/  FSEL R18, |R18|, |R19|, P0 ;  /* 0x4000001312127208 */ /* 0x001fcc0000000200 */
[----:B------:R-:W-:-:S05]  /*181c0*/  @P1 LOP3.LUT R18, R19, 0x80000, RZ, 0xfc, !PT ;  /* 0x0008000013121812 */ /* 0x000fca00078efcff */
[----:B------:R-:W-:Y:S01]  /*181d0*/  IMAD.MOV.U32 R21, RZ, RZ, R18 ;  /* 0x000000ffff157224 */ /* 0x000fe200078e0012 */
[----:B-1----:R-:W0:-:S04]  /*181e0*/  DFMA R16, -R52, R14, 1 ;  /* 0x3ff000003410742b */ /* 0x002e08000000010e */
[----:B------:R-:W-:-:S04]  /*181f0*/  FSETP.GTU.AND P1, PT, |R21|, 6.4490557925156731238e-37, PT ;  /* 0x035b73331500780b */ /* 0x000fc80003f2c200 */
[----:B0-----:R-:W0:-:S08]  /*18200*/  DFMA R16, R16, R16, R16 ;  /* 0x000000101010722b */ /* 0x001e100000000010 */
[----:B0-----:R0:W1:Y:S02]  /*18210*/  DFMA R16, R14, R16, R14 ;  /* 0x000000100e10722b */ /* 0x001064000000000e */
[----:B0-----:R-:W-:-:S05]  /*18220*/  IMAD.MOV.U32 R14, RZ, RZ, R10 ;  /* 0x000000ffff0e7224 */ /* 0x001fca00078e000a */
[----:B------:R-:W-:-:S06]  /*18230*/  SEL R20, R13, R14, P0 ;  /* 0x0000000e0d147207 */ /* 0x000fcc0000000000 */
[----:B-1----:R-:W0:-:S08]  /*18240*/  DMUL R14, R20, R16 ;  /* 0x00000010140e7228 */ /* 0x002e100000000000 */
        /* <DEDUP_REMOVED lines=13> */
.L_x_616:
[----:B------:R-:W-:Y:S05]  /*18320*/  BSYNC B8 ;  /* 0x0000000000087941 */ /* 0x000fea0003800000 */
.L_x_615:
[----:B------:R-:W0:Y:S01]  /*18330*/  DMUL R16, R14, R14 ;  /* 0x0000000e0e107228 */ /* 0x000e220000000000 */
[----:B------:R-:W-:Y:S02]  /*18340*/  IMAD.MOV.U32 R18, RZ, RZ, 0x2a25ff7e ;  /* 0x2a25ff7eff127424 */ /* 0x000fe400078e00ff */
[----:B------:R-:W-:Y:S01]  /*18350*/  IMAD.MOV.U32 R19, RZ, RZ, 0x3ef53e1d ;  /* 0x3ef53e1dff137424 */ /* 0x000fe200078e00ff */
[----:B------:R-:W-:-:S04]  /*18360*/  DSETP.GT.AND P0, PT, |R10|, |R2|, PT ;  /* 0x400000020a00722a */ /* 0x000fc80003f04200 */
[----:B------:R-:W-:-:S04]  /*18370*/  DADD R10, |R2|, |R10| ;  /* 0x00000000020a7229 */ /* 0x000fc8000000060a */
[----:B0-----:R-:W0:-:S08]  /*18380*/  DFMA R18, R16, -R18, c[0x2][0x18] ;  /* 0x008006001012762b */ /* 0x001e100000000812 */
[----:B0-----:R-:W0:-:S08]  /*18390*/  DFMA R18, R16, R18, c[0x2][0x20] ;  /* 0x008008001012762b */ /* 0x001e100000000012 */
        /* <DEDUP_REMOVED lines=16> */
[----:B0-----:R-:W0:-:S08]  /*184a0*/  DMUL R18, R16, R18 ;  /* 0x0000001210127228 */ /* 0x001e100000000000 */
[----:B0-----:R-:W0:-:S08]  /*184b0*/  DFMA R18, R18, R14, R14 ;  /* 0x0000000e1212722b */ /* 0x001e10000000000e */
[----:B0-----:R-:W0:-:S09]  /*184c0*/  DADD R14, -R18, c[0x2][0xa8] ;  /* 0x00802a00120e7629 */ /* 0x001e120000000100 */
[----:B0-----:R-:W-:Y:S02]  /*184d0*/  FSEL R14, R14, R18, P0 ;  /* 0x000000120e0e7208 */ /* 0x001fe40000000000 */
[----:B------:R-:W-:Y:S02]  /*184e0*/  FSEL R15, R15, R19, P0 ;  /* 0x000000130f0f7208 */ /* 0x000fe40000000000 */
[----:B------:R-:W-:-:S04]  /*184f0*/  DSETP.GTU.AND P0, PT, R10, +INF , PT ;  /* 0x7ff000000a00742a */ /* 0x000fc80003f0c000 */
[----:B------:R-:W0:-:S09]  /*18500*/  DADD R2, -R14, c[0x2][0xb0] ;  /* 0x00802c000e027629 */ /* 0x000e120000000100 */
[----:B0-----:R-:W-:Y:S02]  /*18510*/  FSEL R3, R3, R15, !P5 ;  /* 0x0000000f03037208 */ /* 0x001fe40006800000 */
[----:B------:R-:W-:Y:S02]  /*18520*/  FSEL R2, R2, R14, !P5 ;  /* 0x0000000e02027208 */ /* 0x000fe40006800000 */
[----:B------:R-:W-:Y:S02]  /*18530*/  LOP3.LUT R12, R3, R12, RZ, 0xfc, !PT ;  /* 0x0000000c030c7212 */ /* 0x000fe400078efcff */
[----:B------:R-:W-:Y:S02]  /*18540*/  FSEL R2, R2, R10, !P0 ;  /* 0x0000000a02027208 */ /* 0x000fe40004000000 */
[----:B------:R-:W-:Y:S01]  /*18550*/  FSEL R3, R12, R11, !P0 ;  /* 0x0000000b0c037208 */ /* 0x000fe20004000000 */
[----:B------:R-:W-:Y:S05]  /*18560*/  BRA `(.L_x_617) ;  /* 0x000000b000007947 */ /* 0x000fea0003800000 */
.L_x_614:
[----:B------:R-:W-:Y:S01]  /*18570*/  ISETP.GE.AND P0, PT, R3, RZ, PT ;  /* 0x000000ff0300720c */ /* 0x000fe20003f06270 */
[----:B------:R-:W-:-:S02]  /*18580*/  IMAD.MOV.U32 R3, RZ, RZ, 0x4002d97c ;  /* 0x4002d97cff037424 */ /* 0x000fc400078e00ff */
[----:B------:R-:W-:-:S03]  /*18590*/  IMAD.MOV.U32 R2, RZ, RZ, 0x7f3321d2 ;  /* 0x7f3321d2ff027424 */ /* 0x000fc600078e00ff */
[----:B------:R-:W-:Y:S02]  /*185a0*/  FSEL R3, R3, 1.8213495016098022461, !P0 ;  /* 0x3fe921fb03037808 */ /* 0x000fe40004000000 */
[----:B------:R-:W-:Y:S02]  /*185b0*/  FSEL R2, R2, 3.37028055040000000000e+12, !P0 ;  /* 0x54442d1802027808 */ /* 0x000fe40004000000 */
[----:B------:R-:W-:Y:S01]  /*185c0*/  LOP3.LUT R3, R3, R12, RZ, 0xfc, !PT ;  /* 0x0000000c03037212 */ /* 0x000fe200078efcff */
[----:B------:R-:W-:Y:S05]  /*185d0*/  BRA `(.L_x_617) ;  /* 0x0000004000007947 */ /* 0x000fea0003800000 */
.L_x_613:
[----:B------:R-:W-:-:S04]  /*185e0*/  ISETP.GE.AND P0, PT, R3, RZ, PT ;  /* 0x000000ff0300720c */ /* 0x000fc80003f06270 */
[----:B------:R-:W-:Y:S02]  /*185f0*/  FSEL R3, RZ, 2.1426990032196044922, P0 ;  /* 0x400921fbff037808 */ /* 0x000fe40000000000 */
[----:B------:R-:W-:Y:S02]  /*18600*/  FSEL R2, RZ, 3.37028055040000000000e+12, P0 ;  /* 0x54442d18ff027808 */ /* 0x000fe40000000000 */
[----:B------:R-:W-:-:S03]  /*18610*/  LOP3.LUT R3, R3, R12, RZ, 0xfc, !PT ;  /* 0x0000000c03037212 */ /* 0x000fc600078efcff */
.L_x_617:
[----:B------:R-:W-:Y:S05]  /*18620*/  BSYNC B7 ;  /* 0x0000000000077941 */ /* 0x000fea0003800000 */
.L_x_612:
[----:B0-----:R-:W0:Y:S01]  /*18630*/  DMUL R14, R2, c[0x2][0x0] ;  /* 0x00800000020e7a28 */ /* 0x001e220000000000 */
[----:B------:R-:W-:Y:S01]  /*18640*/  BMOV.32.CLEAR RZ, B6 ;  /* 0x0000000006ff7355 */ /* 0x000fe20000100000 */
[----:B------:R-:W-:Y:S07]  /*18650*/  BSSY B6, `(.L_x_618) ;  /* 0x000001f000067945 */ /* 0x000fee0003800000 */
[----:B0-----:R-:W-:Y:S01]  /*18660*/  LOP3.LUT R2, R15, 0x7fffffff, RZ, 0xc0, !PT ;  /* 0x7fffffff0f027812 */ /* 0x001fe200078ec0ff */
[----:B------:R-:W-:Y:S01]  /*18670*/  IMAD.MOV.U32 R52, RZ, RZ, R14 ;  /* 0x000000ffff347224 */ /* 0x000fe200078e000e */
[----:B------:R-:W-:Y:S01]  /*18680*/  MOV R10, R15 ;  /* 0x0000000f000a7202 */ /* 0x000fe20000000f00 */
[--C-:B------:R-:W-:Y:S01]  /*18690*/  IMAD.MOV.U32 R53, RZ, RZ, R15.reuse ;  /* 0x000000ffff357224 */ /* 0x100fe200078e000f */
[----:B------:R-:W-:Y:S01]  /*186a0*/  ISETP.NE.AND P4, PT, R2, 0x7ff00000, PT ;  /* 0x7ff000000200780c */ /* 0x000fe20003f85270 */
[----:B------:R-:W-:-:S03]  /*186b0*/  IMAD.MOV.U32 R2, RZ, RZ, R15 ;  /* 0x000000ffff027224 */ /* 0x000fc600078e000f */
[----:B------:R-:W-:-:S12]  /*186c0*/  ISETP.EQ.AND P4, PT, R14, RZ, !P4 ;  /* 0x000000ff0e00720c */ /* 0x000fd80006782270 */
[----:B------:R-:W0:-:S08]  /*186d0*/  @P4 DMUL R14, RZ, R52 ;  /* 0x00000034ff0e4228 */ /* 0x000e100000000000 */
[----:B0-----:R-:W0:Y:S01]  /*186e0*/  DMUL R12, R14, c[0x2][0xb8] ;  /* 0x00802e000e0c7a28 */ /* 0x001e220000000000 */
[----:B------:R-:W-:-:S05]  /*186f0*/  @P4 IMAD.MOV.U32 R2, RZ, RZ, R15 ;  /* 0x000000ffff024224 */ /* 0x000fca00078e000f */
[----:B------:R-:W-:-:S03]  /*18700*/  LOP3.LUT R2, R2, 0x7fe00000, RZ, 0xc0, !PT ;  /* 0x7fe0000002027812 */ /* 0x000fc600078ec0ff */
[----:B0-----:R-:W0:Y:S01]  /*18710*/  F2I.F64 R3, R12 ;  /* 0x0000000c00037311 */ /* 0x001e220000301100 */
[----:B------:R-:W-:Y:S01]  /*18720*/  ISETP.GE.U32.AND P0, PT, R2, 0x41e00000, PT ;  /* 0x41e000000200780c */ /* 0x000fe20003f06070 */
[----:B0-----:R-:W0:Y:S01]  /*18730*/  I2F.F64 R16, R3 ;  /* 0x0000000300107312 */ /* 0x001e220000201c00 */
[----:B------:R1:W-:Y:S01]  /*18740*/  STL [R1], R3 ;  /* 0x0000000301007387 */ /* 0x0003e20000100800 */
[----:B0-----:R-:W0:-:S08]  /*18750*/  DFMA R12, -R16, c[0x2][0xa8], R14 ;  /* 0x00802a00100c7a2b */ /* 0x001e10000000010e */
[----:B0-----:R-:W0:-:S08]  /*18760*/  DFMA R12, -R16, c[0x2][0xc0], R12 ;  /* 0x00803000100c7a2b */ /* 0x001e10000000010c */
[----:B0-----:R1:W0:Y:S01]  /*18770*/  DFMA R12, -R16, c[0x2][0xc8], R12 ;  /* 0x00803200100c7a2b */ /* 0x001222000000010c */
[----:B------:R-:W-:Y:S05]  /*18780*/  @!P0 BRA `(.L_x_619) ;  /* 0x000000b000008947 */ /* 0x000fea0003800000 */
[----:B------:R-:W-:Y:S01]  /*18790*/  BMOV.32.CLEAR RZ, B7 ;  /* 0x0000000007ff7355 */ /* 0x000fe20000100000 */
[----:B------:R-:W-:Y:S01]  /*187a0*/  BSSY B7, `(.L_x_620) ;  /* 0x0000006000077945 */ /* 0x000fe20003800000 */
[----:B------:R-:W-:Y:S01]  /*187b0*/  IMAD.MOV.U32 R11, RZ, RZ, R14 ;  /* 0x000000ffff0b7224 */ /* 0x000fe200078e000e */
[----:B------:R-:W-:Y:S01]  /*187c0*/  MOV R57, 0x18800 ;  /* 0x0001880000397802 */ /* 0x000fe20000000f00 */
[----:B------:R-:W-:Y:S02]  /*187d0*/  IMAD.MOV.U32 R24, RZ, RZ, R15 ;  /* 0x000000ffff187224 */ /* 0x000fe400078e000f */
[----:B------:R-:W-:-:S03]  /*187e0*/  IMAD.U32 R56, RZ, RZ, UR8 ;  /* 0x00000008ff387e24 */ /* 0x000fc6000f8e00ff */
[----:B01----:R-:W-:Y:S05]  /*187f0*/  CALL.REL.NOINC `($extractFeats_gridded$__internal_trig_reduction_slowpathd) ;  /* 0x0000568000007944 */ /* 0x003fea0003c00000 */
[----:B------:R-:W-:Y:S05]  /*18800*/  BSYNC B7 ;  /* 0x0000000000077941 */ /* 0x000fea0003800000 */
.L_x_620:
[----:B------:R0:W5:Y:S01]  /*18810*/  LDL R3, [R1] ;  /* 0x0000000001037983 */ /* 0x0001620000100800 */
[----:B------:R-:W-:Y:S02]  /*18820*/  IMAD.MOV.U32 R12, RZ, RZ, R14 ;  /* 0x000000ffff0c7224 */ /* 0x000fe400078e000e */
[----:B------:R-:W-:-:S03]  /*18830*/  IMAD.MOV.U32 R13, RZ, RZ, R15 ;  /* 0x000000ffff0d7224 */ /* 0x000fc600078e000f */
.L_x_619:
[----:B------:R-:W-:Y:S05]  /*18840*/  BSYNC B6 ;  /* 0x0000000000067941 */ /* 0x000fea0003800000 */
.L_x_618:
[----:B-----5:R-:W-:Y:S01]  /*18850*/  IADD3 R11, R3, 0x1, RZ ;  /* 0x00000001030b7810 */ /* 0x020fe20007ffe0ff */
[----:B------:R-:W-:-:S02]  /*18860*/  UMOV UR7, 32@lo(__cudart_sin_cos_coeffs) ;  /* 0x0000000000077882 */ /* 0x000fc40000000000 */
[----:B------:R-:W-:Y:S01]  /*18870*/  UMOV UR14, 32@hi(__cudart_sin_cos_coeffs) ;  /* 0x00000000000e7882 */ /* 0x000fe20000000000 */
[----:B------:R-:W-:Y:S02]  /*18880*/  IMAD.U32 R54, RZ, RZ, UR7 ;  /* 0x00000007ff367e24 */ /* 0x000fe4000f8e00ff */
[----:B------:R-:W-:Y:S02]  /*18890*/  IMAD.SHL.U32 R2, R11, 0x8, RZ ;  /* 0x000000080b027824 */ /* 0x000fe400078e00ff */
[----:B------:R-:W-:-:S03]  /*188a0*/  IMAD.U32 R55, RZ, RZ, UR14 ;  /* 0x0000000eff377e24 */ /* 0x000fc6000f8e00ff */
[----:B------:R-:W-:-:S05]  /*188b0*/  LOP3.LUT R2, R2, 0x8, RZ, 0xc0, !PT ;  /* 0x0000000802027812 */ /* 0x000fca00078ec0ff */
[----:B-1----:R-:W-:-:S08]  /*188c0*/  IMAD.WIDE.U32 R2, R2, 0x8, R54 ;  /* 0x0000000802027825 */ /* 0x002fd000078e0036 */
[----:B------:R1:W2:Y:S04]  /*188d0*/  LDG.E.64.CONSTANT.SYS R14, [R2+0x8] ;  /* 0x00000800020e7381 */ /* 0x0002a800001e6b00 */
[----:B------:R1:W3:Y:S04]  /*188e0*/  LDG.E.64.CONSTANT.SYS R16, [R2+0x10] ;  /* 0x0000100002107381 */ /* 0x0002e800001e6b00 */
[----:B------:R1:W4:Y:S04]  /*188f0*/  LDG.E.64.CONSTANT.SYS R18, [R2+0x18] ;  /* 0x0000180002127381 */ /* 0x00032800001e6b00 */
[----:B------:R1:W4:Y:S04]  /*18900*/  LDG.E.64.CONSTANT.SYS R20, [R2+0x20] ;  /* 0x0000200002147381 */ /* 0x00032800001e6b00 */
[----:B------:R1:W4:Y:S04]  /*18910*/  LDG.E.64.CONSTANT.SYS R56, [R2+0x28] ;  /* 0x0000280002387381 */ /* 0x00032800001e6b00 */
[----:B-1----:R-:W4:Y:S01]  /*18920*/  LDG.E.64.CONSTANT.SYS R2, [R2+0x30] ;  /* 0x0000300002027381 */ /* 0x002f2200001e6b00 */
[----:B------:R-:W-:Y:S01]  /*18930*/  R2P PR, R11, 0x3 ;  /* 0x000000030b007804 */ /* 0x000fe20000000000 */
[----:B------:R-:W-:Y:S01]  /*18940*/  IMAD.MOV.U32 R11, RZ, RZ, 0x3de5db65 ;  /* 0x3de5db65ff0b7424 */ /* 0x000fe200078e00ff */
[----:B------:R-:W-:Y:S01]  /*18950*/  MOV R58, 0x79785eba ;  /* 0x79785eba003a7802 */ /* 0x000fe20000000f00 */
[----:B0-----:R-:W-:Y:S01]  /*18960*/  DMUL R60, R12, R12 ;  /* 0x0000000c0c3c7228 */ /* 0x001fe20000000000 */
[----:B------:R-:W-:Y:S01]  /*18970*/  BMOV.32.CLEAR RZ, B6 ;  /* 0x0000000006ff7355 */ /* 0x000fe20000100000 */
[----:B------:R-:W-:Y:S01]  /*18980*/  BSSY B6, `(.L_x_621) ;  /* 0x0000023000067945 */ /* 0x000fe20003800000 */
[----:B------:R-:W-:Y:S01]  /*18990*/  FSEL R58, -R58, 4.2945490664224492434e-19, !P0 ;  /* 0x20fd81643a3a7808 */ /* 0x000fe20004000100 */
[----:B------:R-:W0:Y:S01]  /*189a0*/  @P4 DMUL R52, RZ, R52 ;  /* 0x00000034ff344228 */ /* 0x000e220000000000 */
[----:B------:R-:W-:-:S08]  /*189b0*/  FSEL R59, R11, -0.082518599927425384521, !P0 ;  /* 0xbda8ff830b3b7808 */ /* 0x000fd00004000000 */
[----:B0-----:R-:W-:-:S05]  /*189c0*/  @P4 IMAD.MOV.U32 R10, RZ, RZ, R53 ;  /* 0x000000ffff0a4224 */ /* 0x001fca00078e0035 */
[----:B------:R-:W-:Y:S01]  /*189d0*/  LOP3.LUT R10, R10, 0x7fe00000, RZ, 0xc0, !PT ;  /* 0x7fe000000a0a7812 */ /* 0x000fe200078ec0ff */
[----:B--2---:R-:W3:-:S04]  /*189e0*/  DFMA R14, R60, R58, R14 ;  /* 0x0000003a3c0e722b */ /* 0x004ec8000000000e */
[----:B------:R-:W0:-:S04]  /*189f0*/  DMUL R58, R52, c[0x2][0xb8] ;  /* 0x00802e00343a7a28 */ /* 0x000e080000000000 */
[----:B---3--:R-:W4:-:S05]  /*18a00*/  DFMA R14, R60, R14, R16 ;  /* 0x0000000e3c0e722b */ /* 0x008f0a0000000010 */
[----:B0-----:R-:W0:Y:S03]  /*18a10*/  F2I.F64 R11, R58 ;  /* 0x0000003a000b7311 */ /* 0x001e260000301100 */
[----:B----4-:R-:W1:-:S08]  /*18a20*/  DFMA R14, R60, R14, R18 ;  /* 0x0000000e3c0e722b */ /* 0x010e500000000012 */
[C---:B-1----:R-:W1:Y:S01]  /*18a30*/  DFMA R14, R60.reuse, R14, R20 ;  /* 0x0000000e3c0e722b */ /* 0x042e620000000014 */
[----:B0-----:R-:W0:Y:S01]  /*18a40*/  I2F.F64 R16, R11 ;  /* 0x0000000b00107312 */ /* 0x001e220000201c00 */
[----:B------:R2:W-:Y:S06]  /*18a50*/  STL [R1], R11 ;  /* 0x0000000b01007387 */ /* 0x0005ec0000100800 */
[----:B-1----:R-:W1:-:S08]  /*18a60*/  DFMA R14, R60, R14, R56 ;  /* 0x0000000e3c0e722b */ /* 0x002e500000000038 */
[----:B-1----:R-:W1:-:S04]  /*18a70*/  DFMA R18, R60, R14, R2 ;  /* 0x0000000e3c12722b */ /* 0x002e480000000002 */
[----:B0-----:R-:W0:-:S04]  /*18a80*/  DFMA R14, -R16, c[0x2][0xa8], R52 ;  /* 0x00802a00100e7a2b */ /* 0x001e080000000134 */
[----:B-1----:R-:W-:-:S04]  /*18a90*/  DFMA R2, R18, R12, R12 ;  /* 0x0000000c1202722b */ /* 0x002fc8000000000c */
[----:B0-----:R-:W0:-:S04]  /*18aa0*/  DFMA R12, -R16, c[0x2][0xc0], R14 ;  /* 0x00803000100c7a2b */ /* 0x001e08000000010e */
[----:B------:R-:W1:Y:S01]  /*18ab0*/  @P0 DFMA R2, R60, R18, 1 ;  /* 0x3ff000003c02042b */ /* 0x000e620000000012 */
[----:B------:R-:W-:-:S03]  /*18ac0*/  ISETP.GE.U32.AND P0, PT, R10, 0x41e00000, PT ;  /* 0x41e000000a00780c */ /* 0x000fc60003f06070 */
[----:B0-----:R2:W0:-:S04]  /*18ad0*/  DFMA R12, -R16, c[0x2][0xc8], R12 ;  /* 0x00803200100c7a2b */ /* 0x001408000000010c */
[----:B-1----:R-:W1:-:S05]  /*18ae0*/  @P1 DFMA R2, R2, -1, RZ ;  /* 0xbff000000202182b */ /* 0x002e4a00000000ff */
[----:B------:R-:W-:Y:S05]  /*18af0*/  @!P0 BRA `(.L_x_622) ;  /* 0x000000b000008947 */ /* 0x000fea0003800000 */
[----:B012---:R-:W-:Y:S01]  /*18b00*/  BMOV.32.CLEAR RZ, B7 ;  /* 0x0000000007ff7355 */ /* 0x007fe20000100000 */
[----:B------:R-:W-:Y:S01]  /*18b10*/  BSSY B7, `(.L_x_623) ;  /* 0x0000006000077945 */ /* 0x000fe20003800000 */
[----:B------:R-:W-:Y:S01]  /*18b20*/  IMAD.MOV.U32 R11, RZ, RZ, R52 ;  /* 0x000000ffff0b7224 */ /* 0x000fe200078e0034 */
[----:B------:R-:W-:Y:S01]  /*18b30*/  MOV R57, 0x18b70 ;  /* 0x00018b7000397802 */ /* 0x000fe20000000f00 */
[----:B------:R-:W-:Y:S02]  /*18b40*/  IMAD.MOV.U32 R24, RZ, RZ, R53 ;  /* 0x000000ffff187224 */ /* 0x000fe400078e0035 */
[----:B------:R-:W-:-:S03]  /*18b50*/  IMAD.U32 R56, RZ, RZ, UR8 ;  /* 0x00000008ff387e24 */ /* 0x000fc6000f8e00ff */
[----:B------:R-:W-:Y:S05]  /*18b60*/  CALL.REL.NOINC `($extractFeats_gridded$__internal_trig_reduction_slowpathd) ;  /* 0x0000531000007944 */ /* 0x000fea0003c00000 */
[----:B------:R-:W-:Y:S05]  /*18b70*/  BSYNC B7 ;  /* 0x0000000000077941 */ /* 0x000fea0003800000 */
.L_x_623:
[----:B------:R0:W5:Y:S01]  /*18b80*/  LDL R11, [R1] ;  /* 0x00000000010b7983 */ /* 0x0001620000100800 */
[----:B------:R-:W-:Y:S02]  /*18b90*/  IMAD.MOV.U32 R12, RZ, RZ, R14 ;  /* 0x000000ffff0c7224 */ /* 0x000fe400078e000e */
[----:B------:R-:W-:-:S03]  /*18ba0*/  IMAD.MOV.U32 R13, RZ, RZ, R15 ;  /* 0x000000ffff0d7224 */ /* 0x000fc600078e000f */
.L_x_622:
[----:B012---:R-:W-:Y:S05]  /*18bb0*/  BSYNC B6 ;  /* 0x0000000000067941 */ /* 0x007fea0003800000 */
.L_x_621:
[----:B-----5:R-:W-:-:S05]  /*18bc0*/  IMAD.SHL.U32 R10, R11, 0x8, RZ ;  /* 0x000000080b0a7824 */ /* 0x020fca00078e00ff */
[----:B------:R-:W-:-:S05]  /*18bd0*/  LOP3.LUT R10, R10, 0x8, RZ, 0xc0, !PT ;  /* 0x000000080a0a7812 */ /* 0x000fca00078ec0ff */
[----:B------:R-:W-:-:S08]  /*18be0*/  IMAD.WIDE.U32 R54, R10, 0x8, R54 ;  /* 0x000000080a367825 */ /* 0x000fd000078e0036 */
[----:B------:R0:W2:Y:S04]  /*18bf0*/  LDG.E.64.CONSTANT.SYS R14, [R54+0x8] ;  /* 0x00000800360e7381 */ /* 0x0000a800001e6b00 */
[----:B------:R0:W3:Y:S04]  /*18c00*/  LDG.E.64.CONSTANT.SYS R16, [R54+0x10] ;  /* 0x0000100036107381 */ /* 0x0000e800001e6b00 */
[----:B------:R0:W4:Y:S04]  /*18c10*/  LDG.E.64.CONSTANT.SYS R18, [R54+0x18] ;  /* 0x0000180036127381 */ /* 0x00012800001e6b00 */
[----:B------:R0:W4:Y:S04]  /*18c20*/  LDG.E.64.CONSTANT.SYS R20, [R54+0x20] ;  /* 0x0000200036147381 */ /* 0x00012800001e6b00 */
[----:B------:R0:W4:Y:S04]  /*18c30*/  LDG.E.64.CONSTANT.SYS R52, [R54+0x28] ;  /* 0x0000280036347381 */ /* 0x00012800001e6b00 */
[----:B0-----:R-:W4:Y:S01]  /*18c40*/  LDG.E.64.CONSTANT.SYS R54, [R54+0x30] ;  /* 0x0000300036367381 */ /* 0x001f2200001e6b00 */
[----:B------:R-:W-:Y:S01]  /*18c50*/  R2P PR, R11, 0x3 ;  /* 0x000000030b007804 */ /* 0x000fe20000000000 */
[----:B------:R-:W-:Y:S01]  /*18c60*/  IMAD.MOV.U32 R56, RZ, RZ, 0x79785eba ;  /* 0x79785ebaff387424 */ /* 0x000fe200078e00ff */
[----:B------:R-:W2:Y:S01]  /*18c70*/  DMUL R58, R12, R12 ;  /* 0x0000000c0c3a7228 */ /* 0x000ea20000000000 */
[----:B------:R-:W-:Y:S01]  /*18c80*/  IMAD.MOV.U32 R10, RZ, RZ, 0x3de5db65 ;  /* 0x3de5db65ff0a7424 */ /* 0x000fe200078e00ff */
[----:B------:R-:W0:Y:S01]  /*18c90*/  MUFU.RSQ64H R11, R51 ;  /* 0x00000033000b7308 */ /* 0x000e220000001c00 */
[----:B------:R-:W-:Y:S01]  /*18ca0*/  BMOV.32.CLEAR RZ, B6 ;  /* 0x0000000006ff7355 */ /* 0x000fe20000100000 */
[----:B------:R-:W-:Y:S01]  /*18cb0*/  FSEL R56, -R56, 4.2945490664224492434e-19, !P0 ;  /* 0x20fd816438387808 */ /* 0x000fe20004000100 */
[----:B------:R-:W-:Y:S01]  /*18cc0*/  BSSY B6, `(.L_x_624) ;  /* 0x0000022000067945 */ /* 0x000fe20003800000 */
[----:B------:R-:W-:-:S02]  /*18cd0*/  FSEL R57, R10, -0.082518599927425384521, !P0 ;  /* 0xbda8ff830a397808 */ /* 0x000fc40004000000 */
[----:B------:R-:W-:-:S04]  /*18ce0*/  IADD3 R10, R51, -0x3500000, RZ ;  /* 0xfcb00000330a7810 */ /* 0x000fc80007ffe0ff */
[----:B--2---:R-:W3:-:S08]  /*18cf0*/  DFMA R14, R58, R56, R14 ;  /* 0x000000383a0e722b */ /* 0x004ed0000000000e */
[----:B---3--:R-:W4:-:S04]  /*18d00*/  DFMA R14, R58, R14, R16 ;  /* 0x0000000e3a0e722b */ /* 0x008f080000000010 */
[----:B0-----:R-:W0:-:S04]  /*18d10*/  DMUL R16, R10, R10 ;  /* 0x0000000a0a107228 */ /* 0x001e080000000000 */
[----:B----4-:R1:W2:Y:S02]  /*18d20*/  DFMA R14, R58, R14, R18 ;  /* 0x0000000e3a0e722b */ /* 0x0102a40000000012 */
[----:B-1----:R-:W-:Y:S01]  /*18d30*/  MOV R18, 0x0 ;  /* 0x0000000000127802 */ /* 0x002fe20000000f00 */
[----:B------:R-:W-:Y:S01]  /*18d40*/  IMAD.MOV.U32 R19, RZ, RZ, 0x3fd80000 ;  /* 0x3fd80000ff137424 */ /* 0x000fe200078e00ff */
[----:B0-----:R-:W0:-:S04]  /*18d50*/  DFMA R16, R50, -R16, 1 ;  /* 0x3ff000003210742b */ /* 0x001e080000000810 */
[----:B--2---:R-:W1:-:S04]  /*18d60*/  DFMA R14, R58, R14, R20 ;  /* 0x0000000e3a0e722b */ /* 0x004e480000000014 */
[----:B0-----:R-:W-:-:S04]  /*18d70*/  DFMA R18, R16, R18, 0.5 ;  /* 0x3fe000001012742b */ /* 0x001fc80000000012 */
[----:B-1----:R-:W0:-:S04]  /*18d80*/  DFMA R14, R58, R14, R52 ;  /* 0x0000000e3a0e722b */ /* 0x002e080000000034 */
[----:B------:R-:W1:-:S04]  /*18d90*/  DMUL R16, R10, R16 ;  /* 0x000000100a107228 */ /* 0x000e480000000000 */
[----:B0-----:R-:W0:-:S04]  /*18da0*/  DFMA R14, R58, R14, R54 ;  /* 0x0000000e3a0e722b */ /* 0x001e080000000036 */
[----:B-1----:R-:W1:-:S04]  /*18db0*/  DFMA R18, R18, R16, R10 ;  /* 0x000000101212722b */ /* 0x002e48000000000a */
[----:B0-----:R-:W-:-:S04]  /*18dc0*/  DFMA R12, R14, R12, R12 ;  /* 0x0000000c0e0c722b */ /* 0x001fc8000000000c */
[----:B-1----:R-:W0:Y:S01]  /*18dd0*/  DMUL R20, R50, R18 ;  /* 0x0000001232147228 */ /* 0x002e220000000000 */
[----:B------:R-:W-:Y:S01]  /*18de0*/  IADD3 R17, R19, -0x100000, RZ ;  /* 0xfff0000013117810 */ /* 0x000fe20007ffe0ff */
[----:B------:R-:W-:Y:S02]  /*18df0*/  IMAD.MOV.U32 R16, RZ, RZ, R18 ;  /* 0x000000ffff107224 */ /* 0x000fe400078e0012 */
[----:B------:R-:W1:Y:S01]  /*18e00*/  @P0 DFMA R12, R58, R14, 1 ;  /* 0x3ff000003a0c042b */ /* 0x000e62000000000e */
[----:B------:R-:W-:-:S03]  /*18e10*/  ISETP.GE.U32.AND P0, PT, R10, 0x7ca00000, PT ;  /* 0x7ca000000a00780c */ /* 0x000fc60003f06070 */
[----:B0-----:R-:W0:-:S04]  /*18e20*/  DFMA R52, R20, -R20, R50 ;  /* 0x800000141434722b */ /* 0x001e080000000032 */
[----:B-1----:R-:W1:-:S04]  /*18e30*/  @P1 DFMA R12, R12, -1, RZ ;  /* 0xbff000000c0c182b */ /* 0x002e4800000000ff */
[----:B0-----:R0:W2:Y:S01]  /*18e40*/  DFMA R14, R52, R16, R20 ;  /* 0x00000010340e722b */ /* 0x0010a20000000014 */
[----:B------:R-:W-:Y:S05]  /*18e50*/  @!P0 BRA `(.L_x_625) ;  /* 0x0000008000008947 */ /* 0x000fea0003800000 */
[----:B-1----:R-:W-:Y:S02]  /*18e60*/  IMAD.MOV.U32 R24, RZ, RZ, R18 ;  /* 0x000000ffff187224 */ /* 0x002fe400078e0012 */
[----:B------:R-:W-:Y:S01]  /*18e70*/  IMAD.MOV.U32 R18, RZ, RZ, R52 ;  /* 0x000000ffff127224 */ /* 0x000fe200078e0034 */
[----:B0-----:R-:W-:Y:S01]  /*18e80*/  MOV R52, 0x18ee0 ;  /* 0x00018ee000347802 */ /* 0x001fe20000000f00 */
[----:B------:R-:W-:Y:S02]  /*18e90*/  IMAD.MOV.U32 R19, RZ, RZ, R53 ;  /* 0x000000ffff137224 */ /* 0x000fe400078e0035 */
[----:B------:R-:W-:Y:S02]  /*18ea0*/  IMAD.MOV.U32 R11, RZ, RZ, R50 ;  /* 0x000000ffff0b7224 */ /* 0x000fe400078e0032 */
[----:B--2---:R-:W-:Y:S02]  /*18eb0*/  IMAD.MOV.U32 R14, RZ, RZ, R51 ;  /* 0x000000ffff0e7224 */ /* 0x004fe400078e0033 */
[----:B------:R-:W-:-:S03]  /*18ec0*/  IMAD.MOV.U32 R16, RZ, RZ, R17 ;  /* 0x000000ffff107224 */ /* 0x000fc600078e0011 */
[----:B------:R-:W-:Y:S05]  /*18ed0*/  CALL.REL.NOINC `($extractFeats_gridded$__cuda_sm20_dsqrt_rn_f64_mediumpath_v1) ;  /* 0x000041b000007944 */ /* 0x000fea0003c00000 */
.L_x_625:
[----:B-1----:R-:W-:Y:S05]  /*18ee0*/  BSYNC B6 ;  /* 0x0000000000067941 */ /* 0x002fea0003800000 */
.L_x_624:
[C-C-:B------:R-:W1:Y:S01]  /*18ef0*/  DFMA R10, R12.reuse, c[0x2][0xd0], R2.reuse ;  /* 0x008034000c0a7a2b */ /* 0x140e620000000002 */
[----:B------:R-:W-:Y:S01]  /*18f00*/  BMOV.32.CLEAR RZ, B7 ;  /* 0x0000000007ff7355 */ /* 0x000fe20000100000 */
[----:B------:R-:W-:Y:S02]  /*18f10*/  BSSY B7, `(.L_x_626) ;  /* 0x000001f000077945 */ /* 0x000fe40003800000 */
[----:B------:R-:W3:-:S04]  /*18f20*/  DFMA R12, R12, c[0x2][0xd8], R2 ;  /* 0x008036000c0c7a2b */ /* 0x000ec80000000002 */
[----:B0-2---:R-:W0:-:S04]  /*18f30*/  DADD R16, R14, R14 ;  /* 0x000000000e107229 */ /* 0x005e08000000000e */
[----:B-1----:R-:W1:-:S04]  /*18f40*/  DFMA R10, R10, -R14, R48 ;  /* 0x8000000e0a0a722b */ /* 0x002e480000000030 */
[----:B---3--:R-:W2:-:S04]  /*18f50*/  DFMA R12, R12, -R14, R48 ;  /* 0x8000000e0c0c722b */ /* 0x008e880000000030 */
[----:B0-----:R-:W0:-:S04]  /*18f60*/  DFMA R16, R16, R2, R48 ;  /* 0x000000021010722b */ /* 0x001e080000000030 */
[C-C-:B-1----:R1:W-:Y:S02]  /*18f70*/  DFMA R2, R46.reuse, R10, R22.reuse ;  /* 0x0000000a2e02722b */ /* 0x1423e40000000016 */
[----:B-1----:R-:W-:Y:S02]  /*18f80*/  IMAD.MOV.U32 R10, RZ, RZ, 0x1 ;  /* 0x00000001ff0a7424 */ /* 0x002fe400078e00ff */
[----:B--2---:R-:W1:-:S04]  /*18f90*/  DFMA R20, R46, R12, R22 ;  /* 0x0000000c2e14722b */ /* 0x004e480000000016 */
[----:B0-----:R-:W-:-:S04]  /*18fa0*/  DFMA R22, R46, R16, R22 ;  /* 0x000000102e16722b */ /* 0x001fc80000000016 */
[----:B-1----:R-:W0:Y:S01]  /*18fb0*/  DADD R18, R2, R20 ;  /* 0x0000000002127229 */ /* 0x002e220000000014 */
[----:B------:R-:W-:-:S07]  /*18fc0*/  FSETP.GTU.AND P1, PT, |R21|, 6.4490557925156731238e-37, PT ;  /* 0x035b73331500780b */ /* 0x000fce0003f2c200 */
[----:B0-----:R-:W0:-:S09]  /*18fd0*/  DADD R18, R22, R18 ;  /* 0x0000000016127229 */ /* 0x001e120000000012 */
        /* <DEDUP_REMOVED lines=18> */
.L_x_627:
[----:B------:R-:W-:Y:S05]  /*19100*/  BSYNC B7 ;  /* 0x0000000000077941 */ /* 0x000fea0003800000 */
.L_x_626:
        /* <DEDUP_REMOVED lines=22> */
.L_x_629:
[----:B------:R-:W-:Y:S05]  /*19270*/  BSYNC B7 ;  /* 0x0000000000077941 */ /* 0x000fea0003800000 */
.L_x_628:
[----:B------:R-:W0:Y:S01]  /*19280*/  MUFU.RCP64H R11, R19 ;  /* 0x00000013000b7308 */ /* 0x000e220000001800 */
[----:B------:R-:W-:Y:S01]  /*19290*/  IMAD.MOV.U32 R10, RZ, RZ, 0x1 ;  /* 0x00000001ff0a7424 */ /* 0x000fe200078e00ff */
[----:B------:R-:W1:Y:S01]  /*192a0*/  DMUL R20, R2, 3 ;  /* 0x4008000002147828 */ /* 0x000e620000000000 */
[----:B------:R2:W-:Y:S01]  /*192b0*/  STL.128 [R1+0x50], R12 ;  /* 0x0000500c01007387 */ /* 0x0005e20000100c00 */
[----:B------:R-:W-:Y:S01]  /*192c0*/  BMOV.32.CLEAR RZ, B7 ;  /* 0x0000000007ff7355 */ /* 0x000fe20000100000 */
[----:B------:R-:W-:Y:S06]  /*192d0*/  BSSY B7, `(.L_x_630) ;  /* 0x0000017000077945 */ /* 0x000fec0003800000 */
[----:B-1----:R-:W-:Y:S01]  /*192e0*/  FSETP.GTU.AND P1, PT, |R21|, 6.4490557925156731238e-37, PT ;  /* 0x035b73331500780b */ /* 0x002fe20003f2c200 */
[----:B0-----:R-:W0:-:S08]  /*192f0*/  DFMA R16, -R18, R10, 1 ;  /* 0x3ff000001210742b */ /* 0x001e10000000010a */
[----:B0-----:R-:W0:-:S08]  /*19300*/  DFMA R16, R16, R16, R16 ;  /* 0x000000101010722b */ /* 0x001e100000000010 */
[----:B0-----:R-:W0:-:S08]  /*19310*/  DFMA R10, R10, R16, R10 ;  /* 0x000000100a0a722b */ /* 0x001e10000000000a */
[----:B0-----:R-:W0:-:S08]  /*19320*/  DMUL R16, R10, R20 ;  /* 0x000000140a107228 */ /* 0x001e100000000000 */
[----:B0-----:R-:W0:-:S08]  /*19330*/  DFMA R2, -R18, R16, R20 ;  /* 0x000000101202722b */ /* 0x001e100000000114 */
[----:B0-----:R0:W1:Y:S02]  /*19340*/  DFMA R16, R10, R2, R16 ;  /* 0x000000020a10722b */ /* 0x0010640000000010 */
[----:B0-----:R-:W-:Y:S02]  /*19350*/  IMAD.MOV.U32 R3, RZ, RZ, 0x3ff00000 ;  /* 0x3ff00000ff037424 */ /* 0x001fe400078e00ff */
[----:B------:R-:W0:-:S05]  /*19360*/  DADD R10, R12, -R14 ;  /* 0x000000000c0a7229 */ /* 0x000e0a000000080e */
[----:B-1----:R-:W-:-:S03]  /*19370*/  FFMA R2, RZ, R19, R17 ;  /* 0x00000013ff027223 */ /* 0x002fc60000000011 */
[----:B0-----:R-:W0:Y:S02]  /*19380*/  DADD R10, R10, 1 ;  /* 0x3ff000000a0a7429 */ /* 0x001e240000000000 */
[----:B------:R-:W-:Y:S01]  /*19390*/  FSETP.GT.AND P0, PT, |R2|, 4.8978884574313168671e-40, PT ;  /* 0x000555550200780b */ /* 0x000fe20003f04200 */
[----:B------:R-:W-:-:S11]  /*193a0*/  IMAD.MOV.U32 R2, RZ, RZ, 0x0 ;  /* 0x00000000ff027424 */ /* 0x000fd600078e00ff */
        /* <DEDUP_REMOVED lines=9> */
.L_x_631:
[----:B0-2---:R-:W-:Y:S05]  /*19440*/  BSYNC B7 ;  /* 0x0000000000077941 */ /* 0x005fea0003800000 */
.L_x_630:
[----:B------:R-:W-:Y:S01]  /*19450*/  IMAD.MOV.U32 R12, RZ, RZ, 0x0 ;  /* 0x00000000ff0c7424 */ /* 0x000fe200078e00ff */
[----:B------:R-:W-:Y:S01]  /*19460*/  MOV R13, 0x3fe00000 ;  /* 0x3fe00000000d7802 */ /* 0x000fe20000000f00 */
[----:B------:R0:W1:Y:S01]  /*19470*/  DADD R14, -R16, 1 ;  /* 0x3ff00000100e7429 */ /* 0x0000620000000100 */
[----:B------:R-:W-:-:S04]  /*19480*/  IMAD.MOV.U32 R18, RZ, RZ, 0x2 ;  /* 0x00000002ff127424 */ /* 0x000fc800078e00ff */
[----:B-1----:R0:W2:-:S07]  /*19490*/  DFMA R12, R10, -R12, 0.5 ;  /* 0x3fe000000a0c742b */ /* 0x00208e000000080c */
.L_x_632:
[----:B------:R-:W-:Y:S01]  /*194a0*/  IADD3 R18, R18, -0x1, RZ ;  /* 0xffffffff12127810 */ /* 0x000fe20007ffe0ff */
[----:B--2---:R1:W2:-:S03]  /*194b0*/  DMUL R2, R12, R2 ;  /* 0x000000020c027228 */ /* 0x0042860000000000 */
[----:B------:R-:W-:-:S12]  /*194c0*/  ISETP.NE.AND P0, PT, R18, RZ, PT ;  /* 0x000000ff1200720c */ /* 0x000fd80003f05270 */
[----:B-12---:R-:W-:Y:S05]  /*194d0*/  @P0 BRA `(.L_x_632) ;  /* 0xffffffc000000947 */ /* 0x006fea000383ffff */
[----:B0-----:R-:W-:Y:S02]  /*194e0*/  IMAD.MOV.U32 R12, RZ, RZ, 0x0 ;  /* 0x00000000ff0c7424 */ /* 0x001fe400078e00ff */
[----:B------:R-:W-:Y:S02]  /*194f0*/  IMAD.MOV.U32 R13, RZ, RZ, 0x3fe00000 ;  /* 0x3fe00000ff0d7424 */ /* 0x000fe400078e00ff */
[----:B------:R-:W-:-:S04]  /*19500*/  IMAD.MOV.U32 R18, RZ, RZ, 0x2 ;  /* 0x00000002ff127424 */ /* 0x000fc800078e00ff */
[----:B------:R-:W0:-:S08]  /*19510*/  DFMA R10, R10, R12, -1 ;  /* 0xbff000000a0a742b */ /* 0x000e10000000000c */
[----:B0-----:R0:W1:Y:S02]  /*19520*/  DADD R12, R10, 0.5 ;  /* 0x3fe000000a0c7429 */ /* 0x0010640000000000 */
[----:B0-----:R-:W-:Y:S02]  /*19530*/  IMAD.MOV.U32 R10, RZ, RZ, 0x0 ;  /* 0x00000000ff0a7424 */ /* 0x001fe400078e00ff */
[----:B-1----:R-:W-:-:S05]  /*19540*/  IMAD.MOV.U32 R11, RZ, RZ, 0x3ff00000 ;  /* 0x3ff00000ff0b7424 */ /* 0x002fca00078e00ff */
.L_x_633:
[----:B------:R-:W-:Y:S01]  /*19550*/  IADD3 R18, R18, -0x1, RZ ;  /* 0xffffffff12127810 */ /* 0x000fe20007ffe0ff */
[----:B------:R0:W1:-:S03]  /*19560*/  DMUL R10, R12, R10 ;  /* 0x0000000a0c0a7228 */ /* 0x0000460000000000 */
[----:B------:R-:W-:-:S12]  /*19570*/  ISETP.NE.AND P0, PT, R18, RZ, PT ;  /* 0x000000ff1200720c */ /* 0x000fd80003f05270 */
[----:B01----:R-:W-:Y:S05]  /*19580*/  @P0 BRA `(.L_x_633) ;  /* 0xffffffc000000947 */ /* 0x003fea000383ffff */
[----:B------:R-:W0:Y:S01]  /*19590*/  DADD R2, R2, R10 ;  /* 0x0000000002027229 */ /* 0x000e22000000000a */
[----:B------:R-:W-:Y:S01]  /*195a0*/  BMOV.32.CLEAR RZ, B6 ;  /* 0x0000000006ff7355 */ /* 0x000fe20000100000 */
[----:B------:R-:W-:Y:S07]  /*195b0*/  BSSY B6, `(.L_x_634) ;  /* 0x0000012000067945 */ /* 0x000fee0003800000 */
[----:B0-----:R-:W0:Y:S02]  /*195c0*/  F2F.F32.F64 R55, R2 ;  /* 0x0000000200377310 */ /* 0x001e240000301000 */
        /* <DEDUP_REMOVED lines=8> */
.L_x_636:
[----:B------:R-:W-:Y:S01]  /*19650*/  IMAD.MOV.U32 R2, RZ, RZ, R62 ;  /* 0x000000ffff027224 */ /* 0x000fe200078e003e */
[----:B------:R-:W-:Y:S05]  /*19660*/  BRA `(.L_x_637) ;  /* 0x0000006000007947 */ /* 0x000fea0003800000 */
.L_x_635:
[----:B------:R-:W0:Y:S02]  /*19670*/  MUFU.RSQ R2, R55 ;  /* 0x0000003700027308 */ /* 0x000e240000001400 */
[----:B0-----:R-:W-:Y:S02]  /*19680*/  FMUL.FTZ R3, R55, R2 ;  /* 0x0000000237037220 */ /* 0x001fe40000410000 */
[----:B------:R-:W-:Y:S02]  /*19690*/  FMUL.FTZ R2, R2, 0.5 ;  /* 0x3f00000002027820 */ /* 0x000fe40000410000 */
[----:B------:R-:W-:-:S04]  /*196a0*/  FADD.FTZ R10, -R3, -RZ ;  /* 0x800000ff030a7221 */ /* 0x000fc80000010100 */
[----:B------:R-:W-:-:S04]  /*196b0*/  FFMA R10, R3, R10, R55 ;  /* 0x0000000a030a7223 */ /* 0x000fc80000000037 */
[----:B------:R-:W-:-:S03]  /*196c0*/  FFMA R2, R10, R2, R3 ;  /* 0x000000020a027223 */ /* 0x000fc60000000003 */
.L_x_637:
[----:B------:R-:W-:Y:S05]  /*196d0*/  BSYNC B6 ;  /* 0x0000000000067941 */ /* 0x000fea0003800000 */
.L_x_634:
[----:B------:R-:W0:Y:S01]  /*196e0*/  F2F.F64.F32 R2, R2 ;  /* 0x0000000200027310 */ /* 0x000e220000201800 */
[----:B------:R-:W-:Y:S01]  /*196f0*/  IMAD.MOV.U32 R10, RZ, RZ, 0x2 ;  /* 0x00000002ff0a7424 */ /* 0x000fe200078e00ff */
[----:B0-----:R0:W1:Y:S02]  /*19700*/  DMUL R14, R14, R2 ;  /* 0x000000020e0e7228 */ /* 0x0010640000000000 */
[----:B0-----:R-:W-:Y:S02]  /*19710*/  IMAD.MOV.U32 R2, RZ, RZ, 0x0 ;  /* 0x00000000ff027424 */ /* 0x001fe400078e00ff */
[----:B-1----:R-:W-:-:S05]  /*19720*/  IMAD.MOV.U32 R3, RZ, RZ, 0x3ff00000 ;  /* 0x3ff00000ff037424 */ /* 0x002fca00078e00ff */
.L_x_638:
[----:B------:R-:W-:Y:S01]  /*19730*/  IADD3 R10, R10, -0x1, RZ ;  /* 0xffffffff0a0a7810 */ /* 0x000fe20007ffe0ff */
[----:B------:R-:W0:-:S03]  /*19740*/  DMUL R2, R2, -0.5 ;  /* 0xbfe0000002027828 */ /* 0x000e060000000000 */
[----:B------:R-:W-:-:S12]  /*19750*/  ISETP.NE.AND P0, PT, R10, RZ, PT ;  /* 0x000000ff0a00720c */ /* 0x000fd80003f05270 */
[----:B0-----:R-:W-:Y:S05]  /*19760*/  @P0 BRA `(.L_x_638) ;  /* 0xffffffc000000947 */ /* 0x001fea000383ffff */
[----:B------:R-:W-:Y:S01]  /*19770*/  MOV R12, 0x2 ;  /* 0x00000002000c7802 */ /* 0x000fe20000000f00 */
[----:B------:R-:W-:Y:S02]  /*19780*/  IMAD.MOV.U32 R10, RZ, RZ, 0x0 ;  /* 0x00000000ff0a7424 */ /* 0x000fe400078e00ff */
[----:B------:R-:W-:-:S05]  /*19790*/  IMAD.MOV.U32 R11, RZ, RZ, 0x3ff00000 ;  /* 0x3ff00000ff0b7424 */ /* 0x000fca00078e00ff */
.L_x_639:
[----:B------:R-:W-:Y:S01]  /*197a0*/  IADD3 R12, R12, -0x1, RZ ;  /* 0xffffffff0c0c7810 */ /* 0x000fe20007ffe0ff */
[----:B------:R-:W0:-:S03]  /*197b0*/  DMUL R10, R10, 0.5 ;  /* 0x3fe000000a0a7828 */ /* 0x000e060000000000 */
[----:B------:R-:W-:-:S12]  /*197c0*/  ISETP.NE.AND P0, PT, R12, RZ, PT ;  /* 0x000000ff0c00720c */ /* 0x000fd80003f05270 */
[----:B0-----:R-:W-:Y:S05]  /*197d0*/  @P0 BRA `(.L_x_639) ;  /* 0xffffffc000000947 */ /* 0x001fea000383ffff */
[----:B------:R-:W0:Y:S01]  /*197e0*/  DADD R2, R2, R10 ;  /* 0x0000000002027229 */ /* 0x000e22000000000a */
[----:B------:R-:W-:-:S08]  /*197f0*/  IMNMX R0, R0, 0x3, !PT ;  /* 0x0000000300007817 */ /* 0x000fd00007800200 */
        /* <DEDUP_REMOVED lines=9> */
.L_x_641:
[----:B------:R-:W-:Y:S01]  /*19890*/  IMAD.MOV.U32 R18, RZ, RZ, R62 ;  /* 0x000000ffff127224 */ /* 0x000fe200078e003e */
[----:B------:R-:W-:Y:S05]  /*198a0*/  BRA `(.L_x_642) ;  /* 0x0000006000007947 */ /* 0x000fea0003800000 */
.L_x_640:
[----:B------:R-:W0:Y:S02]  /*198b0*/  MUFU.RSQ R2, R55 ;  /* 0x0000003700027308 */ /* 0x000e240000001400 */
[----:B0-----:R-:W-:Y:S02]  /*198c0*/  FMUL.FTZ R18, R55, R2 ;  /* 0x0000000237127220 */ /* 0x001fe40000410000 */
[----:B------:R-:W-:Y:S02]  /*198d0*/  FMUL.FTZ R2, R2, 0.5 ;  /* 0x3f00000002027820 */ /* 0x000fe40000410000 */
[----:B------:R-:W-:-:S04]  /*198e0*/  FADD.FTZ R3, -R18, -RZ ;  /* 0x800000ff12037221 */ /* 0x000fc80000010100 */
[----:B------:R-:W-:-:S04]  /*198f0*/  FFMA R3, R18, R3, R55 ;  /* 0x0000000312037223 */ /* 0x000fc80000000037 */
[----:B------:R-:W-:-:S06]  /*19900*/  FFMA R18, R3, R2, R18 ;  /* 0x0000000203127223 */ /* 0x000fcc0000000012 */
.L_x_642:
[----:B------:R-:W0:Y:S01]  /*19910*/  F2F.F64.F32 R18, R18 ;  /* 0x0000001200127310 */ /* 0x000e220000201800 */
[----:B------:R-:W-:Y:S01]  /*19920*/  IMAD.MOV.U32 R2, RZ, RZ, 0x1 ;  /* 0x00000001ff027424 */ /* 0x000fe200078e00ff */
[----:B------:R-:W-:Y:S01]  /*19930*/  FSETP.GTU.AND P1, PT, |R15|, 6.4490557925156731238e-37, PT ;  /* 0x035b73330f00780b */ /* 0x000fe20003f2c200 */
[----:B------:R-:W-:Y:S01]  /*19940*/  BMOV.32.CLEAR RZ, B7 ;  /* 0x0000000007ff7355 */ /* 0x000fe20000100000 */
[----:B------:R-:W-:Y:S01]  /*19950*/  BSSY B7, `(.L_x_643) ;  /* 0x0000013000077945 */ /* 0x000fe20003800000 */
        /* <DEDUP_REMOVED lines=18> */
.L_x_644:
[----:B------:R-:W-:Y:S05]  /*19a80*/  BSYNC B7 ;  /* 0x0000000000077941 */ /* 0x000fea0003800000 */
.L_x_643:
[----:B------:R-:W0:Y:S01]  /*19a90*/  DADD R2, -R2, 1 ;  /* 0x3ff0000002027429 */ /* 0x000e220000000100 */
[----:B------:R-:W-:-:S07]  /*19aa0*/  IMAD.MOV.U32 R10, RZ, RZ, RZ ;  /* 0x000000ffff0a7224 */ /* 0x000fce00078e00ff */
[----:B0-----:R-:W0:-:S08]  /*19ab0*/  DADD R2, R2, -R16 ;  /* 0x0000000002027229 */ /* 0x001e100000000810 */
[----:B0-----:R-:W0:-:S04]  /*19ac0*/  DFMA R2, R2, 2, R16 ;  /* 0x400000000202782b */ /* 0x001e080000000010 */
[----:B------:R-:W1:-:S04]  /*19ad0*/  DMUL R16, R16, c[0x2][0xe0] ;  /* 0x0080380010107a28 */ /* 0x000e480000000000 */
[----:B0-----:R-:W0:-:S04]  /*19ae0*/  DMUL R2, R2, 0.5 ;  /* 0x3fe0000002027828 */ /* 0x001e080000000000 */
[----:B-1----:R-:W1:Y:S01]  /*19af0*/  DSETP.MAX.AND P0, P1, RZ, R16, PT ;  /* 0x00000010ff00722a */ /* 0x002e62000390f000 */
[----:B------:R-:W-:Y:S01]  /*19b00*/  IMAD.MOV.U32 R12, RZ, RZ, R17 ;  /* 0x000000ffff0c7224 */ /* 0x000fe200078e0011 */
[----:B------:R-:W-:Y:S02]  /*19b10*/  MOV R11, R16 ;  /* 0x00000010000b7202 */ /* 0x000fe40000000f00 */
[----:B0-----:R0:W2:-:S05]  /*19b20*/  DSETP.MAX.AND P4, P5, RZ, R2, PT ;  /* 0x00000002ff00722a */ /* 0x00108a0003d8f000 */
[C---:B-1----:R-:W-:Y:S02]  /*19b30*/  FSEL R14, R10.reuse, R12, P0 ;  /* 0x0000000c0a0e7208 */ /* 0x042fe40000000000 */
[----:B------:R-:W-:-:S04]  /*19b40*/  SEL R11, R10, R11, P0 ;  /* 0x0000000b0a0b7207 */ /* 0x000fc80000000000 */
[----:B------:R-:W-:Y:S01]  /*19b50*/  @P1 LOP3.LUT R14, R12, 0x80000, RZ, 0xfc, !PT ;  /* 0x000800000c0e1812 */ /* 0x000fe200078efcff */
[----:B------:R-:W-:Y:S02]  /*19b60*/  IMAD.MOV.U32 R12, RZ, RZ, R3 ;  /* 0x000000ffff0c7224 */ /* 0x000fe400078e0003 */
[----:B0-----:R-:W-:Y:S02]  /*19b70*/  IMAD.MOV.U32 R3, RZ, RZ, R2 ;  /* 0x000000ffff037224 */ /* 0x001fe400078e0002 */
[----:B------:R-:W-:Y:S01]  /*19b80*/  IMAD.MOV.U32 R2, RZ, RZ, RZ ;  /* 0x000000ffff027224 */ /* 0x000fe200078e00ff */
[----:B--2---:R-:W-:Y:S01]  /*19b90*/  FSEL R13, R10, R12, P4 ;  /* 0x0000000c0a0d7208 */ /* 0x004fe20002000000 */
[----:B------:R-:W-:Y:S02]  /*19ba0*/  IMAD.MOV.U32 R15, RZ, RZ, R14 ;  /* 0x000000ffff0f7224 */ /* 0x000fe400078e000e */
[----:B------:R-:W-:Y:S01]  /*19bb0*/  IMAD.MOV.U32 R14, RZ, RZ, R11 ;  /* 0x000000ffff0e7224 */ /* 0x000fe200078e000b */
[----:B------:R-:W-:-:S02]  /*19bc0*/  SEL R2, R2, R3, P4 ;  /* 0x0000000302027207 */ /* 0x000fc40002000000 */
[----:B------:R-:W-:-:S03]  /*19bd0*/  @P5 LOP3.LUT R13, R12, 0x80000, RZ, 0xfc, !PT ;  /* 0x000800000c0d5812 */ /* 0x000fc600078efcff */
[----:B------:R-:W-:-:S08]  /*19be0*/  IMAD.MOV.U32 R12, RZ, RZ, R2 ;  /* 0x000000ffff0c7224 */ /* 0x000fd000078e0002 */
[----:B------:R0:W-:Y:S01]  /*19bf0*/  STL.128 [R1+0x50], R12 ;  /* 0x0000500c01007387 */ /* 0x0001e20000100c00 */
[----:B------:R-:W-:Y:S05]  /*19c00*/  BRA `(.L_x_170) ;  /* 0x0000006000007947 */ /* 0x000fea0003800000 */
.L_x_537:
[----:B0-----:R-:W-:Y:S01]  /*19c10*/  IMAD.MOV.U32 R12, RZ, RZ, 0x0 ;  /* 0x00000000ff0c7424 */ /* 0x001fe200078e00ff */
[----:B------:R-:W-:Y:S01]  /*19c20*/  MOV R14, 0x0 ;  /* 0x00000000000e7802 */ /* 0x000fe20000000f00 */
[----:B------:R-:W-:Y:S02]  /*19c30*/  IMAD.MOV.U32 R13, RZ, RZ, 0x41ddcd65 ;  /* 0x41ddcd65ff0d7424 */ /* 0x000fe400078e00ff */
[----:B------:R-:W-:Y:S02]  /*19c40*/  IMAD.MOV.U32 R15, RZ, RZ, 0x41ddcd65 ;  /* 0x41ddcd65ff0f7424 */ /* 0x000fe400078e00ff */
[----:B------:R-:W-:-:S06]  /*19c50*/  IMAD.MOV.U32 R0, RZ, RZ, R16 ;  /* 0x000000ffff007224 */ /* 0x000fcc00078e0010 */
[----:B------:R0:W-:Y:S02]  /*19c60*/  STL.128 [R1+0x50], R12 ;  /* 0x0000500c01007387 */ /* 0x0001e40000100c00 */
.L_x_170:
[----:B------:R-:W-:Y:S05]  /*19c70*/  BSYNC B0 ;  /* 0x0000000000007941 */ /* 0x000fea0003800000 */
.L_x_168:
[----:B-123--:R-:W-:-:S05]  /*19c80*/  IMAD.MOV.U32 R10, RZ, RZ, c[0x0][0x1d0] ;  /* 0x00007400ff0a7624 */ /* 0x00efca00078e00ff */
[----:B------:R-:W-:-:S12]  /*19c90*/  ISETP.GE.AND P0, PT, R10, 0x1, PT ;  /* 0x000000010a00780c */ /* 0x000fd80003f06270 */
[----:B------:R-:W-:Y:S05]  /*19ca0*/  @!P0 BRA `(.L_x_167) ;  /* 0x0000132000008947 */ /* 0x000fea0003800000 */
[----:B0-----:R-:W-:Y:S02]  /*19cb0*/  IABS R14, R84 ;  /* 0x00000054000e7213 */ /* 0x001fe40000000000 */
[----:B------:R-:W-:Y:S02]  /*19cc0*/  IABS R15, R86 ;  /* 0x00000056000f7213 */ /* 0x000fe40000000000 */
[----:B------:R-:W-:Y:S02]  /*19cd0*/  IABS R17, R44 ;  /* 0x0000002c00117213 */ /* 0x000fe40000000000 */
[----:B------:R-:W0:Y:S01]  /*19ce0*/  I2F.RP R2, R14 ;  /* 0x0000000e00027306 */ /* 0x000e220000209400 */
[----:B------:R-:W-:Y:S01]  /*19cf0*/  LOP3.LUT R44, R44, R84, RZ, 0x3c, !PT ;  /* 0x000000542c2c7212 */ /* 0x000fe200078e3cff */
[----:B------:R-:W1:Y:S01]  /*19d00*/  I2F.RP R3, R15 ;  /* 0x0000000f00037306 */ /* 0x000e620000209400 */
[----:B0-----:R-:W0:Y:S01]  /*19d10*/  MUFU.RCP R2, R2 ;  /* 0x0000000200027308 */ /* 0x001e220000001000 */
[----:B-1----:R-:W1:Y:S01]  /*19d20*/  MUFU.RCP R3, R3 ;  /* 0x0000000300037308 */ /* 0x002e620000001000 */
[----:B0-----:R-:W-:-:S02]  /*19d30*/  IADD3 R2, R2, 0xffffffe, RZ ;  /* 0x0ffffffe02027810 */ /* 0x001fc40007ffe0ff */
[----:B-1----:R-:W-:-:S04]  /*19d40*/  IADD3 R12, R3, 0xffffffe, RZ ;  /* 0x0ffffffe030c7810 */ /* 0x002fc80007ffe0ff */
[----:B------:R0:W1:Y:S02]  /*19d50*/  F2I.FTZ.U32.TRUNC.NTZ R3, R2 ;  /* 0x0000000200037305 */ /* 0x000064000021f000 */
[----:B------:R2:W3:Y:S01]  /*19d60*/  F2I.FTZ.U32.TRUNC.NTZ R13, R12 ;  /* 0x0000000c000d7305 */ /* 0x0004e2000021f000 */
[----:B0-----:R-:W-:Y:S02]  /*19d70*/  IMAD.MOV.U32 R2, RZ, RZ, RZ ;  /* 0x000000ffff027224 */ /* 0x001fe400078e00ff */
[----:B--2---:R-:W-:Y:S02]  /*19d80*/  IMAD.MOV.U32 R12, RZ, RZ, RZ ;  /* 0x000000ffff0c7224 */ /* 0x004fe400078e00ff */
[----:B-1----:R-:W-:Y:S02]  /*19d90*/  IMAD.MOV R11, RZ, RZ, -R3 ;  /* 0x000000ffff0b7224 */ /* 0x002fe400078e0a03 */
[----:B---3--:R-:W-:Y:S02]  /*19da0*/  IMAD.MOV R16, RZ, RZ, -R13 ;  /* 0x000000ffff107224 */ /* 0x008fe400078e0a0d */
[----:B------:R-:W-:-:S02]  /*19db0*/  IMAD R11, R11, R14, RZ ;  /* 0x0000000e0b0b7224 */ /* 0x000fc400078e02ff */
[----:B------:R-:W-:Y:S02]  /*19dc0*/  IMAD R16, R16, R15, RZ ;  /* 0x0000000f10107224 */ /* 0x000fe400078e02ff */
[----:B------:R-:W-:Y:S01]  /*19dd0*/  IMAD.HI.U32 R2, R3, R11, R2 ;  /* 0x0000000b03027227 */ /* 0x000fe200078e0002 */
[----:B------:R-:W-:-:S03]  /*19de0*/  IABS R11, R84 ;  /* 0x00000054000b7213 */ /* 0x000fc60000000000 */
[----:B------:R-:W-:Y:S01]  /*19df0*/  IMAD.HI.U32 R16, R13, R16, R12 ;  /* 0x000000100d107227 */ /* 0x000fe200078e000c */
[-C--:B------:R-:W-:Y:S02]  /*19e00*/  IABS R13, R86.reuse ;  /* 0x00000056000d7213 */ /* 0x080fe40000000000 */
[----:B------:R-:W-:Y:S01]  /*19e10*/  IABS R12, R45 ;  /* 0x0000002d000c7213 */ /* 0x000fe20000000000 */
[----:B------:R-:W-:Y:S01]  /*19e20*/  IMAD.MOV R11, RZ, RZ, -R11 ;  /* 0x000000ffff0b7224 */ /* 0x000fe200078e0a0b */
[----:B------:R-:W-:Y:S01]  /*19e30*/  LOP3.LUT R45, R45, R86, RZ, 0x3c, !PT ;  /* 0x000000562d2d7212 */ /* 0x000fe200078e3cff */
[----:B------:R-:W-:Y:S02]  /*19e40*/  IMAD.MOV.U32 R3, RZ, RZ, R17 ;  /* 0x000000ffff037224 */ /* 0x000fe400078e0011 */
[----:B------:R-:W-:Y:S01]  /*19e50*/  IMAD.MOV R17, RZ, RZ, -R13 ;  /* 0x000000ffff117224 */ /* 0x000fe200078e0a0d */
[----:B------:R-:W-:Y:S01]  /*19e60*/  MOV R13, R11 ;  /* 0x0000000b000d7202 */ /* 0x000fe20000000f00 */
[----:B------:R-:W-:-:S04]  /*19e70*/  IMAD.HI.U32 R2, R2, R3, RZ ;  /* 0x0000000302027227 */ /* 0x000fc800078e00ff */
[----:B------:R-:W-:-:S04]  /*19e80*/  IMAD.HI.U32 R11, R16, R12, RZ ;  /* 0x0000000c100b7227 */ /* 0x000fc800078e00ff */
[----:B------:R-:W-:Y:S02]  /*19e90*/  IMAD.MOV.U32 R16, RZ, RZ, R17 ;  /* 0x000000ffff107224 */ /* 0x000fe400078e0011 */
        /* <DEDUP_REMOVED lines=9> */
[----:B------:R-:W-:Y:S02]  /*19f30*/  ISETP.GE.U32.AND P0, PT, R12, R15, PT ;  /* 0x0000000f0c00720c */ /* 0x000fe40003f06070 */
[----:B------:R-:W-:Y:S02]  /*19f40*/  ISETP.GE.AND P1, PT, R44, RZ, PT ;  /* 0x000000ff2c00720c */ /* 0x000fe40003f26270 */
[----:B------:R-:W-:-:S06]  /*19f50*/  ISETP.NE.AND P4, PT, R84, RZ, PT ;  /* 0x000000ff5400720c */ /* 0x000fcc0003f85270 */
[----:B------:R-:W-:Y:S02]  /*19f60*/  @P5 IADD3 R2, R2, 0x1, RZ ;  /* 0x0000000102025810 */ /* 0x000fe40007ffe0ff */
[----:B------:R-:W-:Y:S02]  /*19f70*/  @P0 IADD3 R11, R11, 0x1, RZ ;  /* 0x000000010b0b0810 */ /* 0x000fe40007ffe0ff */
[----:B------:R-:W-:Y:S01]  /*19f80*/  ISETP.GE.AND P5, PT, R45, RZ, PT ;  /* 0x000000ff2d00720c */ /* 0x000fe20003fa6270 */
[----:B------:R-:W-:Y:S01]  /*19f90*/  IMAD.MOV.U32 R3, RZ, RZ, R2 ;  /* 0x000000ffff037224 */ /* 0x000fe200078e0002 */
[----:B------:R-:W-:Y:S01]  /*19fa0*/  ISETP.NE.AND P0, PT, R86, RZ, PT ;  /* 0x000000ff5600720c */ /* 0x000fe20003f05270 */
[----:B------:R-:W-:Y:S01]  /*19fb0*/  IMAD.MOV.U32 R2, RZ, RZ, R11 ;  /* 0x000000ffff027224 */ /* 0x000fe200078e000b */
[----:B------:R-:W-:Y:S01]  /*19fc0*/  IADD3 R11, R10, -0x1, RZ ;  /* 0xffffffff0a0b7810 */ /* 0x000fe20007ffe0ff */
[----:B------:R-:W-:-:S03]  /*19fd0*/  @!P1 IMAD.MOV R3, RZ, RZ, -R3 ;  /* 0x000000ffff039224 */ /* 0x000fc600078e0a03 */
[----:B------:R-:W-:Y:S01]  /*19fe0*/  ISETP.GE.U32.AND P1, PT, R11, 0x3, PT ;  /* 0x000000030b00780c */ /* 0x000fe20003f26070 */
[----:B------:R-:W-:Y:S01]  /*19ff0*/  IMAD.MOV.U32 R11, RZ, RZ, RZ ;  /* 0x000000ffff0b7224 */ /* 0x000fe200078e00ff */
[----:B------:R-:W-:Y:S02]  /*1a000*/  @!P4 LOP3.LUT R3, RZ, R84, RZ, 0x33, !PT ;  /* 0x00000054ff03c212 */ /* 0x000fe400078e33ff */
[----:B------:R-:W-:-:S03]  /*1a010*/  @!P5 IMAD.MOV R2, RZ, RZ, -R2 ;  /* 0x000000ffff02d224 */ /* 0x000fc600078e0a02 */
[----:B------:R-:W-:Y:S02]  /*1a020*/  IMAD R3, R89, R3, RZ ;  /* 0x0000000359037224 */ /* 0x000fe400078e02ff */
[----:B------:R-:W-:-:S03]  /*1a030*/  @!P0 LOP3.LUT R2, RZ, R86, RZ, 0x33, !PT ;  /* 0x00000056ff028212 */ /* 0x000fc600078e33ff */
[----:B------:R-:W-:Y:S05]  /*1a040*/  @!P1 BRA `(.L_x_645) ;  /* 0x00000da000009947 */ /* 0x000fea0003800000 */
[----:B------:R-:W-:Y:S01]  /*1a050*/  LOP3.LUT R24, R10, 0x3, RZ, 0xc0, !PT ;  /* 0x000000030a187812 */ /* 0x000fe200078ec0ff */
[----:B------:R-:W-:Y:S01]  /*1a060*/  IMAD.MOV.U32 R11, RZ, RZ, RZ ;  /* 0x000000ffff0b7224 */ /* 0x000fe200078e00ff */
[----:B------:R-:W-:Y:S02]  /*1a070*/  PLOP3.LUT P0, PT, PT, PT, PT, 0x80, 0x0 ;  /* 0x000000000000781c */ /* 0x000fe40003f0f070 */
[----:B------:R-:W-:-:S04]  /*1a080*/  IADD3 R24, -R24, c[0x0][0x1d0], RZ ;  /* 0x0000740018187a10 */ /* 0x000fc80007ffe1ff */
[----:B------:R-:W-:-:S12]  /*1a090*/  ISETP.GT.AND P1, PT, R24, 0xc, PT ;  /* 0x0000000c1800780c */ /* 0x000fd80003f24270 */
[----:B------:R-:W-:Y:S05]  /*1a0a0*/  @!P1 BRA `(.L_x_646) ;  /* 0x0000075000009947 */ /* 0x000fea0003800000 */
[----:B------:R-:W-:-:S02]  /*1a0b0*/  PLOP3.LUT P0, PT, PT, PT, PT, 0x8, 0x0 ;  /* 0x000000000000781c */ /* 0x000fc40003f0e170 */
.L_x_647:
[C---:B0-----:R-:W-:Y:S01]  /*1a0c0*/  IMAD R16, R11.reuse, 0x8, R76 ;  /* 0x000000080b107824 */ /* 0x041fe200078e024c */
[----:B------:R-:W-:-:S04]  /*1a0d0*/  IADD3 R114, R11, 0x4, RZ ;  /* 0x000000040b727810 */ /* 0x000fc80007ffe0ff */
[----:B------:R-:W-:-:S03]  /*1a0e0*/  LEA R44, R114, R76, 0x3 ;  /* 0x0000004c722c7211 */ /* 0x000fc600078e18ff */
[----:B------:R0:W2:Y:S05]  /*1a0f0*/  LDL.128 R12, [R16] ;  /* 0x00000000100c7983 */ /* 0x0000aa0000100c00 */
[----:B------:R1:W3:Y:S04]  /*1a100*/  LDL.128 R20, [R44] ;  /* 0x000000002c147983 */ /* 0x0002e80000100c00 */
[----:B0---4-:R-:W4:Y:S01]  /*1a110*/  LDL.128 R16, [R16+0x10] ;  /* 0x0000100010107983 */ /* 0x011f220000100c00 */
[----:B------:R-:W-:-:S03]  /*1a120*/  IADD3 R119, R11, 0x8, RZ ;  /* 0x000000080b777810 */ /* 0x000fc60007ffe0ff */
[----:B-1----:R-:W3:Y:S01]  /*1a130*/  LDL.128 R44, [R44+0x10] ;  /* 0x000010002c2c7983 */ /* 0x002ee20000100c00 */
[----:B------:R-:W-:Y:S01]  /*1a140*/  IADD3 R120, R11, 0xc, RZ ;  /* 0x0000000c0b787810 */ /* 0x000fe20007ffe0ff */
[----:B------:R-:W-:-:S04]  /*1a150*/  IMAD R52, R119, 0x8, R76 ;  /* 0x0000000877347824 */ /* 0x000fc800078e024c */
[----:B------:R-:W-:-:S04]  /*1a160*/  IMAD R60, R120, 0x8, R76 ;  /* 0x00000008783c7824 */ /* 0x000fc800078e024c */
[----:B------:R0:W4:Y:S04]  /*1a170*/  LDL.128 R48, [R52] ;  /* 0x0000000034307983 */ /* 0x0001280000100c00 */
[----:B------:R1:W4:Y:S04]  /*1a180*/  LDL.128 R56, [R60] ;  /* 0x000000003c387983 */ /* 0x0003280000100c00 */
[----:B0-----:R-:W4:Y:S04]  /*1a190*/  LDL.128 R52, [R52+0x10] ;  /* 0x0000100034347983 */ /* 0x001f280000100c00 */
[----:B-1----:R-:W4:Y:S01]  /*1a1a0*/  LDL.128 R60, [R60+0x10] ;  /* 0x000010003c3c7983 */ /* 0x002f220000100c00 */
[----:B------:R-:W-:-:S02]  /*1a1b0*/  IMAD R114, R66, c[0x0][0x1d0], R114 ;  /* 0x0000740042727a24 */ /* 0x000fc400078e0272 */
[----:B------:R-:W-:Y:S02]  /*1a1c0*/  IMAD.MOV.U32 R121, RZ, RZ, 0x4 ;  /* 0x00000004ff797424 */ /* 0x000fe400078e00ff */
[C---:B------:R-:W-:Y:S02]  /*1a1d0*/  IMAD R119, R66.reuse, c[0x0][0x1d0], R119 ;  /* 0x0000740042777a24 */ /* 0x040fe400078e0277 */
[----:B------:R-:W-:Y:S01]  /*1a1e0*/  IMAD R120, R66, c[0x0][0x1d0], R120 ;  /* 0x0000740042787a24 */ /* 0x000fe200078e0278 */
[----:B------:R-:W-:-:S04]  /*1a1f0*/  IADD3 R24, R24, -0x10, RZ ;  /* 0xfffffff018187810 */ /* 0x000fc80007ffe0ff */
[----:B------:R-:W-:Y:S01]  /*1a200*/  ISETP.GT.AND P1, PT, R24, 0xc, PT ;  /* 0x0000000c1800780c */ /* 0x000fe20003f24270 */
[----:B--2---:R0:W1:Y:S01]  /*1a210*/  F2F.F32.F64 R110, R12 ;  /* 0x0000000c006e7310 */ /* 0x0040620000301000 */
[----:B------:R2:W1:Y:S01]  /*1a220*/  F2F.F32.F64 R111, R14 ;  /* 0x0000000e006f7310 */ /* 0x0004620000301000 */
[----:B0-----:R-:W-:-:S05]  /*1a230*/  IMAD R12, R66, c[0x0][0x1d0], R11 ;  /* 0x00007400420c7a24 */ /* 0x001fca00078e020b */
[C---:B--2---:R-:W-:Y:S02]  /*1a240*/  IADD3 R15, R12.reuse, 0x2, RZ ;  /* 0x000000020c0f7810 */ /* 0x044fe40007ffe0ff */
[C---:B------:R-:W-:Y:S01]  /*1a250*/  IADD3 R14, R12.reuse, 0x1, RZ ;  /* 0x000000010c0e7810 */ /* 0x040fe20007ffe0ff */
[CCC-:B------:R-:W-:Y:S01]  /*1a260*/  IMAD R13, R12.reuse, R74.reuse, R79.reuse ;  /* 0x0000004a0c0d7224 */ /* 0x1c0fe200078e024f */
[----:B---3--:R0:W2:Y:S01]  /*1a270*/  F2F.F32.F64 R115, R20 ;  /* 0x0000001400737310 */ /* 0x0080a20000301000 */
[----:B------:R-:W-:Y:S01]  /*1a280*/  IADD3 R12, R12, 0x3, RZ ;  /* 0x000000030c0c7810 */ /* 0x000fe20007ffe0ff */
[-CC-:B------:R-:W-:Y:S02]  /*1a290*/  IMAD R15, R15, R74.reuse, R79.reuse ;  /* 0x0000004a0f0f7224 */ /* 0x180fe400078e024f */
[-CC-:B------:R-:W-:Y:S01]  /*1a2a0*/  IMAD R14, R14, R74.reuse, R79.reuse ;  /* 0x0000004a0e0e7224 */ /* 0x180fe200078e024f */
[----:B----4-:R3:W4:Y:S01]  /*1a2b0*/  F2F.F32.F64 R112, R16 ;  /* 0x0000001000707310 */ /* 0x0107220000301000 */
[----:B------:R1:W2:Y:S01]  /*1a2c0*/  F2F.F32.F64 R113, R18 ;  /* 0x0000001200717310 */ /* 0x0002a20000301000 */
[----:B0-----:R-:W-:Y:S01]  /*1a2d0*/  IADD3 R20, R114, 0x2, RZ ;  /* 0x0000000272147810 */ /* 0x001fe20007ffe0ff */
[----:B------:R-:W-:Y:S01]  /*1a2e0*/  IMAD R12, R12, R74, R79 ;  /* 0x0000004a0c0c7224 */ /* 0x000fe200078e024f */
[----:B------:R-:W-:-:S02]  /*1a2f0*/  IADD3 R13, R2, R13, R3 ;  /* 0x0000000d020d7210 */ /* 0x000fc40007ffe003 */
[----:B---3--:R-:W-:Y:S01]  /*1a300*/  IADD3 R16, R2, R15, R3 ;  /* 0x0000000f02107210 */ /* 0x008fe20007ffe003 */
[----:B------:R-:W-:Y:S01]  /*1a310*/  IMAD R15, R20, R74, R79 ;  /* 0x0000004a140f7224 */ /* 0x000fe200078e024f */
[----:B-1----:R-:W-:Y:S02]  /*1a320*/  IADD3 R19, R114, 0x1, RZ ;  /* 0x0000000172137810 */ /* 0x002fe40007ffe0ff */
[----:B------:R-:W-:Y:S01]  /*1a330*/  IADD3 R14, R2, R14, R3 ;  /* 0x0000000e020e7210 */ /* 0x000fe20007ffe003 */
[----:B------:R-:W-:Y:S01]  /*1a340*/  IMAD R17, R114, R74, R79 ;  /* 0x0000004a72117224 */ /* 0x000fe200078e024f */
[----:B------:R0:W1:Y:S01]  /*1a350*/  F2F.F32.F64 R117, R44 ;  /* 0x0000002c00757310 */ /* 0x0000620000301000 */
[----:B------:R-:W-:Y:S01]  /*1a360*/  IADD3 R18, R2, R12, R3 ;  /* 0x0000000c02127210 */ /* 0x000fe20007ffe003 */
[----:B------:R-:W-:Y:S01]  /*1a370*/  IMAD R19, R19, R74, R79 ;  /* 0x0000004a13137224 */ /* 0x000fe200078e024f */
[----:B------:R-:W-:Y:S01]  /*1a380*/  IADD3 R114, R114, 0x3, RZ ;  /* 0x0000000372727810 */ /* 0x000fe20007ffe0ff */
[----:B------:R-:W-:Y:S01]  /*1a390*/  IMAD.WIDE.U32 R12, R13, R121, c[0x0][0x160] ;  /* 0x000058000d0c7625 */ /* 0x000fe200078e0079 */
[----:B-----5:R3:W1:Y:S01]  /*1a3a0*/  F2F.F32.F64 R116, R22 ;  /* 0x0000001600747310 */ /* 0x0206620000301000 */
[----:B------:R-:W-:-:S02]  /*1a3b0*/  IADD3 R20, R2, R17, R3 ;  /* 0x0000001102147210 */ /* 0x000fc40007ffe003 */
[--C-:B0-----:R-:W-:Y:S01]  /*1a3c0*/  IADD3 R44, R2, R15, R3.reuse ;  /* 0x0000000f022c7210 */ /* 0x101fe20007ffe003 */
[----:B------:R-:W-:Y:S01]  /*1a3d0*/  IMAD.WIDE.U32 R14, R14, R121, c[0x0][0x160] ;  /* 0x000058000e0e7625 */ /* 0x000fe200078e0079 */
[----:B---3--:R-:W-:-:S03]  /*1a3e0*/  IADD3 R22, R2, R19, R3 ;  /* 0x0000001302167210 */ /* 0x008fc60007ffe003 */
[-C--:B------:R-:W-:Y:S01]  /*1a3f0*/  IMAD.WIDE.U32 R16, R16, R121.reuse, c[0x0][0x160] ;  /* 0x0000580010107625 */ /* 0x080fe200078e0079 */
[----:B------:R0:W3:Y:S03]  /*1a400*/  F2F.F32.F64 R118, R46 ;  /* 0x0000002e00767310 */ /* 0x0000e60000301000 */
[-C--:B------:R-:W-:Y:S01]  /*1a410*/  IMAD.WIDE.U32 R18, R18, R121.reuse, c[0x0][0x160] ;  /* 0x0000580012127625 */ /* 0x080fe200078e0079 */
[----:B------:R1:W-:Y:S03]  /*1a420*/  STG.E.SYS [R12], R110 ;  /* 0x0000006e0c007386 */ /* 0x0003e6000010e900 */
[----:B------:R-:W-:Y:S01]  /*1a430*/  IMAD R114, R114, R74, R79 ;  /* 0x0000004a72727224 */ /* 0x000fe200078e024f */
[----:B------:R2:W-:Y:S01]  /*1a440*/  STG.E.SYS [R14], R111 ;  /* 0x0000006f0e007386 */ /* 0x0005e2000010e900 */
[----:B------:R-:W-:-:S03]  /*1a450*/  IMAD.WIDE.U32 R20, R20, R121, c[0x0][0x160] ;  /* 0x0000580014147625 */ /* 0x000fc600078e0079 */
[----:B0-----:R-:W-:Y:S02]  /*1a460*/  IADD3 R46, R2, R114, R3 ;  /* 0x00000072022e7210 */ /* 0x001fe40007ffe003 */
[C---:B-1----:R-:W-:Y:S01]  /*1a470*/  IADD3 R13, R119.reuse, 0x1, RZ ;  /* 0x00000001770d7810 */ /* 0x042fe20007ffe0ff */
[CCC-:B------:R-:W-:Y:S01]  /*1a480*/  IMAD R12, R119.reuse, R74.reuse, R79.reuse ;  /* 0x0000004a770c7224 */ /* 0x1c0fe200078e024f */
[----:B----4-:R0:W-:Y:S01]  /*1a490*/  STG.E.SYS [R16], R112 ;  /* 0x0000007010007386 */ /* 0x0101e2000010e900 */
[C---:B--2---:R-:W-:Y:S02]  /*1a4a0*/  IADD3 R14, R119.reuse, 0x2, RZ ;  /* 0x00000002770e7810 */ /* 0x044fe40007ffe0ff */
[----:B------:R-:W-:Y:S01]  /*1a4b0*/  IADD3 R119, R119, 0x3, RZ ;  /* 0x0000000377777810 */ /* 0x000fe20007ffe0ff */
[----:B------:R1:W-:Y:S01]  /*1a4c0*/  STG.E.SYS [R18], R113 ;  /* 0x0000007112007386 */ /* 0x0003e2000010e900 */
[----:B------:R-:W-:Y:S01]  /*1a4d0*/  IMAD.WIDE.U32 R22, R22, R121, c[0x0][0x160] ;  /* 0x0000580016167625 */ /* 0x000fe200078e0079 */
[----:B------:R-:W2:Y:S01]  /*1a4e0*/  F2F.F32.F64 R48, R48 ;  /* 0x0000003000307310 */ /* 0x000ea20000301000 */
[----:B------:R-:W4:Y:S02]  /*1a4f0*/  F2F.F32.F64 R50, R50 ;  /* 0x0000003200327310 */ /* 0x000f240000301000 */
[-CC-:B------:R-:W-:Y:S01]  /*1a500*/  IMAD R13, R13, R74.reuse, R79.reuse ;  /* 0x0000004a0d0d7224 */ /* 0x180fe200078e024f */
[C---:B0-----:R-:W-:Y:S01]  /*1a510*/  IADD3 R17, R120.reuse, 0x1, RZ ;  /* 0x0000000178117810 */ /* 0x041fe20007ffe0ff */
[----:B------:R-:W-:-:S02]  /*1a520*/  IMAD R16, R120, R74, R79 ;  /* 0x0000004a78107224 */ /* 0x000fc400078e024f */
[-C--:B------:R-:W-:Y:S01]  /*1a530*/  IMAD.WIDE.U32 R44, R44, R121.reuse, c[0x0][0x160] ;  /* 0x000058002c2c7625 */ /* 0x080fe200078e0079 */
[C---:B-1----:R-:W-:Y:S02]  /*1a540*/  IADD3 R18, R120.reuse, 0x2, RZ ;  /* 0x0000000278127810 */ /* 0x042fe40007ffe0ff */
[----:B------:R-:W-:Y:S01]  /*1a550*/  IADD3 R120, R120, 0x3, RZ ;  /* 0x0000000378787810 */ /* 0x000fe20007ffe0ff */
[-CC-:B------:R-:W-:Y:S01]  /*1a560*/  IMAD R15, R14, R74.reuse, R79.reuse ;  /* 0x0000004a0e0f7224 */ /* 0x180fe200078e024f */
[----:B------:R-:W0:Y:S01]  /*1a570*/  F2F.F32.F64 R52, R52 ;  /* 0x0000003400347310 */ /* 0x000e220000301000 */
[----:B------:R-:W-:Y:S01]  /*1a580*/  IMAD.WIDE.U32 R46, R46, R121, c[0x0][0x160] ;  /* 0x000058002e2e7625 */ /* 0x000fe200078e0079 */
[----:B------:R1:W-:Y:S01]  /*1a590*/  STG.E.SYS [R20], R115 ;  /* 0x0000007314007386 */ /* 0x0003e2000010e900 */
[----:B------:R-:W0:Y:S02]  /*1a5a0*/  F2F.F32.F64 R54, R54 ;  /* 0x0000003600367310 */ /* 0x000e240000301000 */
[----:B------:R-:W-:Y:S01]  /*1a5b0*/  IMAD R119, R119, R74, R79 ;  /* 0x0000004a77777224 */ /* 0x000fe200078e024f */
[----:B------:R-:W-:Y:S01]  /*1a5c0*/  IADD3 R12, R2, R12, R3 ;  /* 0x0000000c020c7210 */ /* 0x000fe20007ffe003 */
[-CC-:B------:R-:W-:Y:S01]  /*1a5d0*/  IMAD R17, R17, R74.reuse, R79.reuse ;  /* 0x0000004a11117224 */ /* 0x180fe200078e024f */
[----:B------:R-:W0:Y:S01]  /*1a5e0*/  F2F.F32.F64 R56, R56 ;  /* 0x0000003800387310 */ /* 0x000e220000301000 */
[-C--:B------:R-:W-:Y:S01]  /*1a5f0*/  IMAD R19, R18, R74.reuse, R79 ;  /* 0x0000004a12137224 */ /* 0x080fe200078e024f */
[----:B------:R-:W-:Y:S01]  /*1a600*/  IADD3 R14, R2, R13, R3 ;  /* 0x0000000d020e7210 */ /* 0x000fe20007ffe003 */
[----:B------:R-:W0:Y:S01]  /*1a610*/  F2F.F32.F64 R58, R58 ;  /* 0x0000003a003a7310 */ /* 0x000e220000301000 */
[----:B------:R-:W-:Y:S01]  /*1a620*/  IMAD R120, R120, R74, R79 ;  /* 0x0000004a78787224 */ /* 0x000fe200078e024f */
[C-C-:B-1----:R-:W-:Y:S01]  /*1a630*/  IADD3 R20, R2.reuse, R16, R3.reuse ;  /* 0x0000001002147210 */ /* 0x142fe20007ffe003 */
[----:B------:R-:W1:Y:S01]  /*1a640*/  F2F.F32.F64 R60, R60 ;  /* 0x0000003c003c7310 */ /* 0x000e620000301000 */
[C-C-:B------:R-:W-:Y:S01]  /*1a650*/  IADD3 R16, R2.reuse, R15, R3.reuse ;  /* 0x0000000f02107210 */ /* 0x140fe20007ffe003 */
[----:B------:R0:W-:Y:S01]  /*1a660*/  STG.E.SYS [R22], R116 ;  /* 0x0000007416007386 */ /* 0x0001e2000010e900 */
[--C-:B------:R-:W-:Y:S01]  /*1a670*/  IADD3 R18, R2, R119, R3.reuse ;  /* 0x0000007702127210 */ /* 0x100fe20007ffe003 */
[----:B------:R-:W1:Y:S01]  /*1a680*/  F2F.F32.F64 R62, R62 ;  /* 0x0000003e003e7310 */ /* 0x000e620000301000 */
[-C--:B------:R-:W-:Y:S01]  /*1a690*/  IMAD.WIDE.U32 R12, R12, R121.reuse, c[0x0][0x160] ;  /* 0x000058000c0c7625 */ /* 0x080fe200078e0079 */
[----:B------:R2:W-:Y:S03]  /*1a6a0*/  STG.E.SYS [R44], R117 ;  /* 0x000000752c007386 */ /* 0x0005e6000010e900 */
[----:B------:R-:W-:Y:S01]  /*1a6b0*/  IMAD.WIDE.U32 R14, R14, R121, c[0x0][0x160] ;  /* 0x000058000e0e7625 */ /* 0x000fe200078e0079 */
[----:B---3--:R3:W-:Y:S01]  /*1a6c0*/  STG.E.SYS [R46], R118 ;  /* 0x000000762e007386 */ /* 0x0087e2000010e900 */
[----:B0-----:R-:W-:-:S02]  /*1a6d0*/  IADD3 R22, R2, R17, R3 ;  /* 0x0000001102167210 */ /* 0x001fc40007ffe003 */
[----:B------:R-:W-:Y:S01]  /*1a6e0*/  IMAD.WIDE.U32 R16, R16, R121, c[0x0][0x160] ;  /* 0x0000580010107625 */ /* 0x000fe200078e0079 */
[----:B--2---:R-:W-:-:S03]  /*1a6f0*/  IADD3 R44, R2, R19, R3 ;  /* 0x00000013022c7210 */ /* 0x004fc60007ffe003 */
[----:B------:R-:W-:Y:S01]  /*1a700*/  IMAD.WIDE.U32 R18, R18, R121, c[0x0][0x160] ;  /* 0x0000580012127625 */ /* 0x000fe200078e0079 */
[----:B---3--:R-:W-:-:S03]  /*1a710*/  IADD3 R46, R2, R120, R3 ;  /* 0x00000078022e7210 */ /* 0x008fc60007ffe003 */
[-C--:B------:R-:W-:Y:S01]  /*1a720*/  IMAD.WIDE.U32 R20, R20, R121.reuse, c[0x0][0x160] ;  /* 0x0000580014147625 */ /* 0x080fe200078e0079 */
[----:B------:R0:W-:Y:S03]  /*1a730*/  STG.E.SYS [R12], R48 ;  /* 0x000000300c007386 */ /* 0x0001e6000010e900 */
[-C--:B------:R-:W-:Y:S01]  /*1a740*/  IMAD.WIDE.U32 R22, R22, R121.reuse, c[0x0][0x160] ;  /* 0x0000580016167625 */ /* 0x080fe200078e0079 */
[----:B----4-:R0:W-:Y:S03]  /*1a750*/  STG.E.SYS [R14], R50 ;  /* 0x000000320e007386 */ /* 0x0101e6000010e900 */
[-C--:B------:R-:W-:Y:S01]  /*1a760*/  IMAD.WIDE.U32 R44, R44, R121.reuse, c[0x0][0x160] ;  /* 0x000058002c2c7625 */ /* 0x080fe200078e0079 */
[----:B------:R0:W-:Y:S03]  /*1a770*/  STG.E.SYS [R16], R52 ;  /* 0x0000003410007386 */ /* 0x0001e6000010e900 */
[----:B------:R-:W-:Y:S01]  /*1a780*/  IMAD.WIDE.U32 R46, R46, R121, c[0x0][0x160] ;  /* 0x000058002e2e7625 */ /* 0x000fe200078e0079 */
[----:B------:R0:W-:Y:S04]  /*1a790*/  STG.E.SYS [R18], R54 ;  /* 0x0000003612007386 */ /* 0x0001e8000010e900 */
[----:B------:R0:W-:Y:S04]  /*1a7a0*/  STG.E.SYS [R20], R56 ;  /* 0x0000003814007386 */ /* 0x0001e8000010e900 */
[----:B------:R0:W-:Y:S04]  /*1a7b0*/  STG.E.SYS [R22], R58 ;  /* 0x0000003a16007386 */ /* 0x0001e8000010e900 */
[----:B-1----:R0:W-:Y:S04]  /*1a7c0*/  STG.E.SYS [R44], R60 ;  /* 0x0000003c2c007386 */ /* 0x0021e8000010e900 */
[----:B------:R0:W-:Y:S01]  /*1a7d0*/  STG.E.SYS [R46], R62 ;  /* 0x0000003e2e007386 */ /* 0x0001e2000010e900 */
[----:B------:R-:W-:Y:S01]  /*1a7e0*/  IADD3 R11, R11, 0x10, RZ ;  /* 0x000000100b0b7810 */ /* 0x000fe20007ffe0ff */
[----:B------:R-:W-:Y:S05]  /*1a7f0*/  @P1 BRA `(.L_x_647) ;  /* 0xfffff8c000001947 */ /* 0x000fea000383ffff */
.L_x_646:
[----:B------:R-:W-:-:S12]  /*1a800*/  ISETP.GT.AND P1, PT, R24, 0x4, PT ;  /* 0x000000041800780c */ /* 0x000fd80003f24270 */
[----:B------:R-:W-:Y:S05]  /*1a810*/  @!P1 BRA `(.L_x_648) ;  /* 0x000003b000009947 */ /* 0x000fea0003800000 */
[C---:B0-----:R-:W-:Y:S01]  /*1a820*/  IMAD R16, R11.reuse, 0x8, R76 ;  /* 0x000000080b107824 */ /* 0x041fe200078e024c */
[----:B----4-:R-:W-:-:S05]  /*1a830*/  IADD3 R52, R11, 0x4, RZ ;  /* 0x000000040b347810 */ /* 0x010fca0007ffe0ff */
[----:B------:R-:W-:Y:S02]  /*1a840*/  IMAD R44, R52, 0x8, R76 ;  /* 0x00000008342c7824 */ /* 0x000fe400078e024c */
[----:B------:R0:W2:Y:S06]  /*1a850*/  LDL.128 R12, [R16] ;  /* 0x00000000100c7983 */ /* 0x0000ac0000100c00 */
[----:B------:R1:W3:Y:S04]  /*1a860*/  LDL.128 R20, [R44] ;  /* 0x000000002c147983 */ /* 0x0002e80000100c00 */
[----:B0-----:R-:W4:Y:S04]  /*1a870*/  LDL.128 R16, [R16+0x10] ;  /* 0x0000100010107983 */ /* 0x001f280000100c00 */
[----:B-1----:R-:W3:Y:S01]  /*1a880*/  LDL.128 R44, [R44+0x10] ;  /* 0x000010002c2c7983 */ /* 0x002ee20000100c00 */
[----:B------:R-:W-:Y:S01]  /*1a890*/  IMAD R52, R66, c[0x0][0x1d0], R52 ;  /* 0x0000740042347a24 */ /* 0x000fe200078e0234 */
[----:B------:R-:W-:-:S02]  /*1a8a0*/  PLOP3.LUT P0, PT, PT, PT, PT, 0x8, 0x0 ;  /* 0x000000000000781c */ /* 0x000fc40003f0e170 */
[----:B------:R-:W-:Y:S01]  /*1a8b0*/  IADD3 R24, R24, -0x8, RZ ;  /* 0xfffffff818187810 */ /* 0x000fe20007ffe0ff */
[----:B--2---:R0:W1:Y:S01]  /*1a8c0*/  F2F.F32.F64 R48, R12 ;  /* 0x0000000c00307310 */ /* 0x0040620000301000 */
[----:B------:R2:W1:Y:S01]  /*1a8d0*/  F2F.F32.F64 R49, R14 ;  /* 0x0000000e00317310 */ /* 0x0004620000301000 */
[----:B0-----:R-:W-:-:S05]  /*1a8e0*/  IMAD R12, R66, c[0x0][0x1d0], R11 ;  /* 0x00007400420c7a24 */ /* 0x001fca00078e020b */
[C---:B--2---:R-:W-:Y:S01]  /*1a8f0*/  IADD3 R15, R12.reuse, 0x2, RZ ;  /* 0x000000020c0f7810 */ /* 0x044fe20007ffe0ff */
[CCC-:B------:R-:W-:Y:S01]  /*1a900*/  IMAD R13, R12.reuse, R74.reuse, R79.reuse ;  /* 0x0000004a0c0d7224 */ /* 0x1c0fe200078e024f */
[C---:B------:R-:W-:Y:S01]  /*1a910*/  IADD3 R14, R12.reuse, 0x1, RZ ;  /* 0x000000010c0e7810 */ /* 0x040fe20007ffe0ff */
[----:B----4-:R0:W2:Y:S01]  /*1a920*/  F2F.F32.F64 R51, R18 ;  /* 0x0000001200337310 */ /* 0x0100a20000301000 */
[----:B------:R-:W-:Y:S01]  /*1a930*/  IADD3 R12, R12, 0x3, RZ ;  /* 0x000000030c0c7810 */ /* 0x000fe20007ffe0ff */
[----:B---3--:R3:W4:Y:S01]  /*1a940*/  F2F.F32.F64 R53, R20 ;  /* 0x0000001400357310 */ /* 0x0087220000301000 */
[-CC-:B------:R-:W-:Y:S01]  /*1a950*/  IMAD R15, R15, R74.reuse, R79.reuse ;  /* 0x0000004a0f0f7224 */ /* 0x180fe200078e024f */
[----:B------:R1:W2:Y:S01]  /*1a960*/  F2F.F32.F64 R50, R16 ;  /* 0x0000001000327310 */ /* 0x0002a20000301000 */
[-CC-:B------:R-:W-:Y:S01]  /*1a970*/  IMAD R14, R14, R74.reuse, R79.reuse ;  /* 0x0000004a0e0e7224 */ /* 0x180fe200078e024f */
[C---:B0-----:R-:W-:Y:S02]  /*1a980*/  IADD3 R19, R52.reuse, 0x1, RZ ;  /* 0x0000000134137810 */ /* 0x041fe40007ffe0ff */
[C---:B---3--:R-:W-:Y:S01]  /*1a990*/  IADD3 R20, R52.reuse, 0x2, RZ ;  /* 0x0000000234147810 */ /* 0x048fe20007ffe0ff */
[CCC-:B-1----:R-:W-:Y:S01]  /*1a9a0*/  IMAD R17, R52.reuse, R74.reuse, R79.reuse ;  /* 0x0000004a34117224 */ /* 0x1c2fe200078e024f */
[----:B------:R-:W-:Y:S01]  /*1a9b0*/  IADD3 R52, R52, 0x3, RZ ;  /* 0x0000000334347810 */ /* 0x000fe20007ffe0ff */
[-C--:B------:R-:W-:Y:S01]  /*1a9c0*/  IMAD R12, R12, R74.reuse, R79 ;  /* 0x0000004a0c0c7224 */ /* 0x080fe200078e024f */
[C-C-:B------:R-:W-:Y:S01]  /*1a9d0*/  IADD3 R16, R2.reuse, R15, R3.reuse ;  /* 0x0000000f02107210 */ /* 0x140fe20007ffe003 */
[----:B------:R0:W1:Y:S01]  /*1a9e0*/  F2F.F32.F64 R56, R46 ;  /* 0x0000002e00387310 */ /* 0x0000620000301000 */
[C---:B------:R-:W-:Y:S01]  /*1a9f0*/  IADD3 R13, R2.reuse, R13, R3 ;  /* 0x0000000d020d7210 */ /* 0x040fe20007ffe003 */
[----:B------:R-:W-:Y:S01]  /*1aa00*/  IMAD R19, R19, R74, R79 ;  /* 0x0000004a13137224 */ /* 0x000fe200078e024f */
[----:B------:R-:W-:Y:S01]  /*1aa10*/  IADD3 R14, R2, R14, R3 ;  /* 0x0000000e020e7210 */ /* 0x000fe20007ffe003 */
[-CC-:B------:R-:W-:Y:S01]  /*1aa20*/  IMAD R15, R20, R74.reuse, R79.reuse ;  /* 0x0000004a140f7224 */ /* 0x180fe200078e024f */
[----:B------:R3:W1:Y:S01]  /*1aa30*/  F2F.F32.F64 R54, R22 ;  /* 0x0000001600367310 */ /* 0x0006620000301000 */
[----:B------:R-:W-:Y:S01]  /*1aa40*/  IMAD R52, R52, R74, R79 ;  /* 0x0000004a34347224 */ /* 0x000fe200078e024f */
[----:B------:R2:W1:Y:S01]  /*1aa50*/  F2F.F32.F64 R55, R44 ;  /* 0x0000002c00377310 */ /* 0x0004620000301000 */
[----:B0-----:R-:W-:Y:S01]  /*1aa60*/  IMAD.MOV.U32 R47, RZ, RZ, 0x4 ;  /* 0x00000004ff2f7424 */ /* 0x001fe200078e00ff */
[----:B------:R-:W-:-:S02]  /*1aa70*/  IADD3 R18, R2, R12, R3 ;  /* 0x0000000c02127210 */ /* 0x000fc40007ffe003 */
[C-C-:B------:R-:W-:Y:S01]  /*1aa80*/  IADD3 R20, R2.reuse, R17, R3.reuse ;  /* 0x0000001102147210 */ /* 0x140fe20007ffe003 */
[----:B------:R-:W-:Y:S01]  /*1aa90*/  IMAD.WIDE.U32 R12, R13, R47, c[0x0][0x160] ;  /* 0x000058000d0c7625 */ /* 0x000fe200078e002f */
[C-C-:B---3--:R-:W-:Y:S02]  /*1aaa0*/  IADD3 R22, R2.reuse, R19, R3.reuse ;  /* 0x0000001302167210 */ /* 0x148fe40007ffe003 */
[--C-:B--2---:R-:W-:Y:S01]  /*1aab0*/  IADD3 R44, R2, R15, R3.reuse ;  /* 0x0000000f022c7210 */ /* 0x104fe20007ffe003 */
[----:B------:R-:W-:Y:S01]  /*1aac0*/  IMAD.WIDE.U32 R14, R14, R47, c[0x0][0x160] ;  /* 0x000058000e0e7625 */ /* 0x000fe200078e002f */
[----:B------:R-:W-:-:S03]  /*1aad0*/  IADD3 R46, R2, R52, R3 ;  /* 0x00000034022e7210 */ /* 0x000fc60007ffe003 */
[----:B------:R-:W-:-:S04]  /*1aae0*/  IMAD.WIDE.U32 R16, R16, R47, c[0x0][0x160] ;  /* 0x0000580010107625 */ /* 0x000fc800078e002f */
[----:B------:R-:W-:-:S04]  /*1aaf0*/  IMAD.WIDE.U32 R18, R18, R47, c[0x0][0x160] ;  /* 0x0000580012127625 */ /* 0x000fc800078e002f */
[-C--:B------:R-:W-:Y:S01]  /*1ab00*/  IMAD.WIDE.U32 R20, R20, R47.reuse, c[0x0][0x160] ;  /* 0x0000580014147625 */ /* 0x080fe200078e002f */
[----:B------:R0:W-:Y:S03]  /*1ab10*/  STG.E.SYS [R12], R48 ;  /* 0x000000300c007386 */ /* 0x0001e6000010e900 */
[-C--:B------:R-:W-:Y:S01]  /*1ab20*/  IMAD.WIDE.U32 R22, R22, R47.reuse, c[0x0][0x160] ;  /* 0x0000580016167625 */ /* 0x080fe200078e002f */
[----:B------:R0:W-:Y:S03]  /*1ab30*/  STG.E.SYS [R14], R49 ;  /* 0x000000310e007386 */ /* 0x0001e6000010e900 */
[-C--:B------:R-:W-:Y:S01]  /*1ab40*/  IMAD.WIDE.U32 R44, R44, R47.reuse, c[0x0][0x160] ;  /* 0x000058002c2c7625 */ /* 0x080fe200078e002f */
[----:B------:R0:W-:Y:S03]  /*1ab50*/  STG.E.SYS [R16], R50 ;  /* 0x0000003210007386 */ /* 0x0001e6000010e900 */
[----:B------:R-:W-:Y:S01]  /*1ab60*/  IMAD.WIDE.U32 R46, R46, R47, c[0x0][0x160] ;  /* 0x000058002e2e7625 */ /* 0x000fe200078e002f */
[----:B------:R0:W-:Y:S04]  /*1ab70*/  STG.E.SYS [R18], R51 ;  /* 0x0000003312007386 */ /* 0x0001e8000010e900 */
[----:B----4-:R0:W-:Y:S04]  /*1ab80*/  STG.E.SYS [R20], R53 ;  /* 0x0000003514007386 */ /* 0x0101e8000010e900 */
[----:B-1----:R0:W-:Y:S04]  /*1ab90*/  STG.E.SYS [R22], R54 ;  /* 0x0000003616007386 */ /* 0x0021e8000010e900 */
[----:B------:R0:W-:Y:S04]  /*1aba0*/  STG.E.SYS [R44], R55 ;  /* 0x000000372c007386 */ /* 0x0001e8000010e900 */
[----:B------:R0:W-:Y:S01]  /*1abb0*/  STG.E.SYS [R46], R56 ;  /* 0x000000382e007386 */ /* 0x0001e2000010e900 */
[----:B------:R-:W-:-:S03]  /*1abc0*/  IADD3 R11, R11, 0x8, RZ ;  /* 0x000000080b0b7810 */ /* 0x000fc60007ffe0ff */
.L_x_648:
[----:B------:R-:W-:-:S12]  /*1abd0*/  ISETP.NE.OR P0, PT, R24, RZ, P0 ;  /* 0x000000ff1800720c */ /* 0x000fd80000705670 */
[----:B------:R-:W-:Y:S05]  /*1abe0*/  @!P0 BRA `(.L_x_645) ;  /* 0x0000020000008947 */ /* 0x000fea0003800000 */
.L_x_649:
[----:B0-----:R-:W-:-:S08]  /*1abf0*/  IMAD R16, R11, 0x8, R76 ;  /* 0x000000080b107824 */ /* 0x001fd000078e024c */
[----:B------:R0:W2:Y:S04]  /*1ac00*/  LDL.128 R12, [R16] ;  /* 0x00000000100c7983 */ /* 0x0000a80000100c00 */
[----:B0-----:R-:W3:Y:S01]  /*1ac10*/  LDL.128 R16, [R16+0x10] ;  /* 0x0000100010107983 */ /* 0x001ee20000100c00 */
[----:B------:R-:W-:Y:S01]  /*1ac20*/  IMAD R44, R66, c[0x0][0x1d0], R11 ;  /* 0x00007400422c7a24 */ /* 0x000fe200078e020b */
[----:B------:R-:W-:Y:S02]  /*1ac30*/  IADD3 R24, R24, -0x4, RZ ;  /* 0xfffffffc18187810 */ /* 0x000fe40007ffe0ff */
[----:B------:R-:W-:Y:S02]  /*1ac40*/  IADD3 R11, R11, 0x4, RZ ;  /* 0x000000040b0b7810 */ /* 0x000fe40007ffe0ff */
[----:B------:R-:W-:Y:S01]  /*1ac50*/  ISETP.NE.AND P0, PT, R24, RZ, PT ;  /* 0x000000ff1800720c */ /* 0x000fe20003f05270 */
[----:B--2---:R0:W1:Y:S01]  /*1ac60*/  F2F.F32.F64 R20, R12 ;  /* 0x0000000c00147310 */ /* 0x0040620000301000 */
[----:B------:R2:W4:Y:S01]  /*1ac70*/  F2F.F32.F64 R21, R14 ;  /* 0x0000000e00157310 */ /* 0x0005220000301000 */
[----:B---3--:R3:W1:Y:S01]  /*1ac80*/  F2F.F32.F64 R22, R16 ;  /* 0x0000001000167310 */ /* 0x0086620000301000 */
[----:B------:R1:W4:Y:S01]  /*1ac90*/  F2F.F32.F64 R23, R18 ;  /* 0x0000001200177310 */ /* 0x0003220000301000 */
[----:B0-----:R-:W-:-:S02]  /*1aca0*/  IADD3 R12, R44, 0x1, RZ ;  /* 0x000000012c0c7810 */ /* 0x001fc40007ffe0ff */
[----:B--2---:R-:W-:-:S03]  /*1acb0*/  IADD3 R14, R44, 0x2, RZ ;  /* 0x000000022c0e7810 */ /* 0x004fc60007ffe0ff */
[-CC-:B------:R-:W-:Y:S01]  /*1acc0*/  IMAD R13, R12, R74.reuse, R79.reuse ;  /* 0x0000004a0c0d7224 */ /* 0x180fe200078e024f */
[C---:B---3--:R-:W-:Y:S01]  /*1acd0*/  IADD3 R16, R44.reuse, 0x3, RZ ;  /* 0x000000032c107810 */ /* 0x048fe20007ffe0ff */
[-CC-:B------:R-:W-:Y:S02]  /*1ace0*/  IMAD R44, R44, R74.reuse, R79.reuse ;  /* 0x0000004a2c2c7224 */ /* 0x180fe400078e024f */
[-C--:B------:R-:W-:Y:S01]  /*1acf0*/  IMAD R15, R14, R74.reuse, R79 ;  /* 0x0000004a0e0f7224 */ /* 0x080fe200078e024f */
[----:B------:R-:W-:Y:S01]  /*1ad00*/  IADD3 R14, R2, R13, R3 ;  /* 0x0000000d020e7210 */ /* 0x000fe20007ffe003 */
[----:B------:R-:W-:Y:S01]  /*1ad10*/  IMAD R17, R16, R74, R79 ;  /* 0x0000004a10117224 */ /* 0x000fe200078e024f */
[C-C-:B------:R-:W-:Y:S01]  /*1ad20*/  IADD3 R12, R2.reuse, R44, R3.reuse ;  /* 0x0000002c020c7210 */ /* 0x140fe20007ffe003 */
[----:B-1----:R-:W-:Y:S01]  /*1ad30*/  IMAD.MOV.U32 R18, RZ, RZ, 0x4 ;  /* 0x00000004ff127424 */ /* 0x002fe200078e00ff */
[C-C-:B------:R-:W-:Y:S02]  /*1ad40*/  IADD3 R16, R2.reuse, R15, R3.reuse ;  /* 0x0000000f02107210 */ /* 0x140fe40007ffe003 */
[----:B------:R-:W-:Y:S01]  /*1ad50*/  IADD3 R19, R2, R17, R3 ;  /* 0x0000001102137210 */ /* 0x000fe20007ffe003 */
[----:B------:R-:W-:-:S04]  /*1ad60*/  IMAD.WIDE.U32 R12, R12, R18, c[0x0][0x160] ;  /* 0x000058000c0c7625 */ /* 0x000fc800078e0012 */
[----:B------:R-:W-:-:S04]  /*1ad70*/  IMAD.WIDE.U32 R14, R14, R18, c[0x0][0x160] ;  /* 0x000058000e0e7625 */ /* 0x000fc800078e0012 */
[-C--:B------:R-:W-:Y:S01]  /*1ad80*/  IMAD.WIDE.U32 R16, R16, R18.reuse, c[0x0][0x160] ;  /* 0x0000580010107625 */ /* 0x080fe200078e0012 */
[----:B------:R0:W-:Y:S03]  /*1ad90*/  STG.E.SYS [R12], R20 ;  /* 0x000000140c007386 */ /* 0x0001e6000010e900 */
[----:B------:R-:W-:Y:S01]  /*1ada0*/  IMAD.WIDE.U32 R18, R19, R18, c[0x0][0x160] ;  /* 0x0000580013127625 */ /* 0x000fe200078e0012 */
[----:B----4-:R0:W-:Y:S04]  /*1adb0*/  STG.E.SYS [R14], R21 ;  /* 0x000000150e007386 */ /* 0x0101e8000010e900 */
[----:B------:R0:W-:Y:S04]  /*1adc0*/  STG.E.SYS [R16], R22 ;  /* 0x0000001610007386 */ /* 0x0001e8000010e900 */
[----:B------:R0:W-:Y:S01]  /*1add0*/  STG.E.SYS [R18], R23 ;  /* 0x0000001712007386 */ /* 0x0001e2000010e900 */
[----:B------:R-:W-:Y:S05]  /*1ade0*/  @P0 BRA `(.L_x_649) ;  /* 0xfffffe0000000947 */ /* 0x000fea000383ffff */
.L_x_645:
[----:B0-----:R-:W-:-:S04]  /*1adf0*/  LOP3.LUT R18, R10, 0x3, RZ, 0xc0, !PT ;  /* 0x000000030a127812 */ /* 0x001fc800078ec0ff */
[----:B------:R-:W-:-:S12]  /*1ae00*/  ISETP.NE.AND P0, PT, R18, RZ, PT ;  /* 0x000000ff1200720c */ /* 0x000fd80003f05270 */
[----:B------:R-:W-:Y:S05]  /*1ae10*/  @!P0 BRA `(.L_x_167) ;  /* 0x000001b000008947 */ /* 0x000fea0003800000 */
[----:B------:R-:W-:-:S08]  /*1ae20*/  IMAD R12, R11, 0x8, R76 ;  /* 0x000000080b0c7824 */ /* 0x000fd000078e024c */
[----:B------:R-:W2:Y:S01]  /*1ae30*/  LDL.128 R12, [R12] ;  /* 0x000000000c0c7983 */ /* 0x000ea20000100c00 */
[----:B------:R-:W-:Y:S01]  /*1ae40*/  IMAD R17, R66, c[0x0][0x1d0], R11 ;  /* 0x0000740042117a24 */ /* 0x000fe200078e020b */
[----:B------:R-:W-:Y:S01]  /*1ae50*/  ISETP.NE.AND P0, PT, R18, 0x1, PT ;  /* 0x000000011200780c */ /* 0x000fe20003f05270 */
[----:B------:R-:W-:Y:S02]  /*1ae60*/  IMAD.MOV.U32 R19, RZ, RZ, 0x4 ;  /* 0x00000004ff137424 */ /* 0x000fe400078e00ff */
[----:B------:R-:W-:Y:S01]  /*1ae70*/  IMAD R16, R17, R74, R79 ;  /* 0x0000004a11107224 */ /* 0x000fe200078e024f */
[----:B--2---:R0:W1:Y:S04]  /*1ae80*/  F2F.F32.F64 R10, R12 ;  /* 0x0000000c000a7310 */ /* 0x0040680000301000 */
[----:B0-----:R-:W-:-:S05]  /*1ae90*/  IADD3 R12, R2, R16, R3 ;  /* 0x00000010020c7210 */ /* 0x001fca0007ffe003 */
[----:B------:R-:W-:-:S08]  /*1aea0*/  IMAD.WIDE.U32 R12, R12, R19, c[0x0][0x160] ;  /* 0x000058000c0c7625 */ /* 0x000fd000078e0013 */
[----:B-1----:R0:W-:Y:S01]  /*1aeb0*/  STG.E.SYS [R12], R10 ;  /* 0x0000000a0c007386 */ /* 0x0021e2000010e900 */
[----:B------:R-:W-:Y:S05]  /*1aec0*/  @!P0 BRA `(.L_x_167) ;  /* 0x0000010000008947 */ /* 0x000fea0003800000 */
[----:B------:R-:W-:-:S12]  /*1aed0*/  ISETP.NE.AND P0, PT, R18, 0x2, PT ;  /* 0x000000021200780c */ /* 0x000fd80003f05270 */
[----:B0-----:R-:W-:-:S04]  /*1aee0*/  @P0 IADD3 R13, R11, 0x2, RZ ;  /* 0x000000020b0d0810 */ /* 0x001fc80007ffe0ff */
[----:B------:R-:W-:-:S08]  /*1aef0*/  @P0 LEA R10, R13, R76, 0x3 ;  /* 0x0000004c0d0a0211 */ /* 0x000fd000078e18ff */
[----:B------:R-:W2:Y:S01]  /*1af00*/  @P0 LDL.64 R10, [R10] ;  /* 0x000000000a0a0983 */ /* 0x000ea20000100a00 */
[----:B------:R-:W-:Y:S01]  /*1af10*/  IADD3 R12, R17, 0x1, RZ ;  /* 0x00000001110c7810 */ /* 0x000fe20007ffe0ff */
[----:B------:R-:W-:Y:S01]  /*1af20*/  @P0 IMAD R13, R66, c[0x0][0x1d0], R13 ;  /* 0x00007400420d0a24 */ /* 0x000fe200078e020d */
[----:B------:R-:W0:Y:S03]  /*1af30*/  F2F.F32.F64 R14, R14 ;  /* 0x0000000e000e7310 */ /* 0x000e260000301000 */
[-CC-:B------:R-:W-:Y:S02]  /*1af40*/  IMAD R12, R12, R74.reuse, R79.reuse ;  /* 0x0000004a0c0c7224 */ /* 0x180fe400078e024f */
[----:B------:R-:W-:-:S03]  /*1af50*/  @P0 IMAD R16, R13, R74, R79 ;  /* 0x0000004a0d100224 */ /* 0x000fc600078e024f */
[C-C-:B------:R-:W-:Y:S01]  /*1af60*/  IADD3 R12, R2.reuse, R12, R3.reuse ;  /* 0x0000000c020c7210 */ /* 0x140fe20007ffe003 */
[----:B--2---:R1:W2:Y:S02]  /*1af70*/  @P0 F2F.F32.F64 R13, R10 ;  /* 0x0000000a000d0310 */ /* 0x0042a40000301000 */
[----:B-1----:R-:W-:Y:S02]  /*1af80*/  @P0 IADD3 R10, R2, R16, R3 ;  /* 0x00000010020a0210 */ /* 0x002fe40007ffe003 */
[----:B------:R-:W-:-:S04]  /*1af90*/  IMAD.WIDE.U32 R2, R12, R19, c[0x0][0x160] ;  /* 0x000058000c027625 */ /* 0x000fc800078e0013 */
[----:B------:R-:W-:-:S04]  /*1afa0*/  @P0 IMAD.WIDE.U32 R10, R10, R19, c[0x0][0x160] ;  /* 0x000058000a0a0625 */ /* 0x000fc800078e0013 */
[----:B0-----:R0:W-:Y:S04]  /*1afb0*/  STG.E.SYS [R2], R14 ;  /* 0x0000000e02007386 */ /* 0x0011e8000010e900 */
[----:B--2---:R0:W-:Y:S02]  /*1afc0*/  @P0 STG.E.SYS [R10], R13 ;  /* 0x0000000d0a000386 */ /* 0x0041e4000010e900 */
.L_x_167:
[----:B------:R-:W-:Y:S05]  /*1afd0*/  BSYNC B1 ;  /* 0x0000000000017941 */ /* 0x000fea0003800000 */
.L_x_166:
[----:B------:R-:W-:Y:S01]  /*1afe0*/  IADD3 R92, R92, c[0x0][0x0], -R80 ;  /* 0x000000005c5c7a10 */ /* 0x000fe20007ffe850 */
[----:B------:R-:W-:-:S03]  /*1aff0*/  IMAD.MOV.U32 R80, RZ, RZ, RZ ;  /* 0x000000ffff507224 */ /* 0x000fc600078e00ff */
[----:B------:R-:W-:-:S12]  /*1b000*/  ISETP.GE.U32.AND P0, PT, R92, R94, PT ;  /* 0x0000005e5c00720c */ /* 0x000fd80003f06070 */
[----:B------:R-:W-:Y:S05]  /*1b010*/  @!P0 BRA `(.L_x_650) ;  /* 0xfffe9f1000008947 */ /* 0x000fea000383ffff */
[----:B------:R-:W-:Y:S05]  /*1b020*/  BSYNC B2 ;  /* 0x0000000000027941 */ /* 0x000fea0003800000 */
.L_x_165:
[----:B0-----:R-:W0:Y:S01]  /*1b030*/  I2F.U32.RP R10, c[0x0][0x0] ;  /* 0x00000000000a7b06 */ /* 0x001e220000209000 */
[----:B------:R-:W-:Y:S01]  /*1b040*/  IMAD.IADD R2, R94, 0x1, -R96 ;  /* 0x000000015e027824 */ /* 0x000fe200078e0a60 */
[----:B------:R-:W-:Y:S02]  /*1b050*/  ISETP.NE.AND P4, PT, RZ, c[0x0][0x1e4], PT ;  /* 0x00007900ff007a0c */ /* 0x000fe40003f85270 */
[----:B------:R-:W-:-:S03]  /*1b060*/  ISETP.NE.U32.AND P1, PT, RZ, c[0x0][0x0], PT ;  /* 0x00000000ff007a0c */ /* 0x000fc60003f25070 */
[----:B------:R-:W1:Y:S07]  /*1b070*/  I2F.F64 R2, R2 ;  /* 0x0000000200027312 */ /* 0x000e6e0000201c00 */
[----:B------:R-:W-:Y:S04]  /*1b080*/  @!P4 WARPSYNC 0xffffffff ;  /* 0xffffffff0000c948 */ /* 0x000fe80003800000 */
[----:B0-----:R-:W0:Y:S01]  /*1b090*/  MUFU.RCP R10, R10 ;  /* 0x0000000a000a7308 */ /* 0x001e220000001000 */
[----:B------:R-:W-:Y:S05]  /*1b0a0*/  @!P4 BAR.SYNC 0x0 ;  /* 0x000000000000cb1d */ /* 0x000fea0000000000 */
[----:B-1----:R-:W1:-:S09]  /*1b0b0*/  DMUL R2, R2, 0.0625 ;  /* 0x3fb0000002027828 */ /* 0x002e520000000000 */
[----:B-1----:R-:W1:Y:S01]  /*1b0c0*/  FRND.F64.CEIL R2, R2 ;  /* 0x0000000200027313 */ /* 0x002e620000309800 */
[----:B0-----:R-:W-:Y:S02]  /*1b0d0*/  IADD3 R12, R10, 0xffffffe, RZ ;  /* 0x0ffffffe0a0c7810 */ /* 0x001fe40007ffe0ff */
[----:B------:R-:W1:Y:S04]  /*1b0e0*/  I2F.F64 R10, R95 ;  /* 0x0000005f000a7312 */ /* 0x000e680000201c00 */
[----:B------:R0:W2:Y:S02]  /*1b0f0*/  F2I.FTZ.U32.TRUNC.NTZ R13, R12 ;  /* 0x0000000c000d7305 */ /* 0x0000a4000021f000 */
[----:B0-----:R-:W-:Y:S01]  /*1b100*/  IMAD.MOV.U32 R12, RZ, RZ, RZ ;  /* 0x000000ffff0c7224 */ /* 0x001fe200078e00ff */
[----:B-1----:R2:W0:-:S02]  /*1b110*/  DFMA R2, R2, 16, R10 ;  /* 0x403000000202782b */ /* 0x002404000000000a */
[----:B--2---:R-:W-:-:S07]  /*1b120*/  IMAD.MOV R10, RZ, RZ, -R13 ;  /* 0x000000ffff0a7224 */ /* 0x004fce00078e0a0d */
[----:B0-----:R0:W1:Y:S02]  /*1b130*/  F2I.F64.TRUNC R2, R2 ;  /* 0x0000000200027311 */ /* 0x001064000030d100 */
[----:B0-----:R-:W-:-:S04]  /*1b140*/  IMAD R3, R10, c[0x0][0x0], RZ ;  /* 0x000000000a037a24 */ /* 0x001fc800078e02ff */
[----:B------:R-:W-:-:S08]  /*1b150*/  IMAD.HI.U32 R12, R13, R3, R12 ;  /* 0x000000030d0c7227 */ /* 0x000fd000078e000c */
[----:B-1----:R-:W-:-:S06]  /*1b160*/  IMAD.HI.U32 R12, R12, R2, RZ ;  /* 0x000000020c0c7227 */ /* 0x002fcc00078e00ff */
[----:B------:R-:W-:-:S04]  /*1b170*/  IMAD.MOV R12, RZ, RZ, -R12 ;  /* 0x000000ffff0c7224 */ /* 0x000fc800078e0a0c */
[----:B------:R-:W-:-:S05]  /*1b180*/  IMAD R2, R12, c[0x0][0x0], R2 ;  /* 0x000000000c027a24 */ /* 0x000fca00078e0202 */
[----:B------:R-:W-:-:S12]  /*1b190*/  ISETP.GE.U32.AND P0, PT, R2, c[0x0][0x0], PT ;  /* 0x0000000002007a0c */ /* 0x000fd80003f06070 */
[----:B------:R-:W-:-:S04]  /*1b1a0*/  @P0 IADD3 R2, R2, -c[0x0][0x0], RZ ;  /* 0x8000000002020a10 */ /* 0x000fc80007ffe0ff */
[----:B------:R-:W-:-:S12]  /*1b1b0*/  ISETP.GE.U32.AND P0, PT, R2, c[0x0][0x0], PT ;  /* 0x0000000002007a0c */ /* 0x000fd80003f06070 */
[----:B------:R-:W-:-:S04]  /*1b1c0*/  @P0 IADD3 R2, R2, -c[0x0][0x0], RZ ;  /* 0x8000000002020a10 */ /* 0x000fc80007ffe0ff */
[----:B------:R-:W-:-:S05]  /*1b1d0*/  @!P1 LOP3.LUT R2, RZ, c[0x0][0x0], RZ, 0x33, !PT ;  /* 0x00000000ff029a12 */ /* 0x000fca00078e33ff */
[----:B------:R-:W-:-:S03]  /*1b1e0*/  IMAD.MOV.U32 R80, RZ, RZ, R2 ;  /* 0x000000ffff507224 */ /* 0x000fc600078e0002 */
.L_x_164:
[----:B------:R-:W-:Y:S05]  /*1b1f0*/  BSYNC B3 ;  /* 0x0000000000037941 */ /* 0x000fea0003800000 */
.L_x_163:
[----:B------:R-:W-:Y:S02]  /*1b200*/  ISETP.GE.AND P0, PT, R81, R25, PT ;  /* 0x000000195100720c */ /* 0x000fe40003f06270 */
[----:B------:R-:W-:-:S05]  /*1b210*/  IADD3 R87, R87, 0x1, RZ ;  /* 0x0000000157577810 */ /* 0x000fca0007ffe0ff */
[----:B------:R-:W-:-:S05]  /*1b220*/  IMAD R79, R89, R87, R79 ;  /* 0x00000057594f7224 */ /* 0x000fca00078e024f */
[----:B------:R-:W-:Y:S05]  /*1b230*/  @!P0 BRA `(.L_x_651) ;  /* 0xfffe8ff000008947 */ /* 0x000fea000383ffff */
.L_x_156:
[----:B------:R-:W-:Y:S05]  /*1b240*/  BSYNC B4 ;  /* 0x0000000000047941 */ /* 0x000fea0003800000 */
.L_x_155:
[----:B------:R-:W-:Y:S01]  /*1b250*/  ISETP.GT.AND P0, PT, R77, RZ, PT ;  /* 0x000000ff4d00720c */ /* 0x000fe20003f04270 */
[----:B------:R-:W-:Y:S04]  /*1b260*/  WARPSYNC 0xffffffff ;  /* 0xffffffff00007948 */ /* 0x000fe80003800000 */
[----:B------:R-:W-:Y:S07]  /*1b270*/  BAR.SYNC 0x0 ;  /* 0x0000000000007b1d */ /* 0x000fee0000000000 */
[----:B------:R-:W-:Y:S05]  /*1b280*/  @P0 BRA `(.L_x_652) ;  /* 0x0000146000000947 */ /* 0x000fea0003800000 */
[----:B------:R-:W-:Y:S02]  /*1b290*/  IMAD.MOV.U32 R25, RZ, RZ, RZ ;  /* 0x000000ffff197224 */ /* 0x000fe400078e00ff */
[----:B------:R-:W-:Y:S01]  /*1b2a0*/  IMAD.MOV.U32 R10, RZ, RZ, 0x77359400 ;  /* 0x77359400ff0a7424 */ /* 0x000fe200078e00ff */
[----:B------:R-:W-:Y:S05]  /*1b2b0*/  @!P3 BRA `(.L_x_653) ;  /* 0x000010e00000b947 */ /* 0x000fea0003800000 */
[----:B------:R-:W-:Y:S01]  /*1b2c0*/  IMAD.MOV.U32 R11, RZ, RZ, c[0x0][0x1a0] ;  /* 0x00006800ff0b7624 */ /* 0x000fe200078e00ff */
[----:B------:R-:W-:Y:S01]  /*1b2d0*/  MOV R25, RZ ;  /* 0x000000ff00197202 */ /* 0x000fe20000000f00 */
[----:B0-----:R-:W-:-:S02]  /*1b2e0*/  IMAD.IADD R3, R71, 0x1, R70 ;  /* 0x0000000147037824 */ /* 0x001fc400078e0246 */
[----:B------:R-:W-:Y:S01]  /*1b2f0*/  IMAD.MOV.U32 R10, RZ, RZ, 0x77359400 ;  /* 0x77359400ff0a7424 */ /* 0x000fe200078e00ff */
[----:B------:R-:W-:Y:S01]  /*1b300*/  ISETP.NE.AND P0, PT, R11, 0x1, PT ;  /* 0x000000010b00780c */ /* 0x000fe20003f05270 */
[----:B------:R-:W-:-:S11]  /*1b310*/  IMAD.MOV.U32 R2, RZ, RZ, RZ ;  /* 0x000000ffff027224 */ /* 0x000fd600078e00ff */
[----:B------:R-:W-:Y:S05]  /*1b320*/  @!P0 BRA `(.L_x_654) ;  /* 0x00000af000008947 */ /* 0x000fea0003800000 */
[----:B------:R-:W-:Y:S01]  /*1b330*/  LOP3.LUT R11, R11, 0x1, RZ, 0xc0, !PT ;  /* 0x000000010b0b7812 */ /* 0x000fe200078ec0ff */
[----:B------:R-:W-:Y:S02]  /*1b340*/  IMAD.MOV.U32 R25, RZ, RZ, RZ ;  /* 0x000000ffff197224 */ /* 0x000fe400078e00ff */
[----:B------:R-:W-:Y:S01]  /*1b350*/  IMAD.MOV.U32 R10, RZ, RZ, 0x77359400 ;  /* 0x77359400ff0a7424 */ /* 0x000fe200078e00ff */
[----:B------:R-:W-:Y:S01]  /*1b360*/  IADD3 R11, -R11, c[0x0][0x1a0], RZ ;  /* 0x000068000b0b7a10 */ /* 0x000fe20007ffe1ff */
[----:B------:R-:W-:-:S02]  /*1b370*/  IMAD.MOV.U32 R2, RZ, RZ, RZ ;  /* 0x000000ffff027224 */ /* 0x000fc400078e00ff */
.L_x_659:
[----:B------:R-:W-:Y:S02]  /*1b380*/  IMAD.MOV.U32 R16, RZ, RZ, c[0x0][0x1a0] ;  /* 0x00006800ff107624 */ /* 0x000fe400078e00ff */
[----:B------:R-:W-:Y:S02]  /*1b390*/  IMAD.MOV.U32 R18, RZ, RZ, 0x1 ;  /* 0x00000001ff127424 */ /* 0x000fe400078e00ff */
[----:B------:R-:W-:-:S04]  /*1b3a0*/  IMAD R15, R16, 0x2, R2 ;  /* 0x00000002100f7824 */ /* 0x000fc800078e0202 */
[----:B------:R-:W-:-:S04]  /*1b3b0*/  IMAD.SHL.U32 R15, R15, 0x4, RZ ;  /* 0x000000040f0f7824 */ /* 0x000fc800078e00ff */
[----:B------:R-:W-:-:S04]  /*1b3c0*/  IMAD R16, R16, 0x8, R15 ;  /* 0x0000000810107824 */ /* 0x000fc800078e020f */
[----:B------:R-:W0:Y:S04]  /*1b3d0*/  LDS.U R13, [R15] ;  /* 0x000000000f0d7984 */ /* 0x000e280000001800 */
[----:B------:R-:W1:Y:S01]  /*1b3e0*/  LDS.U R12, [R16] ;  /* 0x00000000100c7984 */ /* 0x000e620000001800 */
[----:B0-----:R-:W0:Y:S01]  /*1b3f0*/  F2I.TRUNC.NTZ R17, R13 ;  /* 0x0000000d00117305 */ /* 0x001e22000020f100 */
[----:B-1----:R-:W1:Y:S01]  /*1b400*/  F2I.TRUNC.NTZ R12, R12 ;  /* 0x0000000c000c7305 */ /* 0x002e62000020f100 */
[----:B0-----:R-:W-:Y:S01]  /*1b410*/  IADD3 R28, -R17, c[0x0][0x1b4], RZ ;  /* 0x00006d00111c7a10 */ /* 0x001fe20007ffe1ff */
        /* <DEDUP_REMOVED lines=19> */
[----:B----45:R-:W-:Y:S05]  /*1b550*/  CALL.REL.NOINC `($extractFeats_gridded$__cuda_sm20_div_f64_slowpath_v2) ;  /* 0x0000160000007944 */ /* 0x030fea0003c00000 */
[----:B------:R-:W-:Y:S02]  /*1b560*/  IMAD.MOV.U32 R18, RZ, RZ, R60 ;  /* 0x000000ffff127224 */ /* 0x000fe400078e003c */
[----:B------:R-:W-:-:S06]  /*1b570*/  IMAD.MOV.U32 R19, RZ, RZ, R61 ;  /* 0x000000ffff137224 */ /* 0x000fcc00078e003d */
.L_x_655:
[----:B------:R-:W0:Y:S01]  /*1b580*/  FRND.F64.FLOOR R20, R18 ;  /* 0x0000001200147313 */ /* 0x000e220000305800 */
[----:B------:R-:W-:Y:S01]  /*1b590*/  IMAD.MOV.U32 R14, RZ, RZ, c[0x0][0x1a0] ;  /* 0x00006800ff0e7624 */ /* 0x000fe200078e00ff */
[----:B------:R-:W-:Y:S01]  /*1b5a0*/  BMOV.32.CLEAR RZ, B3 ;  /* 0x0000000003ff7355 */ /* 0x000fe20000100000 */
[----:B------:R-:W-:Y:S01]  /*1b5b0*/  IMAD.IADD R10, R3, 0x1, -R17 ;  /* 0x00000001030a7824 */ /* 0x000fe200078e0a11 */
[----:B------:R-:W-:Y:S01]  /*1b5c0*/  BSSY B3, `(.L_x_656) ;  /* 0x000000a000037945 */ /* 0x000fe20003800000 */
[----:B------:R-:W-:Y:S01]  /*1b5d0*/  IMAD R14, R14, 0x8, R16 ;  /* 0x000000080e0e7824 */ /* 0x000fe200078e0210 */
[----:B------:R-:W-:-:S07]  /*1b5e0*/  MOV R28, 0x1b660 ;  /* 0x0001b660001c7802 */ /* 0x000fce0000000f00 */
[----:B------:R1:W2:Y:S01]  /*1b5f0*/  LDS.U R29, [R14] ;  /* 0x000000000e1d7984 */ /* 0x0002a20000001800 */
[----:B0-----:R0:W3:Y:S02]  /*1b600*/  DSETP.NEU.AND P0, PT, R20, R18, PT ;  /* 0x000000121400722a */ /* 0x0010e40003f0d000 */
[----:B0-----:R1:W0:-:S13]  /*1b610*/  I2F R21, R10 ;  /* 0x0000000a00157306 */ /* 0x00121a0000201400 */
[----:B---3--:R3:W4:Y:S01]  /*1b620*/  @P0 F2I.F64.FLOOR R24, R18 ;  /* 0x0000001200180311 */ /* 0x0087220000305100 */
[----:B------:R3:W0:Y:S02]  /*1b630*/  @!P0 F2I.F64.TRUNC R24, R18 ;  /* 0x0000001200188311 */ /* 0x000624000030d100 */
[----:B---3--:R1:W3:Y:S02]  /*1b640*/  I2F R18, R12 ;  /* 0x0000000c00127306 */ /* 0x0082e40000201400 */
[----:B012345:R-:W-:Y:S05]  /*1b650*/  CALL.REL.NOINC `($extractFeats_gridded$__cuda_sm3x_div_rn_noftz_f32) ;  /* 0x00001eb000007944 */ /* 0x03ffea0003c00000 */
[----:B------:R-:W-:Y:S05]  /*1b660*/  BSYNC B3 ;  /* 0x0000000000037941 */ /* 0x000fea0003800000 */
.L_x_656:
[----:B------:R-:W0:Y:S01]  /*1b670*/  F2F.F64.F32 R20, R17 ;  /* 0x0000001100147310 */ /* 0x000e220000201800 */
[----:B------:R-:W-:Y:S01]  /*1b680*/  IABS R31, R12 ;  /* 0x0000000c001f7213 */ /* 0x000fe20000000000 */
[----:B------:R-:W1:Y:S05]  /*1b690*/  LDS.U R22, [R16+0x4] ;  /* 0x0000040010167984 */ /* 0x000e6a0000001800 */
[----:B------:R-:W2:Y:S01]  /*1b6a0*/  I2F.RP R10, R31 ;  /* 0x0000001f000a7306 */ /* 0x000ea20000209400 */
[----:B0-----:R-:W0:Y:S01]  /*1b6b0*/  FRND.F64.FLOOR R18, R20 ;  /* 0x0000001400127313 */ /* 0x001e220000305800 */
[----:B--2---:R-:W2:Y:S01]  /*1b6c0*/  MUFU.RCP R10, R10 ;  /* 0x0000000a000a7308 */ /* 0x004ea20000001000 */
[----:B0-----:R0:W3:-:S02]  /*1b6d0*/  DSETP.NEU.AND P0, PT, R18, R20, PT ;  /* 0x000000141200722a */ /* 0x0010c40003f0d000 */
[----:B0-----:R0:W4:Y:S01]  /*1b6e0*/  LDS.U R18, [R15+0x4] ;  /* 0x000004000f127984 */ /* 0x0011220000001800 */
[----:B--2---:R-:W-:Y:S01]  /*1b6f0*/  IADD3 R17, R10, 0xffffffe, RZ ;  /* 0x0ffffffe0a117810 */ /* 0x004fe20007ffe0ff */
[----:B0-----:R0:W2:Y:S01]  /*1b700*/  F2I.TRUNC.NTZ R15, R29 ;  /* 0x0000001d000f7305 */ /* 0x0010a2000020f100 */
[----:B-1----:R-:W0:Y:S04]  /*1b710*/  F2I.TRUNC.NTZ R10, R22 ;  /* 0x00000016000a7305 */ /* 0x002e28000020f100 */
[----:B------:R-:W1:Y:S06]  /*1b720*/  F2I.FTZ.U32.TRUNC.NTZ R17, R17 ;  /* 0x0000001100117305 */ /* 0x000e6c000021f000 */
[----:B---3--:R-:W3:Y:S01]  /*1b730*/  @P0 F2I.F64.FLOOR R16, R20 ;  /* 0x0000001400100311 */ /* 0x008ee20000305100 */
[----:B0-----:R-:W0:Y:S01]  /*1b740*/  I2F.F64 R28, R10 ;  /* 0x0000000a001c7312 */ /* 0x001e220000201c00 */
[----:B-1----:R-:W-:Y:S01]  /*1b750*/  IMAD.MOV R19, RZ, RZ, -R17 ;  /* 0x000000ffff137224 */ /* 0x002fe200078e0a11 */
[----:B------:R-:W3:Y:S03]  /*1b760*/  @!P0 F2I.F64.TRUNC R16, R20 ;  /* 0x0000001400108311 */ /* 0x000ee6000030d100 */
[----:B------:R-:W-:Y:S01]  /*1b770*/  IMAD R19, R19, R31, RZ ;  /* 0x0000001f13137224 */ /* 0x000fe200078e02ff */
[----:B----4-:R-:W1:Y:S01]  /*1b780*/  F2I.TRUNC.NTZ R32, R18 ;  /* 0x0000001200207305 */ /* 0x010e62000020f100 */
[----:B---3--:R-:W-:-:S05]  /*1b790*/  IMAD R16, R12, R16, RZ ;  /* 0x000000100c107224 */ /* 0x008fca00078e02ff */
[----:B--2---:R-:W-:Y:S02]  /*1b7a0*/  ISETP.GT.AND P0, PT, R15, R16, PT ;  /* 0x000000100f00720c */ /* 0x004fe40003f04270 */
[----:B-1----:R-:W-:-:S10]  /*1b7b0*/  IADD3 R22, -R32, c[0x0][0x1b4], RZ ;  /* 0x00006d0020167a10 */ /* 0x002fd40007ffe1ff */
[----:B------:R-:W-:Y:S01]  /*1b7c0*/  @!P0 IADD3 R15, R12, R16, RZ ;  /* 0x000000100c0f8210 */ /* 0x000fe20007ffe0ff */
[----:B------:R-:W-:Y:S01]  /*1b7d0*/  IMAD.MOV.U32 R16, RZ, RZ, RZ ;  /* 0x000000ffff107224 */ /* 0x000fe200078e00ff */
[----:B------:R-:W1:Y:S02]  /*1b7e0*/  I2F.F64 R22, R22 ;  /* 0x0000001600167312 */ /* 0x000e640000201c00 */
[----:B------:R-:W-:Y:S01]  /*1b7f0*/  IABS R20, R15 ;  /* 0x0000000f00147213 */ /* 0x000fe20000000000 */
[----:B------:R-:W-:Y:S01]  /*1b800*/  IMAD.HI.U32 R16, R17, R19, R16 ;  /* 0x0000001311107227 */ /* 0x000fe200078e0010 */
[----:B------:R-:W-:Y:S01]  /*1b810*/  IABS R19, R12 ;  /* 0x0000000c00137213 */ /* 0x000fe20000000000 */
[----:B0-----:R-:W0:Y:S04]  /*1b820*/  MUFU.RCP64H R17, R29 ;  /* 0x0000001d00117308 */ /* 0x001e280000001800 */
[----:B------:R-:W-:-:S02]  /*1b830*/  IMAD.MOV R19, RZ, RZ, -R19 ;  /* 0x000000ffff137224 */ /* 0x000fc400078e0a13 */
[----:B------:R-:W-:-:S04]  /*1b840*/  IMAD.HI.U32 R30, R16, R20, RZ ;  /* 0x00000014101e7227 */ /* 0x000fc800078e00ff */
[----:B------:R-:W-:Y:S01]  /*1b850*/  IMAD.MOV.U32 R16, RZ, RZ, R19 ;  /* 0x000000ffff107224 */ /* 0x000fe200078e0013 */
[----:B-1----:R-:W-:-:S03]  /*1b860*/  FSETP.GTU.AND P5, PT, |R23|, 6.4490557925156731238e-37, PT ;  /* 0x035b73331700780b */ /* 0x002fc60003fac200 */
[----:B------:R-:W-:Y:S02]  /*1b870*/  IMAD R20, R30, R16, R20 ;  /* 0x000000101e147224 */ /* 0x000fe400078e0214 */
[----:B------:R-:W-:-:S03]  /*1b880*/  IMAD.MOV.U32 R16, RZ, RZ, 0x1 ;  /* 0x00000001ff107424 */ /* 0x000fc600078e00ff */
[----:B------:R-:W-:-:S03]  /*1b890*/  ISETP.GT.U32.AND P1, PT, R31, R20, PT ;  /* 0x000000141f00720c */ /* 0x000fc60003f24070 */
[----:B0-----:R-:W0:-:S08]  /*1b8a0*/  DFMA R18, -R28, R16, 1 ;  /* 0x3ff000001c12742b */ /* 0x001e100000000110 */
[----:B0-----:R-:W0:Y:S01]  /*1b8b0*/  DFMA R18, R18, R18, R18 ;  /* 0x000000121212722b */ /* 0x001e220000000012 */
[----:B------:R-:W-:Y:S01]  /*1b8c0*/  @!P1 IMAD.IADD R20, R20, 0x1, -R31 ;  /* 0x0000000114149824 */ /* 0x000fe200078e0a1f */
[----:B------:R-:W-:Y:S02]  /*1b8d0*/  @!P1 IADD3 R30, R30, 0x1, RZ ;  /* 0x000000011e1e9810 */ /* 0x000fe40007ffe0ff */
[----:B------:R-:W-:Y:S02]  /*1b8e0*/  ISETP.NE.AND P1, PT, R12, RZ, PT ;  /* 0x000000ff0c00720c */ /* 0x000fe40003f25270 */
[----:B------:R-:W-:Y:S02]  /*1b8f0*/  ISETP.GE.U32.AND P0, PT, R20, R31, PT ;  /* 0x0000001f1400720c */ /* 0x000fe40003f06070 */
[----:B0-----:R-:W0:Y:S01]  /*1b900*/  DFMA R18, R16, R18, R16 ;  /* 0x000000121012722b */ /* 0x001e220000000010 */
[C---:B------:R-:W-:Y:S01]  /*1b910*/  LOP3.LUT R20, R15.reuse, R12, RZ, 0x3c, !PT ;  /* 0x0000000c0f147212 */ /* 0x040fe200078e3cff */
[----:B------:R-:W-:-:S03]  /*1b920*/  IMAD.IADD R15, R15, 0x1, -R70 ;  /* 0x000000010f0f7824 */ /* 0x000fc600078e0a46 */
[----:B------:R-:W-:-:S03]  /*1b930*/  ISETP.GE.AND P4, PT, R20, RZ, PT ;  /* 0x000000ff1400720c */ /* 0x000fc60003f86270 */
[----:B0-----:R-:W0:Y:S02]  /*1b940*/  DMUL R16, R22, R18 ;  /* 0x0000001216107228 */ /* 0x001e240000000000 */
[----:B------:R-:W-:-:S06]  /*1b950*/  @P0 IADD3 R30, R30, 0x1, RZ ;  /* 0x000000011e1e0810 */ /* 0x000fcc0007ffe0ff */
[----:B0-----:R-:W0:Y:S01]  /*1b960*/  DFMA R20, -R28, R16, R22 ;  /* 0x000000101c14722b */ /* 0x001e220000000116 */
[----:B------:R-:W-:-:S05]  /*1b970*/  @!P4 IMAD.MOV R30, RZ, RZ, -R30 ;  /* 0x000000ffff1ec224 */ /* 0x000fca00078e0a1e */
[----:B------:R-:W-:Y:S02]  /*1b980*/  @!P1 LOP3.LUT R30, RZ, R12, RZ, 0x33, !PT ;  /* 0x0000000cff1e9212 */ /* 0x000fe400078e33ff */
[----:B0-----:R-:W0:Y:S01]  /*1b990*/  DFMA R16, R18, R20, R16 ;  /* 0x000000141210722b */ /* 0x001e220000000010 */
[----:B------:R-:W-:Y:S02]  /*1b9a0*/  ISETP.GT.AND P1, PT, R15, R13, PT ;  /* 0x0000000d0f00720c */ /* 0x000fe40003f24270 */
[----:B------:R-:W-:-:S06]  /*1b9b0*/  ISETP.GT.AND P0, PT, R30, R24, PT ;  /* 0x000000181e00720c */ /* 0x000fcc0003f04270 */
[----:B0-----:R-:W-:-:S05]  /*1b9c0*/  FFMA R12, RZ, R29, R17 ;  /* 0x0000001dff0c7223 */ /* 0x001fca0000000011 */
[----:B------:R-:W-:Y:S02]  /*1b9d0*/  FSETP.GT.AND P4, PT, |R12|, 4.8978884574313168671e-40, PT ;  /* 0x000555550c00780b */ /* 0x000fe40003f84200 */
[----:B------:R-:W-:Y:S02]  /*1b9e0*/  @!P0 SEL R13, R13, R15, P1 ;  /* 0x0000000f0d0d8207 */ /* 0x000fe40000800000 */
[----:B------:R-:W-:-:S08]  /*1b9f0*/  @!P0 IADD3 R25, R2, 0x1, RZ ;  /* 0x0000000102198810 */ /* 0x000fd00007ffe0ff */
        /* <DEDUP_REMOVED lines=8> */
[----:B------:R-:W-:-:S06]  /*1ba80*/  IMAD.MOV.U32 R17, RZ, RZ, R61 ;  /* 0x000000ffff117224 */ /* 0x000fcc00078e003d */
.L_x_657:
[----:B------:R-:W0:Y:S01]  /*1ba90*/  FRND.F64.FLOOR R18, R16 ;  /* 0x0000001000127313 */ /* 0x000e220000305800 */
[----:B------:R1:W2:Y:S01]  /*1baa0*/  LDS.U R24, [R14+0x4] ;  /* 0x000004000e187984 */ /* 0x0002a20000001800 */
[----:B------:R-:W-:Y:S01]  /*1bab0*/  BMOV.32.CLEAR RZ, B3 ;  /* 0x0000000003ff7355 */ /* 0x000fe20000100000 */
[----:B------:R-:W-:Y:S01]  /*1bac0*/  BSSY B3, `(.L_x_658) ;  /* 0x0000009000037945 */ /* 0x000fe20003800000 */
[----:B------:R-:W-:Y:S01]  /*1bad0*/  MOV R28, 0x1bb50 ;  /* 0x0001bb50001c7802 */ /* 0x000fe20000000f00 */
[----:B-1----:R-:W-:-:S06]  /*1bae0*/  IMAD.IADD R14, R3, 0x1, -R32 ;  /* 0x00000001030e7824 */ /* 0x002fcc00078e0a20 */
[----:B------:R1:W3:Y:S01]  /*1baf0*/  I2F R21, R14 ;  /* 0x0000000e00157306 */ /* 0x0002e20000201400 */
[----:B0-----:R0:W4:Y:S02]  /*1bb00*/  DSETP.NEU.AND P0, PT, R18, R16, PT ;  /* 0x000000101200722a */ /* 0x0011240003f0d000 */
[----:B0-----:R1:W0:-:S13]  /*1bb10*/  I2F R18, R10 ;  /* 0x0000000a00127306 */ /* 0x00121a0000201400 */
[----:B----4-:R1:W4:Y:S01]  /*1bb20*/  @P0 F2I.F64.FLOOR R12, R16 ;  /* 0x00000010000c0311 */ /* 0x0103220000305100 */
[----:B------:R1:W0:Y:S02]  /*1bb30*/  @!P0 F2I.F64.TRUNC R12, R16 ;  /* 0x00000010000c8311 */ /* 0x000224000030d100 */
[----:B01234-:R-:W-:Y:S05]  /*1bb40*/  CALL.REL.NOINC `($extractFeats_gridded$__cuda_sm3x_div_rn_noftz_f32) ;  /* 0x000019c000007944 */ /* 0x01ffea0003c00000 */
[----:B------:R-:W-:Y:S05]  /*1bb50*/  BSYNC B3 ;  /* 0x0000000000037941 */ /* 0x000fea0003800000 */
.L_x_658:
[----:B------:R-:W0:Y:S01]  /*1bb60*/  F2F.F64.F32 R16, R17 ;  /* 0x0000001100107310 */ /* 0x000e220000201800 */
[----:B------:R-:W-:Y:S02]  /*1bb70*/  IABS R18, R10 ;  /* 0x0000000a00127213 */ /* 0x000fe40000000000 */
[----:B------:R-:W-:Y:S02]  /*1bb80*/  IADD3 R11, R11, -0x2, RZ ;  /* 0xfffffffe0b0b7810 */ /* 0x000fe40007ffe0ff */
[----:B------:R-:W-:Y:S01]  /*1bb90*/  IADD3 R2, R2, 0x2, RZ ;  /* 0x0000000202027810 */ /* 0x000fe20007ffe0ff */
[----:B0-----:R-:W0:Y:S02]  /*1bba0*/  FRND.F64.FLOOR R14, R16 ;  /* 0x00000010000e7313 */ /* 0x001e240000305800 */
[----:B0-----:R0:W1:Y:S02]  /*1bbb0*/  DSETP.NEU.AND P0, PT, R14, R16, PT ;  /* 0x000000100e00722a */ /* 0x0010640003f0d000 */
[----:B0-----:R-:W0:-:S13]  /*1bbc0*/  I2F.RP R15, R18 ;  /* 0x00000012000f7306 */ /* 0x001e1a0000209400 */
[----:B-1----:R1:W2:Y:S01]  /*1bbd0*/  @P0 F2I.F64.FLOOR R14, R16 ;  /* 0x00000010000e0311 */ /* 0x0022a20000305100 */
[----:B0-----:R-:W0:Y:S01]  /*1bbe0*/  MUFU.RCP R15, R15 ;  /* 0x0000000f000f7308 */ /* 0x001e220000001000 */
[----:B------:R1:W2:Y:S01]  /*1bbf0*/  @!P0 F2I.F64.TRUNC R14, R16 ;  /* 0x00000010000e8311 */ /* 0x0002a2000030d100 */
[----:B0-----:R-:W-:Y:S01]  /*1bc00*/  IADD3 R15, R15, 0xffffffe, RZ ;  /* 0x0ffffffe0f0f7810 */ /* 0x001fe20007ffe0ff */
[----:B-1----:R-:W0:Y:S05]  /*1bc10*/  F2I.TRUNC.NTZ R16, R24 ;  /* 0x0000001800107305 */ /* 0x002e2a000020f100 */
[----:B------:R-:W1:Y:S01]  /*1bc20*/  F2I.FTZ.U32.TRUNC.NTZ R15, R15 ;  /* 0x0000000f000f7305 */ /* 0x000e62000021f000 */
[----:B--2---:R-:W-:-:S05]  /*1bc30*/  IMAD R14, R10, R14, RZ ;  /* 0x0000000e0a0e7224 */ /* 0x004fca00078e02ff */
[----:B0-----:R-:W-:Y:S01]  /*1bc40*/  ISETP.GT.AND P0, PT, R16, R14, PT ;  /* 0x0000000e1000720c */ /* 0x001fe20003f04270 */
[----:B-1----:R-:W-:-:S04]  /*1bc50*/  IMAD.MOV R17, RZ, RZ, -R15 ;  /* 0x000000ffff117224 */ /* 0x002fc800078e0a0f */
[----:B------:R-:W-:-:S07]  /*1bc60*/  IMAD R17, R17, R18, RZ ;  /* 0x0000001211117224 */ /* 0x000fce00078e02ff */
[----:B------:R-:W-:Y:S02]  /*1bc70*/  @!P0 IMAD.IADD R16, R10, 0x1, R14 ;  /* 0x000000010a108824 */ /* 0x000fe400078e020e */
[----:B------:R-:W-:-:S03]  /*1bc80*/  IMAD.MOV.U32 R14, RZ, RZ, RZ ;  /* 0x000000ffff0e7224 */ /* 0x000fc600078e00ff */
[----:B------:R-:W-:Y:S01]  /*1bc90*/  IABS R19, R16 ;  /* 0x0000001000137213 */ /* 0x000fe20000000000 */
        /* <DEDUP_REMOVED lines=11> */
[----:B------:R-:W-:Y:S02]  /*1bd50*/  LOP3.LUT R15, R16, R10, RZ, 0x3c, !PT ;  /* 0x0000000a100f7212 */ /* 0x000fe400078e3cff */
[----:B------:R-:W-:Y:S02]  /*1bd60*/  IADD3 R16, -R70, R16, RZ ;  /* 0x0000001046107210 */ /* 0x000fe40007ffe1ff */
[----:B------:R-:W-:-:S06]  /*1bd70*/  ISETP.GE.AND P4, PT, R15, RZ, PT ;  /* 0x000000ff0f00720c */ /* 0x000fcc0003f86270 */
[----:B------:R-:W-:-:S06]  /*1bd80*/  @P0 IADD3 R14, R14, 0x1, RZ ;  /* 0x000000010e0e0810 */ /* 0x000fcc0007ffe0ff */
[----:B------:R-:W-:Y:S01]  /*1bd90*/  @!P4 IMAD.MOV R14, RZ, RZ, -R14 ;  /* 0x000000ffff0ec224 */ /* 0x000fe200078e0a0e */
[----:B------:R-:W-:-:S04]  /*1bda0*/  ISETP.NE.AND P4, PT, R11, RZ, PT ;  /* 0x000000ff0b00720c */ /* 0x000fc80003f85270 */
[----:B------:R-:W-:Y:S02]  /*1bdb0*/  @!P1 LOP3.LUT R14, RZ, R10, RZ, 0x33, !PT ;  /* 0x0000000aff0e9212 */ /* 0x000fe400078e33ff */
[----:B------:R-:W-:Y:S02]  /*1bdc0*/  ISETP.GT.AND P1, PT, R16, R13, PT ;  /* 0x0000000d1000720c */ /* 0x000fe40003f24270 */
[----:B------:R-:W-:-:S04]  /*1bdd0*/  ISETP.GT.AND P0, PT, R14, R12, PT ;  /* 0x0000000c0e00720c */ /* 0x000fc80003f04270 */
[----:B------:R-:W-:-:S08]  /*1bde0*/  SEL R25, R25, R2, P0 ;  /* 0x0000000219197207 */ /* 0x000fd00000000000 */
[----:B------:R-:W-:-:S05]  /*1bdf0*/  @!P0 SEL R13, R13, R16, P1 ;  /* 0x000000100d0d8207 */ /* 0x000fca0000800000 */
[----:B------:R-:W-:Y:S01]  /*1be00*/  IMAD.MOV.U32 R10, RZ, RZ, R13 ;  /* 0x000000ffff0a7224 */ /* 0x000fe200078e000d */
[----:B------:R-:W-:Y:S05]  /*1be10*/  @P4 BRA `(.L_x_659) ;  /* 0xfffff56000004947 */ /* 0x000fea000383ffff */
.L_x_654:
[----:B------:R-:W-:-:S05]  /*1be20*/  IMAD.MOV.U32 R23, RZ, RZ, c[0x0][0x1a0] ;  /* 0x00006800ff177624 */ /* 0x000fca00078e00ff */
[----:B------:R-:W-:-:S04]  /*1be30*/  LOP3.LUT R11, R23, 0x1, RZ, 0xc0, !PT ;  /* 0x00000001170b7812 */ /* 0x000fc800078ec0ff */
[----:B------:R-:W-:-:S12]  /*1be40*/  ISETP.NE.U32.AND P0, PT, R11, 0x1, PT ;  /* 0x000000010b00780c */ /* 0x000fd80003f05070 */
[----:B------:R-:W-:Y:S05]  /*1be50*/  @P0 BRA `(.L_x_653) ;  /* 0x0000054000000947 */ /* 0x000fea0003800000 */
[----:B------:R-:W-:-:S04]  /*1be60*/  IMAD R11, R23, 0x2, R2 ;  /* 0x00000002170b7824 */ /* 0x000fc800078e0202 */
[----:B------:R-:W-:-:S04]  /*1be70*/  IMAD.SHL.U32 R11, R11, 0x4, RZ ;  /* 0x000000040b0b7824 */ /* 0x000fc800078e00ff */
[----:B------:R-:W-:-:S04]  /*1be80*/  IMAD R23, R23, 0x8, R11 ;  /* 0x0000000817177824 */ /* 0x000fc800078e020b */
[----:B------:R-:W0:Y:S04]  /*1be90*/  LDS.U R12, [R11] ;  /* 0x000000000b0c7984 */ /* 0x000e280000001800 */
[----:B------:R-:W1:Y:S01]  /*1bea0*/  LDS.U R13, [R23] ;  /* 0x00000000170d7984 */ /* 0x000e620000001800 */
        /* <DEDUP_REMOVED lines=22> */
[----:B----45:R-:W-:Y:S05]  /*1c010*/  CALL.REL.NOINC `($extractFeats_gridded$__cuda_sm20_div_f64_slowpath_v2) ;  /* 0x00000b4000007944 */ /* 0x030fea0003c00000 */
[----:B------:R-:W-:Y:S01]  /*1c020*/  MOV R12, R60 ;  /* 0x0000003c000c7202 */ /* 0x000fe20000000f00 */
[----:B------:R-:W-:-:S06]  /*1c030*/  IMAD.MOV.U32 R13, RZ, RZ, R61 ;  /* 0x000000ffff0d7224 */ /* 0x000fcc00078e003d */
.L_x_660:
[----:B------:R-:W0:Y:S01]  /*1c040*/  FRND.F64.FLOOR R14, R12 ;  /* 0x0000000c000e7313 */ /* 0x000e220000305800 */
[----:B------:R-:W-:Y:S01]  /*1c050*/  IMAD.MOV.U32 R16, RZ, RZ, c[0x0][0x1a0] ;  /* 0x00006800ff107624 */ /* 0x000fe200078e00ff */
[----:B------:R1:W2:Y:S01]  /*1c060*/  I2F R18, R11 ;  /* 0x0000000b00127306 */ /* 0x0002a20000201400 */
[----:B------:R-:W-:Y:S01]  /*1c070*/  IMAD.IADD R3, R3, 0x1, -R22 ;  /* 0x0000000103037824 */ /* 0x000fe200078e0a16 */
[----:B------:R-:W-:Y:S01]  /*1c080*/  BMOV.32.CLEAR RZ, B3 ;  /* 0x0000000003ff7355 */ /* 0x000fe20000100000 */
[----:B------:R-:W-:Y:S01]  /*1c090*/  BSSY B3, `(.L_x_661) ;  /* 0x0000009000037945 */ /* 0x000fe20003800000 */
[----:B------:R-:W-:-:S03]  /*1c0a0*/  MOV R28, 0x1c120 ;  /* 0x0001c120001c7802 */ /* 0x000fc60000000f00 */
[----:B------:R1:W3:Y:S01]  /*1c0b0*/  I2F R21, R3 ;  /* 0x0000000300157306 */ /* 0x0002e20000201400 */
[----:B0-----:R0:W4:Y:S02]  /*1c0c0*/  DSETP.NEU.AND P0, PT, R14, R12, PT ;  /* 0x0000000c0e00722a */ /* 0x0011240003f0d000 */
[----:B0-----:R-:W-:-:S08]  /*1c0d0*/  IMAD R14, R16, 0x8, R23 ;  /* 0x00000008100e7824 */ /* 0x001fd000078e0217 */
[----:B------:R1:W0:Y:S05]  /*1c0e0*/  LDS.U R24, [R14] ;  /* 0x000000000e187984 */ /* 0x00022a0000001800 */
[----:B----4-:R1:W4:Y:S01]  /*1c0f0*/  @P0 F2I.F64.FLOOR R16, R12 ;  /* 0x0000000c00100311 */ /* 0x0103220000305100 */
[----:B------:R1:W0:Y:S02]  /*1c100*/  @!P0 F2I.F64.TRUNC R16, R12 ;  /* 0x0000000c00108311 */ /* 0x000224000030d100 */
[----:B012345:R-:W-:Y:S05]  /*1c110*/  CALL.REL.NOINC `($extractFeats_gridded$__cuda_sm3x_div_rn_noftz_f32) ;  /* 0x000013f000007944 */ /* 0x03ffea0003c00000 */
[----:B------:R-:W-:Y:S05]  /*1c120*/  BSYNC B3 ;  /* 0x0000000000037941 */ /* 0x000fea0003800000 */
.L_x_661:
[----:B------:R0:W1:Y:S02]  /*1c130*/  F2F.F64.F32 R14, R17 ;  /* 0x00000011000e7310 */ /* 0x0000640000201800 */
[----:B0-----:R-:W-:Y:S01]  /*1c140*/  IABS R17, R11 ;  /* 0x0000000b00117213 */ /* 0x001fe20000000000 */
[----:B-1----:R-:W0:Y:S02]  /*1c150*/  FRND.F64.FLOOR R12, R14 ;  /* 0x0000000e000c7313 */ /* 0x002e240000305800 */
[----:B0-----:R0:W1:-:S03]  /*1c160*/  DSETP.NEU.AND P0, PT, R12, R14, PT ;  /* 0x0000000e0c00722a */ /* 0x0010460003f0d000 */
[----:B0-----:R-:W0:-:S12]  /*1c170*/  I2F.RP R12, R17 ;  /* 0x00000011000c7306 */ /* 0x001e180000209400 */
        /* <DEDUP_REMOVED lines=8> */
[----:B-1----:R-:W-:-:S11]  /*1c200*/  IMAD.MOV R12, RZ, RZ, -R13 ;  /* 0x000000ffff0c7224 */ /* 0x002fd600078e0a0d */
[----:B------:R-:W-:Y:S02]  /*1c210*/  @!P0 IMAD.IADD R14, R11, 0x1, R3 ;  /* 0x000000010b0e8824 */ /* 0x000fe400078e0203 */
[----:B------:R-:W-:Y:S02]  /*1c220*/  IMAD R3, R12, R17, RZ ;  /* 0x000000110c037224 */ /* 0x000fe400078e02ff */
[----:B------:R-:W-:Y:S01]  /*1c230*/  IMAD.MOV.U32 R12, RZ, RZ, RZ ;  /* 0x000000ffff0c7224 */ /* 0x000fe200078e00ff */
[----:B------:R-:W-:-:S03]  /*1c240*/  IABS R15, R14 ;  /* 0x0000000e000f7213 */ /* 0x000fc60000000000 */
        /* <DEDUP_REMOVED lines=11> */
[C---:B------:R-:W-:Y:S01]  /*1c300*/  LOP3.LUT R3, R14.reuse, R11, RZ, 0x3c, !PT ;  /* 0x0000000b0e037212 */ /* 0x040fe200078e3cff */
[----:B------:R-:W-:-:S03]  /*1c310*/  IMAD.IADD R14, R14, 0x1, -R70 ;  /* 0x000000010e0e7824 */ /* 0x000fc600078e0a46 */
[----:B------:R-:W-:-:S06]  /*1c320*/  ISETP.GE.AND P4, PT, R3, RZ, PT ;  /* 0x000000ff0300720c */ /* 0x000fcc0003f86270 */
[----:B------:R-:W-:-:S06]  /*1c330*/  @P0 IADD3 R12, R12, 0x1, RZ ;  /* 0x000000010c0c0810 */ /* 0x000fcc0007ffe0ff */
[----:B------:R-:W-:-:S04]  /*1c340*/  @!P4 IADD3 R12, -R12, RZ, RZ ;  /* 0x000000ff0c0cc210 */ /* 0x000fc80007ffe1ff */
[----:B------:R-:W-:Y:S02]  /*1c350*/  @!P1 LOP3.LUT R12, RZ, R11, RZ, 0x33, !PT ;  /* 0x0000000bff0c9212 */ /* 0x000fe400078e33ff */
[----:B------:R-:W-:Y:S02]  /*1c360*/  ISETP.GT.AND P1, PT, R14, R10, PT ;  /* 0x0000000a0e00720c */ /* 0x000fe40003f24270 */
[----:B------:R-:W-:-:S12]  /*1c370*/  ISETP.GT.AND P0, PT, R12, R16, PT ;  /* 0x000000100c00720c */ /* 0x000fd80003f04270 */
[----:B------:R-:W-:Y:S02]  /*1c380*/  @!P0 SEL R10, R10, R14, P1 ;  /* 0x0000000e0a0a8207 */ /* 0x000fe40000800000 */
[----:B------:R-:W-:-:S04]  /*1c390*/  @!P0 IADD3 R25, R2, 0x1, RZ ;  /* 0x0000000102198810 */ /* 0x000fc80007ffe0ff */
.L_x_653:
[----:B------:R-:W-:-:S12]  /*1c3a0*/  ISETP.NE.AND P0, PT, R25, RZ, PT ;  /* 0x000000ff1900720c */ /* 0x000fd80003f05270 */
[----:B------:R-:W-:Y:S05]  /*1c3b0*/  @!P0 EXIT ;  /* 0x000000000000894d */ /* 0x000fea0003800000 */
[----:B------:R-:W-:Y:S01]  /*1c3c0*/  ISETP.GE.U32.AND P0, PT, R75, R25, PT ;  /* 0x000000194b00720c */ /* 0x000fe20003f06070 */
[----:B------:R-:W-:Y:S01]  /*1c3d0*/  BMOV.32.CLEAR RZ, B3 ;  /* 0x0000000003ff7355 */ /* 0x000fe20000100000 */
[----:B------:R-:W-:Y:S10]  /*1c3e0*/  BSSY B3, `(.L_x_662) ;  /* 0x0000025000037945 */ /* 0x000ff40003800000 */
[----:B------:R-:W-:Y:S05]  /*1c3f0*/  @P0 BRA `(.L_x_663) ;  /* 0x0000023000000947 */ /* 0x000fea0003800000 */
[----:B0-----:R-:W-:Y:S01]  /*1c400*/  IADD3 R2, R75, c[0x0][0x1a0], RZ ;  /* 0x000068004b027a10 */ /* 0x001fe20007ffe0ff */
[----:B------:R-:W-:Y:S01]  /*1c410*/  IMAD.MOV.U32 R3, RZ, RZ, c[0x0][0x1a0] ;  /* 0x00006800ff037624 */ /* 0x000fe200078e00ff */
[----:B------:R-:W-:Y:S01]  /*1c420*/  BMOV.32.CLEAR RZ, B4 ;  /* 0x0000000004ff7355 */ /* 0x000fe20000100000 */
[----:B------:R-:W-:Y:S01]  /*1c430*/  IMAD.MOV R12, RZ, RZ, -c[0x0][0x1a0] ;  /* 0x80006800ff0c7624 */ /* 0x000fe200078e02ff */
[----:B------:R-:W-:Y:S01]  /*1c440*/  BSSY B4, `(.L_x_664) ;  /* 0x0000013000047945 */ /* 0x000fe20003800000 */
[C---:B------:R-:W-:Y:S01]  /*1c450*/  IMAD R11, R3.reuse, 0x4, R2 ;  /* 0x00000004030b7824 */ /* 0x040fe200078e0202 */
[----:B------:R-:W-:Y:S01]  /*1c460*/  MOV R28, 0x1c570 ;  /* 0x0001c570001c7802 */ /* 0x000fe20000000f00 */
[----:B------:R-:W-:-:S03]  /*1c470*/  IMAD.SHL.U32 R3, R3, 0x10, RZ ;  /* 0x0000001003037824 */ /* 0x000fc600078e00ff */
[----:B------:R-:W-:Y:S01]  /*1c480*/  IADD3 R11, R11, -c[0x0][0x1a0], RZ ;  /* 0x800068000b0b7a10 */ /* 0x000fe20007ffe0ff */
[----:B------:R-:W-:-:S04]  /*1c490*/  IMAD R2, R2, 0x4, R3 ;  /* 0x0000000402027824 */ /* 0x000fc800078e0203 */
[----:B------:R-:W-:-:S04]  /*1c4a0*/  IMAD R12, R12, 0x2, R11 ;  /* 0x000000020c0c7824 */ /* 0x000fc800078e020b */
[----:B------:R-:W-:Y:S04]  /*1c4b0*/  STS [R2], RZ ;  /* 0x000000ff02007388 */ /* 0x000fe80000000800 */
[----:B------:R0:W1:Y:S04]  /*1c4c0*/  LDS.U R2, [R12.X4] ;  /* 0x000000000c027984 */ /* 0x0000680000005800 */
[----:B------:R-:W2:Y:S01]  /*1c4d0*/  LDS.U R11, [R11.X4] ;  /* 0x000000000b0b7984 */ /* 0x000ea20000005800 */
[----:B0-----:R-:W-:-:S04]  /*1c4e0*/  IMAD.SHL.U32 R12, R12, 0x4, RZ ;  /* 0x000000040c0c7824 */ /* 0x001fc800078e00ff */
[----:B------:R-:W-:-:S08]  /*1c4f0*/  IMAD.IADD R14, R3, 0x1, R12 ;  /* 0x00000001030e7824 */ /* 0x000fd000078e020c */
[----:B------:R0:W3:Y:S01]  /*1c500*/  LDS.U R15, [R14] ;  /* 0x000000000e0f7984 */ /* 0x0000e20000001800 */
[----:B-1----:R-:W1:Y:S01]  /*1c510*/  F2I.TRUNC.NTZ R2, R2 ;  /* 0x0000000200027305 */ /* 0x002e62000020f100 */
[----:B--2---:R-:W2:Y:S01]  /*1c520*/  F2I.TRUNC.NTZ R11, R11 ;  /* 0x0000000b000b7305 */ /* 0x004ea2000020f100 */
[----:B-1----:R-:W-:Y:S01]  /*1c530*/  IADD3 R2, -R2, R71, R70 ;  /* 0x0000004702027210 */ /* 0x002fe20007ffe146 */
[----:B--2---:R0:W1:Y:S05]  /*1c540*/  I2F R18, R11 ;  /* 0x0000000b00127306 */ /* 0x00406a0000201400 */
[----:B------:R0:W2:Y:S02]  /*1c550*/  I2F R21, R2 ;  /* 0x0000000200157306 */ /* 0x0000a40000201400 */
[----:B012345:R-:W-:Y:S05]  /*1c560*/  CALL.REL.NOINC `($extractFeats_gridded$__cuda_sm3x_div_rn_noftz_f32) ;  /* 0x00000fa000007944 */ /* 0x03ffea0003c00000 */
[----:B------:R-:W-:Y:S05]  /*1c570*/  BSYNC B4 ;  /* 0x0000000000047941 */ /* 0x000fea0003800000 */
.L_x_664:
[----:B------:R-:W0:Y:S01]  /*1c580*/  F2F.F64.F32 R12, R17 ;  /* 0x00000011000c7310 */ /* 0x000e220000201800 */
[----:B------:R-:W1:Y:S01]  /*1c590*/  F2I.TRUNC.NTZ R15, R15 ;  /* 0x0000000f000f7305 */ /* 0x000e62000020f100 */
[----:B0-----:R-:W0:Y:S02]  /*1c5a0*/  FRND.F64.FLOOR R2, R12 ;  /* 0x0000000c00027313 */ /* 0x001e240000305800 */
[----:B0-----:R-:W0:-:S15]  /*1c5b0*/  DSETP.NEU.AND P0, PT, R2, R12, PT ;  /* 0x0000000c0200722a */ /* 0x001e1e0003f0d000 */
[----:B0-----:R-:W0:Y:S01]  /*1c5c0*/  @P0 F2I.F64.FLOOR R2, R12 ;  /* 0x0000000c00020311 */ /* 0x001e220000305100 */
[----:B------:R-:W0:Y:S02]  /*1c5d0*/  @!P0 F2I.F64.TRUNC R2, R12 ;  /* 0x0000000c00028311 */ /* 0x000e24000030d100 */
[----:B0-----:R-:W-:-:S05]  /*1c5e0*/  IMAD R2, R11, R2, RZ ;  /* 0x000000020b027224 */ /* 0x001fca00078e02ff */
[----:B-1----:R-:W-:-:S12]  /*1c5f0*/  ISETP.GT.AND P0, PT, R15, R2, PT ;  /* 0x000000020f00720c */ /* 0x002fd80003f04270 */
[----:B------:R-:W-:-:S06]  /*1c600*/  @!P0 IMAD.IADD R15, R11, 0x1, R2 ;  /* 0x000000010b0f8824 */ /* 0x000fcc00078e0202 */
[----:B------:R-:W0:Y:S02]  /*1c610*/  I2F R15, R15 ;  /* 0x0000000f000f7306 */ /* 0x000e240000201400 */
[----:B0-----:R0:W-:Y:S02]  /*1c620*/  STS [R14], R15 ;  /* 0x0000000f0e007388 */ /* 0x0011e40000000800 */
.L_x_663:
[----:B------:R-:W-:Y:S05]  /*1c630*/  BSYNC B3 ;  /* 0x0000000000037941 */ /* 0x000fea0003800000 */
.L_x_662:
[----:B------:R-:W-:Y:S04]  /*1c640*/  WARPSYNC 0xffffffff ;  /* 0xffffffff00007948 */ /* 0x000fe80003800000 */
[----:B------:R-:W-:Y:S05]  /*1c650*/  BAR.SYNC 0x0 ;  /* 0x0000000000007b1d */ /* 0x000fea0000000000 */
[----:B------:R-:W-:Y:S01]  /*1c660*/  IADD3 R70, R70, R10, RZ ;  /* 0x0000000a46467210 */ /* 0x000fe20007ffe0ff */
[----:B------:R-:W-:-:S02]  /*1c670*/  IMAD.MOV R68, RZ, RZ, -R72 ;  /* 0x000000ffff447224 */ /* 0x000fc400078e0a48 */
[----:B------:R-:W-:Y:S01]  /*1c680*/  IMAD.U32 R64, RZ, RZ, UR4 ;  /* 0x00000004ff407e24 */ /* 0x000fe2000f8e00ff */
[----:B0-----:R-:W-:Y:S01]  /*1c690*/  IADD3 R2, -R70, c[0x0][0x1b4], RZ ;  /* 0x00006d0046027a10 */ /* 0x001fe20007ffe1ff */
[--C-:B------:R-:W-:Y:S02]  /*1c6a0*/  IMAD.MOV.U32 R42, RZ, RZ, R72.reuse ;  /* 0x000000ffff2a7224 */ /* 0x100fe400078e0048 */
[--C-:B------:R-:W-:Y:S01]  /*1c6b0*/  IMAD.MOV.U32 R109, RZ, RZ, R72.reuse ;  /* 0x000000ffff6d7224 */ /* 0x100fe200078e0048 */
[----:B------:R-:W-:Y:S01]  /*1c6c0*/  IMNMX R71, R71, R2, PT ;  /* 0x0000000247477217 */ /* 0x000fe20003800200 */
[----:B------:R-:W-:Y:S01]  /*1c6d0*/  IMAD.MOV.U32 R2, RZ, RZ, R72 ;  /* 0x000000ffff027224 */ /* 0x000fe200078e0048 */
[----:B------:R-:W-:Y:S05]  /*1c6e0*/  BRA `(.L_x_665) ;  /* 0xfffe663000007947 */ /* 0x000fea000383ffff */
.L_x_652:
[----:B------:R-:W-:Y:S05]  /*1c6f0*/  BSYNC B5 ;  /* 0x0000000000057941 */ /* 0x000fea0003800000 */
.L_x_141:
[----:B------:R-:W-:Y:S01]  /*1c700*/  ISETP.GE.U32.AND P0, PT, R75, R77, PT ;  /* 0x0000004d4b00720c */ /* 0x000fe20003f06070 */
[----:B------:R-:W-:Y:S01]  /*1c710*/  IMAD.U32 R12, RZ, RZ, UR4 ;  /* 0x00000004ff0c7e24 */ /* 0x000fe2000f8e00ff */
[----:B------:R-:W-:Y:S08]  /*1c720*/  @!P6 BRA `(.L_x_666) ;  /* 0x000001a00000e947 */ /* 0x000ff00003800000 */
[----:B------:R-:W-:Y:S02]  /*1c730*/  IABS R11, R69 ;  /* 0x00000045000b7213 */ /* 0x000fe40000000000 */
[----:B------:R-:W-:-:S02]  /*1c740*/  IADD3 R10, R64, -UR4, RZ ;  /* 0x80000004400a7c10 */ /* 0x000fc4000fffe0ff */
[----:B------:R-:W-:Y:S02]  /*1c750*/  ISETP.NE.AND P5, PT, R69, RZ, PT ;  /* 0x000000ff4500720c */ /* 0x000fe40003fa5270 */
[----:B0-----:R-:W0:Y:S01]  /*1c760*/  I2F.RP R2, R11 ;  /* 0x0000000b00027306 */ /* 0x001e220000209400 */
[----:B------:R-:W-:-:S05]  /*1c770*/  IMAD R10, R71, R42, R10 ;  /* 0x0000002a470a7224 */ /* 0x000fca00078e020a */
[----:B------:R-:W-:Y:S02]  /*1c780*/  IABS R13, R10 ;  /* 0x0000000a000d7213 */ /* 0x000fe40000000000 */
        /* <DEDUP_REMOVED lines=19> */
[----:B------:R-:W-:-:S02]  /*1c8c0*/  IADD3 R12, R2, UR4, RZ ;  /* 0x00000004020c7c10 */ /* 0x000fc4000fffe0ff */
.L_x_666:
[----:B------:R-:W-:Y:S01]  /*1c8d0*/  BMOV.32.CLEAR RZ, B3 ;  /* 0x0000000003ff7355 */ /* 0x000fe20000100000 */
[----:B------:R-:W-:Y:S01]  /*1c8e0*/  BSSY B3, `(.L_x_667) ;  /* 0x000001f000037945 */ /* 0x000fe20003800000 */
[----:B------:R-:W-:Y:S05]  /*1c8f0*/  @P0 BRA `(.L_x_668) ;  /* 0x000001d000000947 */ /* 0x000fea0003800000 */
[----:B0-----:R-:W-:Y:S01]  /*1c900*/  IADD3 R3, R75, c[0x0][0x1a0], RZ ;  /* 0x000068004b037a10 */ /* 0x001fe20007ffe0ff */
[----:B------:R-:W-:Y:S01]  /*1c910*/  IMAD.MOV.U32 R14, RZ, RZ, c[0x0][0x1a0] ;  /* 0x00006800ff0e7624 */ /* 0x000fe200078e00ff */
[----:B------:R-:W-:Y:S01]  /*1c920*/  BMOV.32.CLEAR RZ, B4 ;  /* 0x0000000004ff7355 */ /* 0x000fe20000100000 */
[----:B------:R-:W-:Y:S01]  /*1c930*/  BSSY B4, `(.L_x_669) ;  /* 0x000000e000047945 */ /* 0x000fe20003800000 */
[----:B------:R-:W-:Y:S01]  /*1c940*/  MOV R28, 0x1ca10 ;  /* 0x0001ca10001c7802 */ /* 0x000fe20000000f00 */
[----:B------:R-:W-:-:S03]  /*1c950*/  IMAD R2, R14, 0x3, R75 ;  /* 0x000000030e027824 */ /* 0x000fc600078e024b */
[----:B------:R0:W1:Y:S05]  /*1c960*/  LDS.U R10, [R3.X4] ;  /* 0x00000000030a7984 */ /* 0x00006a0000005800 */
[----:B------:R-:W2:Y:S01]  /*1c970*/  LDS.U R2, [R2.X4] ;  /* 0x0000000002027984 */ /* 0x000ea20000005800 */
[----:B0-----:R-:W-:-:S04]  /*1c980*/  IMAD.SHL.U32 R3, R3, 0x4, RZ ;  /* 0x0000000403037824 */ /* 0x001fc800078e00ff */
[----:B------:R-:W-:-:S08]  /*1c990*/  IMAD R14, R14, 0x10, R3 ;  /* 0x000000100e0e7824 */ /* 0x000fd000078e0203 */
        /* <DEDUP_REMOVED lines=8> */
.L_x_669:
        /* <DEDUP_REMOVED lines=11> */
.L_x_668:
[----:B------:R-:W-:Y:S05]  /*1cad0*/  BSYNC B3 ;  /* 0x0000000000037941 */ /* 0x000fea0003800000 */
.L_x_667:
[----:B------:R-:W-:Y:S04]  /*1cae0*/  WARPSYNC 0xffffffff ;  /* 0xffffffff00007948 */ /* 0x000fe80003800000 */
[----:B------:R-:W-:Y:S05]  /*1caf0*/  BAR.SYNC 0x0 ;  /* 0x0000000000007b1d */ /* 0x000fea0000000000 */
[----:B0-----:R-:W-:Y:S01]  /*1cb00*/  IADD3 R3, -R42, c[0x0][0x1b0], -R68 ;  /* 0x00006c002a037a10 */ /* 0x001fe20007ffe944 */
[----:B------:R-:W-:-:S02]  /*1cb10*/  IMAD.MOV.U32 R2, RZ, RZ, R109 ;  /* 0x000000ffff027224 */ /* 0x000fc400078e006d */
[----:B------:R-:W-:Y:S01]  /*1cb20*/  IMAD.MOV.U32 R64, RZ, RZ, R12 ;  /* 0x000000ffff407224 */ /* 0x000fe200078e000c */
[----:B------:R-:W-:Y:S01]  /*1cb30*/  IMNMX R109, R72, R3, PT ;  /* 0x00000003486d7217 */ /* 0x000fe20003800200 */
[----:B------:R-:W-:Y:S01]  /*1cb40*/  IMAD.MOV.U32 R25, RZ, RZ, R77 ;  /* 0x000000ffff197224 */ /* 0x000fe200078e004d */
[----:B------:R-:W-:Y:S05]  /*1cb50*/  BRA `(.L_x_670) ;  /* 0xfffe61a000007947 */ /* 0x000fea000383ffff */
        .weak           $extractFeats_gridded$__cuda_sm20_div_f64_slowpath_v2
        .type           $extractFeats_gridded$__cuda_sm20_div_f64_slowpath_v2,@function
        .size           $extractFeats_gridded$__cuda_sm20_div_f64_slowpath_v2,($extractFeats_gridded$__cuda_sm20_dsqrt_rn_f64_mediumpath_v1 - $extractFeats_gridded$__cuda_sm20_div_f64_slowpath_v2)
$extractFeats_gridded$__cuda_sm20_div_f64_slowpath_v2:
[----:B------:R-:W-:Y:S01]  /*1cb60*/  LOP3.LUT R58, R55, 0x40000000, RZ, 0xc0, !PT ;  /* 0x40000000373a7812 */ /* 0x000fe200078ec0ff */
[----:B------:R-:W-:Y:S01]  /*1cb70*/  IMAD.MOV.U32 R115, RZ, RZ, 0x5ff00000 ;  /* 0x5ff00000ff737424 */ /* 0x000fe200078e00ff */
[----:B------:R-:W-:Y:S01]  /*1cb80*/  LOP3.LUT R122, R57, 0x7f800000, RZ, 0xc0, !PT ;  /* 0x7f800000397a7812 */ /* 0x000fe200078ec0ff */
[----:B------:R-:W-:Y:S01]  /*1cb90*/  IMAD.MOV.U32 R62, RZ, RZ, 0x1 ;  /* 0x00000001ff3e7424 */ /* 0x000fe200078e00ff */
[----:B------:R-:W-:Y:S01]  /*1cba0*/  ISETP.GE.U32.AND P0, PT, R58, 0x40000000, PT ;  /* 0x400000003a00780c */ /* 0x000fe20003f06070 */
[----:B------:R-:W-:Y:S01]  /*1cbb0*/  IMAD.MOV.U32 R110, RZ, RZ, RZ ;  /* 0x000000ffff6e7224 */ /* 0x000fe200078e00ff */
[----:B------:R-:W-:Y:S01]  /*1cbc0*/  MOV R58, RZ ;  /* 0x000000ff003a7202 */ /* 0x000fe20000000f00 */
[----:B------:R-:W-:Y:S01]  /*1cbd0*/  BMOV.32.CLEAR RZ, B6 ;  /* 0x0000000006ff7355 */ /* 0x000fe20000100000 */
[----:B------:R-:W-:Y:S01]  /*1cbe0*/  SEL R59, R115, 0x1ff00000, !P0 ;  /* 0x1ff00000733b7807 */ /* 0x000fe20004000000 */
[----:B------:R-:W-:Y:S01]  /*1cbf0*/  BSSY B6, `(.L_x_671) ;  /* 0x0000047000067945 */ /* 0x000fe20003800000 */
[----:B------:R-:W-:-:S04]  /*1cc00*/  ISETP.GE.U32.AND P0, PT, R122, 0x3e800000, PT ;  /* 0x3e8000007a00780c */ /* 0x000fc80003f06070 */
[----:B------:R-:W0:Y:S01]  /*1cc10*/  DMUL R60, R54, R58 ;  /* 0x0000003a363c7228 */ /* 0x000e220000000000 */
[----:B------:R-:W-:-:S06]  /*1cc20*/  SEL R111, R115, 0x1ff00000, !P0 ;  /* 0x1ff00000736f7807 */ /* 0x000fcc0004000000 */
[----:B------:R-:W-:Y:S02]  /*1cc30*/  DMUL R110, R56, R110 ;  /* 0x0000006e386e7228 */ /* 0x000fe40000000000 */
[----:B0-----:R-:W0:Y:S02]  /*1cc40*/  MUFU.RCP64H R63, R61 ;  /* 0x0000003d003f7308 */ /* 0x001e240000001800 */
[----:B0-----:R-:W0:-:S08]  /*1cc50*/  DFMA R112, -R60, R62, 1 ;  /* 0x3ff000003c70742b */ /* 0x001e10000000013e */
[----:B0-----:R-:W0:-:S08]  /*1cc60*/  DFMA R112, R112, R112, R112 ;  /* 0x000000707070722b */ /* 0x001e100000000070 */
[----:B0-----:R-:W0:-:S08]  /*1cc70*/  DFMA R112, R62, R112, R62 ;  /* 0x000000703e70722b */ /* 0x001e10000000003e */
        /* <DEDUP_REMOVED lines=17> */
[----:B------:R-:W-:Y:S01]  /*1cd90*/  FSETP.GTU.AND P1, PT, |R59|, 1.469367938527859385e-39, PT ;  /* 0x001000003b00780b */ /* 0x000fe20003f2c200 */
[----:B------:R-:W-:-:S11]  /*1cda0*/  IMAD.MOV.U32 R61, RZ, RZ, R59 ;  /* 0x000000ffff3d7224 */ /* 0x000fd600078e003b */
        /* <DEDUP_REMOVED lines=16> */
[C---:B------:R-:W-:Y:S02]  /*1ceb0*/  IADD3 R63, P1, R58.reuse, -0x1, RZ ;  /* 0xffffffff3a3f7810 */ /* 0x040fe40007f3e0ff */
[----:B------:R-:W-:Y:S01]  /*1cec0*/  ISETP.NE.U32.AND P4, PT, R61, 0x1, PT ;  /* 0x000000013d00780c */ /* 0x000fe20003f85070 */
[----:B------:R-:W-:Y:S01]  /*1ced0*/  IMAD.X R61, RZ, RZ, R59, P0 ;  /* 0x000000ffff3d7224 */ /* 0x000fe200000e063b */
[----:B------:R-:W-:Y:S02]  /*1cee0*/  IADD3.X R62, R59, -0x1, RZ, P1, !PT ;  /* 0xffffffff3b3e7810 */ /* 0x000fe40000ffe4ff */
[----:B------:R-:W-:-:S02]  /*1cef0*/  FSEL R60, R58, R60, P4 ;  /* 0x0000003c3a3c7208 */ /* 0x000fc40002000000 */
        /* <DEDUP_REMOVED lines=9> */
.L_x_672:
        /* <DEDUP_REMOVED lines=8> */
[----:B------:R-:W-:Y:S01]  /*1d010*/  @!P0 IMAD.MOV.U32 R60, RZ, RZ, R54 ;  /* 0x000000ffff3c8224 */ /* 0x000fe200078e0036 */
[----:B------:R-:W-:-:S06]  /*1d020*/  @!P0 MOV R61, R55 ;  /* 0x00000037003d8202 */ /* 0x000fcc0000000f00 */
[----:B------:R0:W1:Y:S01]  /*1d030*/  DMUL R60, R56, R60 ;  /* 0x0000003c383c7228 */ /* 0x0000620000000000 */
[----:B------:R-:W-:Y:S05]  /*1d040*/  BRA `(.L_x_673) ;  /* 0x0000001000007947 */ /* 0x000fea0003800000 */
.L_x_674:
[----:B------:R0:W1:-:S04]  /*1d050*/  DMUL R60, R56, R54 ;  /* 0x00000036383c7228 */ /* 0x0000480000000000 */
.L_x_673:
[----:B------:R-:W-:Y:S05]  /*1d060*/  BSYNC B6 ;  /* 0x0000000000067941 */ /* 0x000fea0003800000 */
.L_x_671:
[----:B------:R-:W-:-:S06]  /*1d070*/  IMAD.MOV.U32 R115, RZ, RZ, 0x0 ;  /* 0x00000000ff737424 */ /* 0x000fcc00078e00ff */
[----:B01----:R-:W-:Y:S05]  /*1d080*/  RET.REL.NODEC R114 `(extractFeats_gridded) ;  /* 0xfffe2f7072007950 */ /* 0x003fea0003c3ffff */
        .weak           $extractFeats_gridded$__cuda_sm20_dsqrt_rn_f64_mediumpath_v1
        .type           $extractFeats_gridded$__cuda_sm20_dsqrt_rn_f64_mediumpath_v1,@function
        .size           $extractFeats_gridded$__cuda_sm20_dsqrt_rn_f64_mediumpath_v1,($extractFeats_gridded$__cuda_sm20_sqrt_rn_f32_slowpath - $extractFeats_gridded$__cuda_sm20_dsqrt_rn_f64_mediumpath_v1)
$extractFeats_gridded$__cuda_sm20_dsqrt_rn_f64_mediumpath_v1:
[----:B------:R-:W-:Y:S01]  /*1d090*/  ISETP.GE.U32.AND P0, PT, R10, -0x3400000, PT ;  /* 0xfcc000000a00780c */ /* 0x000fe20003f06070 */
[----:B------:R-:W-:Y:S01]  /*1d0a0*/  BMOV.32.CLEAR RZ, B7 ;  /* 0x0000000007ff7355 */ /* 0x000fe20000100000 */
[----:B------:R-:W-:Y:S01]  /*1d0b0*/  IMAD.MOV.U32 R15, RZ, RZ, R14 ;  /* 0x000000ffff0f7224 */ /* 0x000fe200078e000e */
[----:B------:R-:W-:Y:S01]  /*1d0c0*/  BSSY B7, `(.L_x_675) ;  /* 0x000002a000077945 */ /* 0x000fe20003800000 */
[----:B------:R-:W-:Y:S02]  /*1d0d0*/  IMAD.MOV.U32 R14, RZ, RZ, R11 ;  /* 0x000000ffff0e7224 */ /* 0x000fe400078e000b */
[----:B------:R-:W-:Y:S02]  /*1d0e0*/  IMAD.MOV.U32 R10, RZ, RZ, R18 ;  /* 0x000000ffff0a7224 */ /* 0x000fe400078e0012 */
[----:B------:R-:W-:Y:S02]  /*1d0f0*/  IMAD.MOV.U32 R11, RZ, RZ, R19 ;  /* 0x000000ffff0b7224 */ /* 0x000fe400078e0013 */
[----:B------:R-:W-:-:S02]  /*1d100*/  IMAD.MOV.U32 R17, RZ, RZ, R16 ;  /* 0x000000ffff117224 */ /* 0x000fc400078e0010 */
[----:B------:R-:W-:Y:S02]  /*1d110*/  IMAD.MOV.U32 R16, RZ, RZ, R24 ;  /* 0x000000ffff107224 */ /* 0x000fe400078e0018 */
[----:B------:R-:W-:Y:S02]  /*1d120*/  IMAD.MOV.U32 R18, RZ, RZ, R20 ;  /* 0x000000ffff127224 */ /* 0x000fe400078e0014 */
[----:B------:R-:W-:Y:S01]  /*1d130*/  IMAD.MOV.U32 R19, RZ, RZ, R21 ;  /* 0x000000ffff137224 */ /* 0x000fe200078e0015 */
[----:B------:R-:W-:Y:S05]  /*1d140*/  @!P0 BRA `(.L_x_676) ;  /* 0x0000008000008947 */ /* 0x000fea0003800000 */
[----:B------:R-:W0:-:S09]  /*1d150*/  DFMA.RM R10, R10, R16, R18 ;  /* 0x000000100a0a722b */ /* 0x000e120000004012 */
[----:B0-----:R-:W-:-:S05]  /*1d160*/  IADD3 R16, P0, R10, 0x1, RZ ;  /* 0x000000010a107810 */ /* 0x001fca0007f1e0ff */
[----:B------:R-:W-:-:S06]  /*1d170*/  IMAD.X R17, RZ, RZ, R11, P0 ;  /* 0x000000ffff117224 */ /* 0x000fcc00000e060b */
[----:B------:R-:W0:-:S08]  /*1d180*/  DFMA.RP R14, -R10, R16, R14 ;  /* 0x000000100a0e722b */ /* 0x000e10000000810e */
[----:B0-----:R-:W0:-:S09]  /*1d190*/  DSETP.GT.AND P0, PT, R14, RZ, PT ;  /* 0x000000ff0e00722a */ /* 0x001e120003f04000 */
[----:B0-----:R-:W-:Y:S02]  /*1d1a0*/  FSEL R10, R16, R10, P0 ;  /* 0x0000000a100a7208 */ /* 0x001fe40000000000 */
[----:B------:R-:W-:Y:S01]  /*1d1b0*/  FSEL R11, R17, R11, P0 ;  /* 0x0000000b110b7208 */ /* 0x000fe20000000000 */
[----:B------:R-:W-:Y:S05]  /*1d1c0*/  BRA `(.L_x_677) ;  /* 0x0000019000007947 */ /* 0x000fea0003800000 */
.L_x_676:
[----:B------:R-:W0:-:S15]  /*1d1d0*/  DSETP.NE.AND P0, PT, R14, RZ, PT ;  /* 0x000000ff0e00722a */ /* 0x000e1e0003f05000 */
[----:B0-----:R-:W-:Y:S05]  /*1d1e0*/  @!P0 BRA `(.L_x_678) ;  /* 0x0000016000008947 */ /* 0x001fea0003800000 */
[----:B------:R-:W-:-:S12]  /*1d1f0*/  ISETP.GE.AND P0, PT, R15, RZ, PT ;  /* 0x000000ff0f00720c */ /* 0x000fd80003f06270 */
[----:B------:R-:W-:Y:S01]  /*1d200*/  @!P0 MOV R10, 0x0 ;  /* 0x00000000000a8802 */ /* 0x000fe20000000f00 */
[----:B------:R-:W-:Y:S01]  /*1d210*/  @!P0 IMAD.MOV.U32 R11, RZ, RZ, -0x80000 ;  /* 0xfff80000ff0b8424 */ /* 0x000fe200078e00ff */
[----:B------:R-:W-:Y:S05]  /*1d220*/  @!P0 BRA `(.L_x_677) ;  /* 0x0000013000008947 */ /* 0x000fea0003800000 */
[----:B------:R-:W-:-:S12]  /*1d230*/  ISETP.GT.AND P0, PT, R15, 0x7fefffff, PT ;  /* 0x7fefffff0f00780c */ /* 0x000fd80003f04270 */
[----:B------:R-:W-:Y:S05]  /*1d240*/  @P0 BRA `(.L_x_678) ;  /* 0x0000010000000947 */ /* 0x000fea0003800000 */
[----:B------:R0:W1:Y:S01]  /*1d250*/  DMUL R10, R14, 8.11296384146066816958e+31 ;  /* 0x469000000e0a7828 */ /* 0x0000620000000000 */
[----:B------:R-:W-:Y:S02]  /*1d260*/  IMAD.MOV.U32 R18, RZ, RZ, 0x0 ;  /* 0x00000000ff127424 */ /* 0x000fe400078e00ff */
[----:B0-----:R-:W-:Y:S02]  /*1d270*/  IMAD.MOV.U32 R14, RZ, RZ, RZ ;  /* 0x000000ffff0e7224 */ /* 0x001fe400078e00ff */
[----:B------:R-:W-:-:S04]  /*1d280*/  IMAD.MOV.U32 R19, RZ, RZ, 0x3fd80000 ;  /* 0x3fd80000ff137424 */ /* 0x000fc800078e00ff */
[----:B-1----:R-:W0:Y:S02]  /*1d290*/  MUFU.RSQ64H R15, R11 ;  /* 0x0000000b000f7308 */ /* 0x002e240000001c00 */
[----:B0-----:R-:W0:-:S08]  /*1d2a0*/  DMUL R16, R14, R14 ;  /* 0x0000000e0e107228 */ /* 0x001e100000000000 */
[----:B0-----:R-:W0:-:S08]  /*1d2b0*/  DFMA R16, R10, -R16, 1 ;  /* 0x3ff000000a10742b */ /* 0x001e100000000810 */
[----:B0-----:R-:W-:-:S04]  /*1d2c0*/  DFMA R18, R16, R18, 0.5 ;  /* 0x3fe000001012742b */ /* 0x001fc80000000012 */
[----:B------:R-:W0:-:S08]  /*1d2d0*/  DMUL R16, R14, R16 ;  /* 0x000000100e107228 */ /* 0x000e100000000000 */
[----:B0-----:R-:W0:-:S08]  /*1d2e0*/  DFMA R16, R18, R16, R14 ;  /* 0x000000101210722b */ /* 0x001e10000000000e */
[----:B0-----:R0:W1:Y:S02]  /*1d2f0*/  DMUL R14, R10, R16 ;  /* 0x000000100a0e7228 */ /* 0x0010640000000000 */
[----:B0-----:R-:W-:-:S06]  /*1d300*/  IADD3 R17, R17, -0x100000, RZ ;  /* 0xfff0000011117810 */ /* 0x001fcc0007ffe0ff */
[----:B-1----:R-:W0:-:S08]  /*1d310*/  DFMA R10, R14, -R14, R10 ;  /* 0x8000000e0e0a722b */ /* 0x002e10000000000a */
[----:B0-----:R-:W0:-:S09]  /*1d320*/  DFMA R10, R16, R10, R14 ;  /* 0x0000000a100a722b */ /* 0x001e12000000000e */
[----:B0-----:R-:W-:Y:S01]  /*1d330*/  IADD3 R11, R11, -0x3500000, RZ ;  /* 0xfcb000000b0b7810 */ /* 0x001fe20007ffe0ff */
[----:B------:R-:W-:Y:S05]  /*1d340*/  BRA `(.L_x_677) ;  /* 0x0000001000007947 */ /* 0x000fea0003800000 */
.L_x_678:
[----:B------:R0:W1:-:S04]  /*1d350*/  DADD R10, R14, R14 ;  /* 0x000000000e0a7229 */ /* 0x000048000000000e */
.L_x_677:
[----:B------:R-:W-:Y:S05]  /*1d360*/  BSYNC B7 ;  /* 0x0000000000077941 */ /* 0x000fea0003800000 */
.L_x_675:
[----:B01----:R-:W-:Y:S02]  /*1d370*/  IMAD.MOV.U32 R14, RZ, RZ, R10 ;  /* 0x000000ffff0e7224 */ /* 0x003fe400078e000a */
[----:B------:R-:W-:Y:S02]  /*1d380*/  IMAD.MOV.U32 R15, RZ, RZ, R11 ;  /* 0x000000ffff0f7224 */ /* 0x000fe400078e000b */
[----:B------:R-:W-:Y:S02]  /*1d390*/  IMAD.MOV.U32 R10, RZ, RZ, R52 ;  /* 0x000000ffff0a7224 */ /* 0x000fe400078e0034 */
[----:B------:R-:W-:-:S06]  /*1d3a0*/  IMAD.MOV.U32 R11, RZ, RZ, 0x0 ;  /* 0x00000000ff0b7424 */ /* 0x000fcc00078e00ff */
[----:B------:R-:W-:Y:S05]  /*1d3b0*/  RET.REL.NODEC R10 `(extractFeats_gridded) ;  /* 0xfffe2c400a007950 */ /* 0x000fea0003c3ffff */
        .weak           $extractFeats_gridded$__cuda_sm20_sqrt_rn_f32_slowpath
        .type           $extractFeats_gridded$__cuda_sm20_sqrt_rn_f32_slowpath,@function
        .size           $extractFeats_gridded$__cuda_sm20_sqrt_rn_f32_slowpath,($extractFeats_gridded$__cuda_sm3x_div_rn_noftz_f32 - $extractFeats_gridded$__cuda_sm20_sqrt_rn_f32_slowpath)
$extractFeats_gridded$__cuda_sm20_sqrt_rn_f32_slowpath:
[----:B------:R-:W-:-:S12]  /*1d3c0*/  LOP3.LUT P1, RZ, R55, 0x7fffffff, RZ, 0xc0, !PT ;  /* 0x7fffffff37ff7812 */ /* 0x000fd8000782c0ff */
[----:B------:R-:W-:Y:S01]  /*1d3d0*/  @!P1 IMAD.MOV.U32 R62, RZ, RZ, R55 ;  /* 0x000000ffff3e9224 */ /* 0x000fe200078e0037 */
[----:B------:R-:W-:Y:S05]  /*1d3e0*/  @!P1 BRA `(.L_x_679) ;  /* 0x0000010000009947 */ /* 0x000fea0003800000 */
[----:B------:R-:W-:-:S12]  /*1d3f0*/  FSETP.GEU.FTZ.AND P1, PT, R55, RZ, PT ;  /* 0x000000ff3700720b */ /* 0x000fd80003f3e000 */
        /* <DEDUP_REMOVED lines=10> */
[----:B------:R-:W-:-:S04]  /*1d4a0*/  @P1 FADD.FTZ R63, -R60, -RZ ;  /* 0x800000ff3c3f1221 */ /* 0x000fc80000010100 */
[----:B------:R-:W-:Y:S01]  /*1d4b0*/  @P1 FFMA R63, R60, R63, R62 ;  /* 0x0000003f3c3f1223 */ /* 0x000fe2000000003e */
[----:B------:R-:W-:-:S03]  /*1d4c0*/  @!P1 MOV R62, R55 ;  /* 0x00000037003e9202 */ /* 0x000fc60000000f00 */
[----:B------:R-:W-:-:S04]  /*1d4d0*/  @P1 FFMA R61, R63, R61, R60 ;  /* 0x0000003d3f3d1223 */ /* 0x000fc8000000003c */
[----:B------:R-:W-:-:S02]  /*1d4e0*/  @P1 FMUL.FTZ R62, R61, 2.3283064365386962891e-10 ;  /* 0x2f8000003d3e1820 */ /* 0x000fc40000410000 */
.L_x_679:
[----:B------:R-:W-:-:S06]  /*1d4f0*/  IMAD.MOV.U32 R55, RZ, RZ, 0x0 ;  /* 0x00000000ff377424 */ /* 0x000fcc00078e00ff */
[----:B------:R-:W-:Y:S05]  /*1d500*/  RET.REL.NODEC R54 `(extractFeats_gridded) ;  /* 0xfffe2af036007950 */ /* 0x000fea0003c3ffff */
        .weak           $extractFeats_gridded$__cuda_sm3x_div_rn_noftz_f32
        .type           $extractFeats_gridded$__cuda_sm3x_div_rn_noftz_f32,@function
        .size           $extractFeats_gridded$__cuda_sm3x_div_rn_noftz_f32,($extractFeats_gridded$__cuda_sm3x_div_rn_noftz_f32_slowpath - $extractFeats_gridded$__cuda_sm3x_div_rn_noftz_f32)
$extractFeats_gridded$__cuda_sm3x_div_rn_noftz_f32:
[----:B------:R-:W0:Y:S02]  /*1d510*/  FCHK P0, R21, R18 ;  /* 0x0000001215007302 */ /* 0x000e240000000000 */
[----:B0-----:R-:W-:Y:S05]  /*1d520*/  @P0 BRA `(.L_x_680) ;  /* 0x000000c000000947 */ /* 0x001fea0003800000 */
[----:B------:R0:W1:Y:S02]  /*1d530*/  MUFU.RCP R17, R18 ;  /* 0x0000001200117308 */ /* 0x0000640000001000 */
[----:B0-----:R-:W-:-:S04]  /*1d540*/  FADD.FTZ R18, -R18, -RZ ;  /* 0x800000ff12127221 */ /* 0x001fc80000010100 */
[----:B-1----:R-:W-:-:S04]  /*1d550*/  FFMA R19, R17, R18, 1 ;  /* 0x3f80000011137423 */ /* 0x002fc80000000012 */
[----:B------:R-:W-:-:S04]  /*1d560*/  FFMA R19, R17, R19, R17 ;  /* 0x0000001311137223 */ /* 0x000fc80000000011 */
[----:B------:R-:W-:-:S04]  /*1d570*/  FFMA R17, R21, R19, RZ ;  /* 0x0000001315117223 */ /* 0x000fc800000000ff */
[----:B------:R-:W-:-:S04]  /*1d580*/  FFMA R20, R18, R17, R21 ;  /* 0x0000001112147223 */ /* 0x000fc80000000015 */
[----:B------:R-:W-:-:S04]  /*1d590*/  FFMA R20, R19, R20, R17 ;  /* 0x0000001413147223 */ /* 0x000fc80000000011 */
[----:B------:R-:W-:-:S04]  /*1d5a0*/  FFMA R18, R18, R20, R21 ;  /* 0x0000001412127223 */ /* 0x000fc80000000015 */
[----:B------:R-:W-:Y:S02]  /*1d5b0*/  FFMA R17, R19, R18, R20 ;  /* 0x0000001213117223 */ /* 0x000fe40000000014 */
[----:B------:R-:W-:Y:S02]  /*1d5c0*/  IMAD.MOV.U32 R18, RZ, RZ, R28 ;  /* 0x000000ffff127224 */ /* 0x000fe400078e001c */
[----:B------:R-:W-:-:S06]  /*1d5d0*/  IMAD.MOV.U32 R19, RZ, RZ, 0x0 ;  /* 0x00000000ff137424 */ /* 0x000fcc00078e00ff */
[----:B------:R-:W-:Y:S05]  /*1d5e0*/  RET.REL.NODEC R18 `(extractFeats_gridded) ;  /* 0xfffe2a1012007950 */ /* 0x000fea0003c3ffff */
.L_x_680:
[----:B------:R-:W-:Y:S01]  /*1d5f0*/  BMOV.32.CLEAR RZ, B0 ;  /* 0x0000000000ff7355 */ /* 0x000fe20000100000 */
[----:B------:R-:W-:Y:S01]  /*1d600*/  BSSY B0, `(.L_x_681) ;  /* 0x0000005000007945 */ /* 0x000fe20003800000 */
[----:B------:R-:W-:Y:S01]  /*1d610*/  IMAD.MOV.U32 R20, RZ, RZ, R21 ;  /* 0x000000ffff147224 */ /* 0x000fe200078e0015 */
[----:B------:R-:W-:Y:S01]  /*1d620*/  MOV R23, 0x1d650 ;  /* 0x0001d65000177802 */ /* 0x000fe20000000f00 */
[----:B------:R-:W-:-:S03]  /*1d630*/  IMAD.MOV.U32 R21, RZ, RZ, R18 ;  /* 0x000000ffff157224 */ /* 0x000fc600078e0012 */
[----:B------:R-:W-:Y:S05]  /*1d640*/  CALL.REL.NOINC `($extractFeats_gridded$__cuda_sm3x_div_rn_noftz_f32_slowpath) ;  /* 0x0000004000007944 */ /* 0x000fea0003c00000 */
[----:B------:R-:W-:Y:S05]  /*1d650*/  BSYNC B0 ;  /* 0x0000000000007941 */ /* 0x000fea0003800000 */
.L_x_681:
[----:B------:R-:W-:Y:S02]  /*1d660*/  IMAD.MOV.U32 R18, RZ, RZ, R28 ;  /* 0x000000ffff127224 */ /* 0x000fe400078e001c */
[----:B------:R-:W-:-:S06]  /*1d670*/  IMAD.MOV.U32 R19, RZ, RZ, 0x0 ;  /* 0x00000000ff137424 */ /* 0x000fcc00078e00ff */
[----:B------:R-:W-:Y:S05]  /*1d680*/  RET.REL.NODEC R18 `(extractFeats_gridded) ;  /* 0xfffe297012007950 */ /* 0x000fea0003c3ffff */
        .weak           $extractFeats_gridded$__cuda_sm3x_div_rn_noftz_f32_slowpath
        .type           $extractFeats_gridded$__cuda_sm3x_div_rn_noftz_f32_slowpath,@function
        .size           $extractFeats_gridded$__cuda_sm3x_div_rn_noftz_f32_slowpath,($extractFeats_gridded$__internal_trig_reduction_slowpathd - $extractFeats_gridded$__cuda_sm3x_div_rn_noftz_f32_slowpath)
$extractFeats_gridded$__cuda_sm3x_div_rn_noftz_f32_slowpath:
[--C-:B------:R-:W-:Y:S01]  /*1d690*/  SHF.R.U32.HI R18, RZ, 0x17, R21.reuse ;  /* 0x00000017ff127819 */ /* 0x100fe20000011615 */
[----:B------:R-:W-:Y:S01]  /*1d6a0*/  BMOV.32.CLEAR RZ, B1 ;  /* 0x0000000001ff7355 */ /* 0x000fe20000100000 */
[--C-:B------:R-:W-:Y:S01]  /*1d6b0*/  SHF.R.U32.HI R17, RZ, 0x17, R20.reuse ;  /* 0x00000017ff117819 */ /* 0x100fe20000011614 */
[----:B------:R-:W-:Y:S01]  /*1d6c0*/  BSSY B1, `(.L_x_682) ;  /* 0x0000027000017945 */ /* 0x000fe20003800000 */
[----:B------:R-:W-:Y:S01]  /*1d6d0*/  LOP3.LUT R30, R18, 0xff, RZ, 0xc0, !PT ;  /* 0x000000ff121e7812 */ /* 0x000fe200078ec0ff */
[----:B------:R-:W-:Y:S01]  /*1d6e0*/  IMAD.MOV.U32 R18, RZ, RZ, R21 ;  /* 0x000000ffff127224 */ /* 0x000fe200078e0015 */
[----:B------:R-:W-:Y:S01]  /*1d6f0*/  LOP3.LUT R22, R17, 0xff, RZ, 0xc0, !PT ;  /* 0x000000ff11167812 */ /* 0x000fe200078ec0ff */
[----:B------:R-:W-:Y:S01]  /*1d700*/  IMAD.MOV.U32 R17, RZ, RZ, R20 ;  /* 0x000000ffff117224 */ /* 0x000fe200078e0014 */
[----:B------:R-:W-:Y:S02]  /*1d710*/  IADD3 R32, R30, -0x1, RZ ;  /* 0xffffffff1e207810 */ /* 0x000fe40007ffe0ff */
[----:B------:R-:W-:-:S02]  /*1d720*/  IADD3 R31, R22, -0x1, RZ ;  /* 0xffffffff161f7810 */ /* 0x000fc40007ffe0ff */
[----:B------:R-:W-:-:S04]  /*1d730*/  ISETP.GT.U32.AND P0, PT, R32, 0xfd, PT ;  /* 0x000000fd2000780c */ /* 0x000fc80003f04070 */
[----:B------:R-:W-:-:S12]  /*1d740*/  ISETP.GT.U32.OR P0, PT, R31, 0xfd, P0 ;  /* 0x000000fd1f00780c */ /* 0x000fd80000704470 */
[----:B------:R-:W-:Y:S01]  /*1d750*/  @!P0 IMAD.MOV.U32 R19, RZ, RZ, RZ ;  /* 0x000000ffff138224 */ /* 0x000fe200078e00ff */
[----:B------:R-:W-:Y:S05]  /*1d760*/  @!P0 BRA `(.L_x_683) ;  /* 0x000001c000008947 */ /* 0x000fea0003800000 */
[----:B------:R-:W-:Y:S02]  /*1d770*/  FSETP.GTU.FTZ.AND P0, PT, |R20|, +INF , PT ;  /* 0x7f8000001400780b */ /* 0x000fe40003f1c200 */
[----:B------:R-:W-:-:S04]  /*1d780*/  FSETP.GTU.FTZ.AND P1, PT, |R21|, +INF , PT ;  /* 0x7f8000001500780b */ /* 0x000fc80003f3c200 */
[----:B------:R-:W-:-:S12]  /*1d790*/  PLOP3.LUT P0, PT, P0, P1, PT, 0xa8, 0x0 ;  /* 0x000000000000781c */ /* 0x000fd80000703570 */
[----:B------:R-:W-:Y:S01]  /*1d7a0*/  @P0 BREAK B1 ;  /* 0x0000000000010942 */ /* 0x000fe20003800000 */
[----:B------:R-:W-:Y:S05]  /*1d7b0*/  @P0 BRA `(.L_x_684) ;  /* 0x0000068000000947 */ /* 0x000fea0003800000 */
[----:B------:R-:W-:-:S12]  /*1d7c0*/  LOP3.LUT P0, RZ, R18, 0x7fffffff, R17, 0xc8, !PT ;  /* 0x7fffffff12ff7812 */ /* 0x000fd8000780c811 */
[----:B------:R-:W-:Y:S01]  /*1d7d0*/  @!P0 BREAK B1 ;  /* 0x0000000000018942 */ /* 0x000fe20003800000 */
[----:B------:R-:W-:Y:S05]  /*1d7e0*/  @!P0 BRA `(.L_x_685) ;  /* 0x0000061000008947 */ /* 0x000fea0003800000 */
[C---:B------:R-:W-:Y:S02]  /*1d7f0*/  FSETP.NEU.FTZ.AND P1, PT, |R20|.reuse, +INF , PT ;  /* 0x7f8000001400780b */ /* 0x040fe40003f3d200 */
[----:B------:R-:W-:Y:S02]  /*1d800*/  FSETP.NEU.FTZ.AND P4, PT, |R21|, +INF , PT ;  /* 0x7f8000001500780b */ /* 0x000fe40003f9d200 */
[----:B------:R-:W-:-:S10]  /*1d810*/  FSETP.NEU.FTZ.AND P0, PT, |R20|, +INF , PT ;  /* 0x7f8000001400780b */ /* 0x000fd40003f1d200 */
[----:B------:R-:W-:Y:S01]  /*1d820*/  @!P4 BREAK !P1, B1 ;  /* 0x000000000001c942 */ /* 0x000fe20004800000 */
[----:B------:R-:W-:Y:S05]  /*1d830*/  @!P4 BRA !P1, `(.L_x_685) ;  /* 0x000005c00000c947 */ /* 0x000fea0004800000 */
[----:B------:R-:W-:-:S04]  /*1d840*/  LOP3.LUT P1, RZ, R17, 0x7fffffff, RZ, 0xc0, !PT ;  /* 0x7fffffff11ff7812 */ /* 0x000fc8000782c0ff */
[----:B------:R-:W-:-:S12]  /*1d850*/  PLOP3.LUT P1, PT, P4, P1, PT, 0x2a, 0x0 ;  /* 0x000000000000781c */ /* 0x000fd80002722572 */
[----:B------:R-:W-:Y:S01]  /*1d860*/  @P1 BREAK B1 ;  /* 0x0000000000011942 */ /* 0x000fe20003800000 */
[----:B------:R-:W-:Y:S05]  /*1d870*/  @P1 BRA `(.L_x_686) ;  /* 0x0000054000001947 */ /* 0x000fea0003800000 */
[----:B------:R-:W-:-:S04]  /*1d880*/  LOP3.LUT P1, RZ, R18, 0x7fffffff, RZ, 0xc0, !PT ;  /* 0x7fffffff12ff7812 */ /* 0x000fc8000782c0ff */
[----:B------:R-:W-:-:S12]  /*1d890*/  PLOP3.LUT P0, PT, P0, P1, PT, 0x2a, 0x0 ;  /* 0x000000000000781c */ /* 0x000fd80000702572 */
[----:B------:R-:W-:Y:S01]  /*1d8a0*/  @P0 BREAK B1 ;  /* 0x0000000000010942 */ /* 0x000fe20003800000 */
[----:B------:R-:W-:Y:S05]  /*1d8b0*/  @P0 BRA `(.L_x_687) ;  /* 0x000004b000000947 */ /* 0x000fea0003800000 */
[----:B------:R-:W-:Y:S02]  /*1d8c0*/  ISETP.GE.AND P0, PT, R31, RZ, PT ;  /* 0x000000ff1f00720c */ /* 0x000fe40003f06270 */
[----:B------:R-:W-:-:S10]  /*1d8d0*/  ISETP.GE.AND P1, PT, R32, RZ, PT ;  /* 0x000000ff2000720c */ /* 0x000fd40003f26270 */
[----:B------:R-:W-:Y:S01]  /*1d8e0*/  @P0 MOV R19, RZ ;  /* 0x000000ff00130202 */ /* 0x000fe20000000f00 */
[----:B------:R-:W-:Y:S02]  /*1d8f0*/  @!P0 FFMA R17, R20, 1.84467440737095516160e+19, RZ ;  /* 0x5f80000014118823 */ /* 0x000fe400000000ff */
[----:B------:R-:W-:Y:S02]  /*1d900*/  @!P1 FFMA R18, R21, 1.84467440737095516160e+19, RZ ;  /* 0x5f80000015129823 */ /* 0x000fe400000000ff */
[----:B------:R-:W-:-:S05]  /*1d910*/  @!P0 IMAD.MOV.U32 R19, RZ, RZ, -0x40 ;  /* 0xffffffc0ff138424 */ /* 0x000fca00078e00ff */
[----:B------:R-:W-:-:S03]  /*1d920*/  @!P1 IADD3 R19, R19, 0x40, RZ ;  /* 0x0000004013139810 */ /* 0x000fc60007ffe0ff */
.L_x_683:
[----:B------:R-:W-:Y:S05]  /*1d930*/  BSYNC B1 ;  /* 0x0000000000017941 */ /* 0x000fea0003800000 */
.L_x_682:
[----:B------:R-:W-:Y:S01]  /*1d940*/  LEA R20, R30, 0xc0800000, 0x17 ;  /* 0xc08000001e147811 */ /* 0x000fe200078eb8ff */
[----:B------:R-:W-:Y:S01]  /*1d950*/  BMOV.32.CLEAR RZ, B1 ;  /* 0x0000000001ff7355 */ /* 0x000fe20000100000 */
[----:B------:R-:W-:Y:S03]  /*1d960*/  BSSY B1, `(.L_x_688) ;  /* 0x000003c000017945 */ /* 0x000fe60003800000 */
[----:B------:R-:W-:Y:S01]  /*1d970*/  IMAD.IADD R20, R18, 0x1, -R20 ;  /* 0x0000000112147824 */ /* 0x000fe200078e0a14 */
[----:B------:R-:W-:-:S05]  /*1d980*/  IADD3 R18, R22, -0x7f, RZ ;  /* 0xffffff8116127810 */ /* 0x000fca0007ffe0ff */
[----:B------:R0:W1:Y:S01]  /*1d990*/  MUFU.RCP R21, R20 ;  /* 0x0000001400157308 */ /* 0x0000620000001000 */
[C---:B------:R-:W-:Y:S01]  /*1d9a0*/  IMAD R17, R18.reuse, -0x800000, R17 ;  /* 0xff80000012117824 */ /* 0x040fe200078e0211 */
[----:B------:R-:W-:-:S05]  /*1d9b0*/  IADD3 R18, R18, 0x7f, -R30 ;  /* 0x0000007f12127810 */ /* 0x000fca0007ffe81e */
[----:B------:R-:W-:Y:S02]  /*1d9c0*/  IMAD.IADD R18, R18, 0x1, R19 ;  /* 0x0000000112127824 */ /* 0x000fe400078e0213 */
[----:B0-----:R-:W-:-:S04]  /*1d9d0*/  FADD.FTZ R20, -R20, -RZ ;  /* 0x800000ff14147221 */ /* 0x001fc80000010100 */
[----:B-1----:R-:W-:-:S04]  /*1d9e0*/  FFMA R22, R21, R20, 1 ;  /* 0x3f80000015167423 */ /* 0x002fc80000000014 */
[----:B------:R-:W-:-:S04]  /*1d9f0*/  FFMA R31, R21, R22, R21 ;  /* 0x00000016151f7223 */ /* 0x000fc80000000015 */
[----:B------:R-:W-:-:S04]  /*1da00*/  FFMA R21, R17, R31, RZ ;  /* 0x0000001f11157223 */ /* 0x000fc800000000ff */
[----:B------:R-:W-:-:S04]  /*1da10*/  FFMA R22, R20, R21, R17 ;  /* 0x0000001514167223 */ /* 0x000fc80000000011 */
[----:B------:R-:W-:-:S04]  /*1da20*/  FFMA R22, R31, R22, R21 ;  /* 0x000000161f167223 */ /* 0x000fc80000000015 */
[----:B------:R-:W-:-:S04]  /*1da30*/  FFMA R21, R20, R22, R17 ;  /* 0x0000001614157223 */ /* 0x000fc80000000011 */
[----:B------:R-:W-:-:S05]  /*1da40*/  FFMA R20, R31, R21, R22 ;  /* 0x000000151f147223 */ /* 0x000fca0000000016 */
[----:B------:R-:W-:-:S04]  /*1da50*/  SHF.R.U32.HI R17, RZ, 0x17, R20 ;  /* 0x00000017ff117819 */ /* 0x000fc80000011614 */
[----:B------:R-:W-:-:S05]  /*1da60*/  LOP3.LUT R17, R17, 0xff, RZ, 0xc0, !PT ;  /* 0x000000ff11117812 */ /* 0x000fca00078ec0ff */
[----:B------:R-:W-:-:S05]  /*1da70*/  IMAD.IADD R30, R17, 0x1, R18 ;  /* 0x00000001111e7824 */ /* 0x000fca00078e0212 */
[----:B------:R-:W-:-:S04]  /*1da80*/  IADD3 R17, R30, -0x1, RZ ;  /* 0xffffffff1e117810 */ /* 0x000fc80007ffe0ff */
[----:B------:R-:W-:-:S12]  /*1da90*/  ISETP.GE.U32.AND P0, PT, R17, 0xfe, PT ;  /* 0x000000fe1100780c */ /* 0x000fd80003f06070 */
[----:B------:R-:W-:Y:S05]  /*1daa0*/  @!P0 BRA `(.L_x_689) ;  /* 0x0000026000008947 */ /* 0x000fea0003800000 */
[----:B------:R-:W-:Y:S01]  /*1dab0*/  ISETP.GT.AND P0, PT, R30, 0xfe, PT ;  /* 0x000000fe1e00780c */ /* 0x000fe20003f04270 */
[----:B------:R-:W-:Y:S01]  /*1dac0*/  BMOV.32.CLEAR RZ, B2 ;  /* 0x0000000002ff7355 */ /* 0x000fe20000100000 */
[----:B------:R-:W-:Y:S10]  /*1dad0*/  BSSY B2, `(.L_x_690) ;  /* 0x000000a000027945 */ /* 0x000ff40003800000 */
[----:B------:R-:W-:Y:S01]  /*1dae0*/  @P0 BREAK B2 ;  /* 0x0000000000020942 */ /* 0x000fe20003800000 */
[----:B------:R-:W-:Y:S05]  /*1daf0*/  @P0 BRA `(.L_x_691) ;  /* 0x000001e000000947 */ /* 0x000fea0003800000 */
[----:B------:R-:W-:-:S12]  /*1db00*/  ISETP.GE.AND P0, PT, R30, 0x1, PT ;  /* 0x000000011e00780c */ /* 0x000fd80003f06270 */
[----:B------:R-:W-:Y:S01]  /*1db10*/  @P0 BREAK B2 ;  /* 0x0000000000020942 */ /* 0x000fe20003800000 */
[----:B------:R-:W-:Y:S05]  /*1db20*/  @P0 BRA `(.L_x_692) ;  /* 0x000001f000000947 */ /* 0x000fea0003800000 */
[----:B------:R-:W-:Y:S02]  /*1db30*/  ISETP.GE.AND P0, PT, R30, -0x18, PT ;  /* 0xffffffe81e00780c */ /* 0x000fe40003f06270 */
[----:B------:R-:W-:-:S10]  /*1db40*/  LOP3.LUT R20, R20, 0x80000000, RZ, 0xc0, !PT ;  /* 0x8000000014147812 */ /* 0x000fd400078ec0ff */
[----:B------:R-:W-:Y:S01]  /*1db50*/  @!P0 BREAK B2 ;  /* 0x0000000000028942 */ /* 0x000fe20003800000 */
[----:B------:R-:W-:Y:S05]  /*1db60*/  @!P0 BRA `(.L_x_692) ;  /* 0x000001b000008947 */ /* 0x000fea0003800000 */
[----:B------:R-:W-:Y:S05]  /*1db70*/  BSYNC B2 ;  /* 0x0000000000027941 */ /* 0x000fea0003800000 */
.L_x_690:
[CCC-:B------:R-:W-:Y:S01]  /*1db80*/  FFMA.RZ R17, R31.reuse, R21.reuse, R22.reuse ;  /* 0x000000151f117223 */ /* 0x1c0fe2000000c016 */
[C---:B------:R-:W-:Y:S01]  /*1db90*/  ISETP.NE.AND P4, PT, R30.reuse, RZ, PT ;  /* 0x000000ff1e00720c */ /* 0x040fe20003f85270 */
[-CC-:B------:R-:W-:Y:S01]  /*1dba0*/  FFMA.RM R18, R31, R21.reuse, R22.reuse ;  /* 0x000000151f127223 */ /* 0x180fe20000004016 */
[C---:B------:R-:W-:Y:S02]  /*1dbb0*/  ISETP.NE.AND P1, PT, R30.reuse, RZ, PT ;  /* 0x000000ff1e00720c */ /* 0x040fe40003f25270 */
[----:B------:R-:W-:Y:S01]  /*1dbc0*/  LOP3.LUT R19, R17, 0x7fffff, RZ, 0xc0, !PT ;  /* 0x007fffff11137812 */ /* 0x000fe200078ec0ff */
[----:B------:R-:W-:Y:S01]  /*1dbd0*/  FFMA.RP R17, R31, R21, R22 ;  /* 0x000000151f117223 */ /* 0x000fe20000008016 */
[----:B------:R-:W-:Y:S01]  /*1dbe0*/  IADD3 R21, R30, 0x20, RZ ;  /* 0x000000201e157810 */ /* 0x000fe20007ffe0ff */
[----:B------:R-:W-:Y:S01]  /*1dbf0*/  IMAD.MOV R22, RZ, RZ, -R30 ;  /* 0x000000ffff167224 */ /* 0x000fe200078e0a1e */
[----:B------:R-:W-:-:S02]  /*1dc00*/  LOP3.LUT R19, R19, 0x800000, RZ, 0xfc, !PT ;  /* 0x0080000013137812 */ /* 0x000fc400078efcff */
[----:B------:R-:W-:Y:S02]  /*1dc10*/  FSETP.NEU.FTZ.AND P0, PT, R17, R18, PT ;  /* 0x000000121100720b */ /* 0x000fe40003f1d000 */
[----:B------:R-:W-:Y:S02]  /*1dc20*/  SHF.L.U32 R21, R19, R21, RZ ;  /* 0x0000001513157219 */ /* 0x000fe400000006ff */
[----:B------:R-:W-:Y:S02]  /*1dc30*/  SEL R17, R22, RZ, P4 ;  /* 0x000000ff16117207 */ /* 0x000fe40002000000 */
[----:B------:R-:W-:Y:S02]  /*1dc40*/  ISETP.NE.AND P1, PT, R21, RZ, P1 ;  /* 0x000000ff1500720c */ /* 0x000fe40000f25270 */
[----:B------:R-:W-:Y:S02]  /*1dc50*/  SHF.R.U32.HI R17, RZ, R17, R19 ;  /* 0x00000011ff117219 */ /* 0x000fe40000011613 */
[----:B------:R-:W-:-:S02]  /*1dc60*/  PLOP3.LUT P0, PT, P0, P1, PT, 0xa8, 0x0 ;  /* 0x000000000000781c */ /* 0x000fc40000703570 */
[----:B------:R-:W-:Y:S02]  /*1dc70*/  SHF.R.U32.HI R19, RZ, 0x1, R17 ;  /* 0x00000001ff137819 */ /* 0x000fe40000011611 */
[----:B------:R-:W-:-:S04]  /*1dc80*/  SEL R18, RZ, 0x1, !P0 ;  /* 0x00000001ff127807 */ /* 0x000fc80004000000 */
[----:B------:R-:W-:-:S04]  /*1dc90*/  LOP3.LUT R18, R18, 0x1, R19, 0xf8, !PT ;  /* 0x0000000112127812 */ /* 0x000fc800078ef813 */
[----:B------:R-:W-:-:S05]  /*1dca0*/  LOP3.LUT R18, R18, R17, RZ, 0xc0, !PT ;  /* 0x0000001112127212 */ /* 0x000fca00078ec0ff */
[----:B------:R-:W-:-:S05]  /*1dcb0*/  IMAD.IADD R18, R19, 0x1, R18 ;  /* 0x0000000113127824 */ /* 0x000fca00078e0212 */
[----:B------:R-:W-:Y:S01]  /*1dcc0*/  LOP3.LUT R20, R18, R20, RZ, 0xfc, !PT ;  /* 0x0000001412147212 */ /* 0x000fe200078efcff */
[----:B------:R-:W-:Y:S05]  /*1dcd0*/  BRA `(.L_x_692) ;  /* 0x0000004000007947 */ /* 0x000fea0003800000 */
.L_x_691:
[----:B------:R-:W-:-:S04]  /*1dce0*/  LOP3.LUT R20, R20, 0x80000000, RZ, 0xc0, !PT ;  /* 0x8000000014147812 */ /* 0x000fc800078ec0ff */
[----:B------:R-:W-:Y:S01]  /*1dcf0*/  LOP3.LUT R20, R20, 0x7f800000, RZ, 0xfc, !PT ;  /* 0x7f80000014147812 */ /* 0x000fe200078efcff */
[----:B------:R-:W-:Y:S05]  /*1dd00*/  BRA `(.L_x_692) ;  /* 0x0000001000007947 */ /* 0x000fea0003800000 */
.L_x_689:
[----:B------:R-:W-:-:S03]  /*1dd10*/  IMAD R20, R18, 0x800000, R20 ;  /* 0x0080000012147824 */ /* 0x000fc600078e0214 */
.L_x_692:
[----:B------:R-:W-:Y:S05]  /*1dd20*/  BSYNC B1 ;  /* 0x0000000000017941 */ /* 0x000fea0003800000 */
.L_x_688:
[----:B------:R-:W-:Y:S02]  /*1dd30*/  IMAD.MOV.U32 R18, RZ, RZ, R23 ;  /* 0x000000ffff127224 */ /* 0x000fe400078e0017 */
[----:B------:R-:W-:Y:S02]  /*1dd40*/  IMAD.MOV.U32 R19, RZ, RZ, 0x0 ;  /* 0x00000000ff137424 */ /* 0x000fe400078e00ff */
[----:B------:R-:W-:-:S04]  /*1dd50*/  IMAD.MOV.U32 R17, RZ, RZ, R20 ;  /* 0x000000ffff117224 */ /* 0x000fc800078e0014 */
[----:B------:R-:W-:Y:S05]  /*1dd60*/  RET.REL.NODEC R18 `(extractFeats_gridded) ;  /* 0xfffe229012007950 */ /* 0x000fea0003c3ffff */
.L_x_687:
[----:B------:R-:W-:Y:S01]  /*1dd70*/  LOP3.LUT R17, R18, 0x80000000, R17, 0x48, !PT ;  /* 0x8000000012117812 */ /* 0x000fe200078e4811 */
[----:B------:R-:W-:Y:S01]  /*1dd80*/  IMAD.MOV.U32 R19, RZ, RZ, 0x0 ;  /* 0x00000000ff137424 */ /* 0x000fe200078e00ff */
[----:B------:R-:W-:Y:S02]  /*1dd90*/  MOV R18, R23 ;  /* 0x0000001700127202 */ /* 0x000fe40000000f00 */
[----:B------:R-:W-:-:S04]  /*1dda0*/  LOP3.LUT R17, R17, 0x7f800000, RZ, 0xfc, !PT ;  /* 0x7f80000011117812 */ /* 0x000fc800078efcff */
[----:B------:R-:W-:Y:S05]  /*1ddb0*/  RET.REL.NODEC R18 `(extractFeats_gridded) ;  /* 0xfffe224012007950 */ /* 0x000fea0003c3ffff */
.L_x_686:
[----:B------:R-:W-:Y:S01]  /*1ddc0*/  LOP3.LUT R17, R18, 0x80000000, R17, 0x48, !PT ;  /* 0x8000000012117812 */ /* 0x000fe200078e4811 */
[----:B------:R-:W-:Y:S02]  /*1ddd0*/  IMAD.MOV.U32 R18, RZ, RZ, R23 ;  /* 0x000000ffff127224 */ /* 0x000fe400078e0017 */
[----:B------:R-:W-:-:S06]  /*1dde0*/  IMAD.MOV.U32 R19, RZ, RZ, 0x0 ;  /* 0x00000000ff137424 */ /* 0x000fcc00078e00ff */
[----:B------:R-:W-:Y:S05]  /*1ddf0*/  RET.REL.NODEC R18 `(extractFeats_gridded) ;  /* 0xfffe220012007950 */ /* 0x000fea0003c3ffff */
.L_x_685:
[----:B------:R-:W-:Y:S02]  /*1de00*/  IMAD.MOV.U32 R18, RZ, RZ, R23 ;  /* 0x000000ffff127224 */ /* 0x000fe400078e0017 */
[----:B------:R-:W-:Y:S02]  /*1de10*/  IMAD.MOV.U32 R19, RZ, RZ, 0x0 ;  /* 0x00000000ff137424 */ /* 0x000fe400078e00ff */
[----:B------:R-:W-:-:S04]  /*1de20*/  IMAD.MOV.U32 R17, RZ, RZ, 0x7fffffff ;  /* 0x7fffffffff117424 */ /* 0x000fc800078e00ff */
[----:B------:R-:W-:Y:S05]  /*1de30*/  RET.REL.NODEC R18 `(extractFeats_gridded) ;  /* 0xfffe21c012007950 */ /* 0x000fea0003c3ffff */
.L_x_684:
[----:B------:R-:W-:Y:S02]  /*1de40*/  IMAD.MOV.U32 R18, RZ, RZ, R23 ;  /* 0x000000ffff127224 */ /* 0x000fe400078e0017 */
[----:B------:R-:W-:Y:S02]  /*1de50*/  IMAD.MOV.U32 R19, RZ, RZ, 0x0 ;  /* 0x00000000ff137424 */ /* 0x000fe400078e00ff */
[----:B------:R-:W-:-:S04]  /*1de60*/  FADD.FTZ R17, R20, R21 ;  /* 0x0000001514117221 */ /* 0x000fc80000010000 */
[----:B------:R-:W-:Y:S05]  /*1de70*/  RET.REL.NODEC R18 `(extractFeats_gridded) ;  /* 0xfffe218012007950 */ /* 0x000fea0003c3ffff */
        .type           $extractFeats_gridded$__internal_trig_reduction_slowpathd,@function
        .size           $extractFeats_gridded$__internal_trig_reduction_slowpathd,(.L_x_705 - $extractFeats_gridded$__internal_trig_reduction_slowpathd)
$extractFeats_gridded$__internal_trig_reduction_slowpathd:
[--C-:B------:R-:W-:Y:S01]  /*1de80*/  SHF.R.U32.HI R12, RZ, 0x14, R24.reuse ;  /* 0x00000014ff0c7819 */ /* 0x100fe20000011618 */
[----:B------:R-:W-:Y:S02]  /*1de90*/  IMAD.MOV.U32 R15, RZ, RZ, R11 ;  /* 0x000000ffff0f7224 */ /* 0x000fe400078e000b */
[----:B------:R-:W-:Y:S01]  /*1dea0*/  IMAD.MOV.U32 R14, RZ, RZ, R24 ;  /* 0x000000ffff0e7224 */ /* 0x000fe200078e0018 */
[----:B------:R-:W-:-:S04]  /*1deb0*/  SGXT.U32 R12, R12, 0xb ;  /* 0x0000000b0c0c781a */ /* 0x000fc80000000000 */
[----:B------:R-:W-:-:S12]  /*1dec0*/  ISETP.NE.AND P0, PT, R12, 0x7ff, PT ;  /* 0x000007ff0c00780c */ /* 0x000fd80003f05270 */
[----:B------:R-:W-:Y:S05]  /*1ded0*/  @!P0 BRA `(.L_x_693) ;  /* 0x0000091000008947 */ /* 0x000fea0003800000 */
[----:B------:R-:W-:Y:S01]  /*1dee0*/  IADD3 R12, R12, -0x400, RZ ;  /* 0xfffffc000c0c7810 */ /* 0x000fe20007ffe0ff */
[----:B------:R-:W-:Y:S01]  /*1def0*/  BMOV.32.CLEAR RZ, B8 ;  /* 0x0000000008ff7355 */ /* 0x000fe20000100000 */
[----:B------:R-:W-:Y:S02]  /*1df00*/  BSSY B8, `(.L_x_694) ;  /* 0x0000031000087945 */ /* 0x000fe40003800000 */
[----:B------:R-:W-:Y:S02]  /*1df10*/  SHF.R.U32.HI R11, RZ, 0x6, R12 ;  /* 0x00000006ff0b7819 */ /* 0x000fe4000001160c */
[----:B------:R-:W-:Y:S02]  /*1df20*/  LOP3.LUT R60, R12, 0x3f, RZ, 0xc0, !PT ;  /* 0x0000003f0c3c7812 */ /* 0x000fe400078ec0ff */
[C---:B------:R-:W-:Y:S01]  /*1df30*/  IADD3 R16, -R11.reuse, 0x10, RZ ;  /* 0x000000100b107810 */ /* 0x040fe20007ffe1ff */
[----:B------:R-:W-:Y:S01]  /*1df40*/  CS2R R12, SRZ ;  /* 0x00000000000c7805 */ /* 0x000fe2000001ff00 */
[----:B------:R-:W-:-:S02]  /*1df50*/  IADD3 R11, -R11, 0x13, RZ ;  /* 0x000000130b0b7810 */ /* 0x000fc40007ffe1ff */
[----:B------:R-:W-:-:S04]  /*1df60*/  ISETP.GT.AND P0, PT, R16, 0xe, PT ;  /* 0x0000000e1000780c */ /* 0x000fc80003f04270 */
[----:B------:R-:W-:Y:S02]  /*1df70*/  SEL R20, R11, 0x12, !P0 ;  /* 0x000000120b147807 */ /* 0x000fe40004000000 */
[----:B------:R-:W-:Y:S02]  /*1df80*/  IADD3 R11, R1, 0xa0, RZ ;  /* 0x000000a0010b7810 */ /* 0x000fe40007ffe0ff */
[----:B------:R-:W-:Y:S02]  /*1df90*/  ISETP.GT.AND P0, PT, R16, R20, PT ;  /* 0x000000141000720c */ /* 0x000fe40003f04270 */
[----:B------:R-:W-:-:S10]  /*1dfa0*/  MOV R18, R11 ;  /* 0x0000000b00127202 */ /* 0x000fd40000000f00 */
[----:B------:R-:W-:Y:S05]  /*1dfb0*/  @P0 BRA `(.L_x_695) ;  /* 0x0000025000000947 */ /* 0x000fea0003800000 */
[----:B------:R-:W-:Y:S01]  /*1dfc0*/  IADD3 R21, R16, -0x1, RZ ;  /* 0xffffffff10157810 */ /* 0x000fe20007ffe0ff */
[----:B------:R-:W-:Y:S01]  /*1dfd0*/  UMOV UR7, 32@lo(__cudart_i2opi_d) ;  /* 0x0000000000077882 */ /* 0x000fe20000000000 */
[C---:B------:R-:W-:Y:S01]  /*1dfe0*/  SHF.L.U64.HI R14, R15.reuse, 0xb, R14 ;  /* 0x0000000b0f0e7819 */ /* 0x040fe2000001020e */
[----:B------:R-:W-:Y:S01]  /*1dff0*/  UMOV UR14, 32@hi(__cudart_i2opi_d) ;  /* 0x00000000000e7882 */ /* 0x000fe20000000000 */
[----:B------:R-:W-:Y:S01]  /*1e000*/  IMAD.SHL.U32 R58, R15, 0x800, RZ ;  /* 0x000008000f3a7824 */ /* 0x000fe200078e00ff */
[----:B------:R-:W-:Y:S01]  /*1e010*/  CS2R R12, SRZ ;  /* 0x00000000000c7805 */ /* 0x000fe2000001ff00 */
[----:B------:R-:W-:Y:S01]  /*1e020*/  LOP3.LUT R59, R14, 0x80000000, RZ, 0xfc, !PT ;  /* 0x800000000e3b7812 */ /* 0x000fe200078efcff */
[----:B------:R-:W-:Y:S02]  /*1e030*/  IMAD.MOV.U32 R18, RZ, RZ, R11 ;  /* 0x000000ffff127224 */ /* 0x000fe400078e000b */
[----:B------:R-:W-:Y:S02]  /*1e040*/  IMAD.U32 R14, RZ, RZ, UR7 ;  /* 0x00000007ff0e7e24 */ /* 0x000fe4000f8e00ff */
[----:B------:R-:W-:-:S02]  /*1e050*/  IMAD.U32 R15, RZ, RZ, UR14 ;  /* 0x0000000eff0f7e24 */ /* 0x000fc4000f8e00ff */
[----:B------:R-:W-:-:S04]  /*1e060*/  IMAD.MOV.U32 R19, RZ, RZ, R21 ;  /* 0x000000ffff137224 */ /* 0x000fc800078e0015 */
.L_x_696:
[----:B------:R-:W-:-:S08]  /*1e070*/  IMAD.WIDE R16, R19, 0x8, R14 ;  /* 0x0000000813107825 */ /* 0x000fd000078e020e */
[----:B------:R-:W2:Y:S02]  /*1e080*/  LDG.E.64.CONSTANT.SYS R16, [R16] ;  /* 0x0000000010107381 */ /* 0x000ea400001e6b00 */
[----:B--2---:R-:W-:-:S04]  /*1e090*/  IMAD.WIDE.U32 R12, P5, R16, R58, R12 ;  /* 0x0000003a100c7225 */ /* 0x004fc800078a000c */
[CC--:B------:R-:W-:Y:S02]  /*1e0a0*/  IMAD R61, R16.reuse, R59.reuse, RZ ;  /* 0x0000003b103d7224 */ /* 0x0c0fe400078e02ff */
[----:B------:R-:W-:Y:S02]  /*1e0b0*/  IMAD R62, R17, R58, RZ ;  /* 0x0000003a113e7224 */ /* 0x000fe400078e02ff */
[----:B------:R-:W-:Y:S01]  /*1e0c0*/  IMAD.HI.U32 R16, R16, R59, RZ ;  /* 0x0000003b10107227 */ /* 0x000fe200078e00ff */
[----:B------:R-:W-:-:S03]  /*1e0d0*/  IADD3 R13, P1, R61, R13, RZ ;  /* 0x0000000d3d0d7210 */ /* 0x000fc60007f3e0ff */
[----:B------:R-:W-:Y:S01]  /*1e0e0*/  IMAD.HI.U32 R61, R17, R58, RZ ;  /* 0x0000003a113d7227 */ /* 0x000fe200078e00ff */
[----:B------:R-:W-:-:S08]  /*1e0f0*/  IADD3 R13, P0, R62, R13, RZ ;  /* 0x0000000d3e0d7210 */ /* 0x000fd00007f1e0ff */
[----:B------:R0:W-:Y:S02]  /*1e100*/  STL.64 [R18], R12 ;  /* 0x0000000c12007387 */ /* 0x0001e40000100a00 */
[----:B0-----:R-:W-:Y:S02]  /*1e110*/  IMAD.X R12, RZ, RZ, R16, P5 ;  /* 0x000000ffff0c7224 */ /* 0x001fe400028e0610 */
[----:B------:R-:W-:-:S03]  /*1e120*/  IMAD.HI.U32 R16, R17, R59, RZ ;  /* 0x0000003b11107227 */ /* 0x000fc600078e00ff */
[----:B------:R-:W-:Y:S01]  /*1e130*/  IADD3.X R12, P1, R61, R12, RZ, P1, !PT ;  /* 0x0000000c3d0c7210 */ /* 0x000fe20000f3e4ff */
[----:B------:R-:W-:Y:S02]  /*1e140*/  IMAD R13, R17, R59, RZ ;  /* 0x0000003b110d7224 */ /* 0x000fe400078e02ff */
[C---:B------:R-:W-:Y:S01]  /*1e150*/  IMAD.IADD R18, R19.reuse, 0x1, -R21 ;  /* 0x0000000113127824 */ /* 0x040fe200078e0a15 */
[----:B------:R-:W-:Y:S02]  /*1e160*/  IADD3 R19, R19, 0x1, RZ ;  /* 0x0000000113137810 */ /* 0x000fe40007ffe0ff */
[----:B------:R-:W-:Y:S01]  /*1e170*/  IADD3.X R13, P0, R13, R12, RZ, P0, !PT ;  /* 0x0000000c0d0d7210 */ /* 0x000fe2000071e4ff */
[----:B------:R-:W-:Y:S01]  /*1e180*/  IMAD.X R12, RZ, RZ, R16, P1 ;  /* 0x000000ffff0c7224 */ /* 0x000fe200008e0610 */
[----:B------:R-:W-:Y:S01]  /*1e190*/  ISETP.GE.AND P1, PT, R19, R20, PT ;  /* 0x000000141300720c */ /* 0x000fe20003f26270 */
[----:B------:R-:W-:Y:S02]  /*1e1a0*/  IMAD.U32 R18, R18, 0x8, R11 ;  /* 0x0000000812127824 */ /* 0x000fe400078e000b */
[----:B------:R-:W-:-:S03]  /*1e1b0*/  IMAD.X R12, RZ, RZ, R12, P0 ;  /* 0x000000ffff0c7224 */ /* 0x000fc600000e060c */
[----:B------:R-:W-:Y:S02]  /*1e1c0*/  IADD3 R18, R18, 0x8, RZ ;  /* 0x0000000812127810 */ /* 0x000fe40007ffe0ff */
[----:B------:R-:W-:-:S04]  /*1e1d0*/  LOP3.LUT R13, R13, R12, RZ, 0x3c, !PT ;  /* 0x0000000c0d0d7212 */ /* 0x000fc800078e3cff */
[----:B------:R-:W-:-:S04]  /*1e1e0*/  LOP3.LUT R12, R13, R12, RZ, 0x3c, !PT ;  /* 0x0000000c0d0c7212 */ /* 0x000fc800078e3cff */
[----:B------:R-:W-:Y:S01]  /*1e1f0*/  LOP3.LUT R13, R13, R12, RZ, 0x3c, !PT ;  /* 0x0000000c0d0d7212 */ /* 0x000fe200078e3cff */
[----:B------:R-:W-:Y:S05]  /*1e200*/  @!P1 BRA `(.L_x_696) ;  /* 0xfffffe6000009947 */ /* 0x000fea000383ffff */
.L_x_695:
[----:B------:R-:W-:Y:S05]  /*1e210*/  BSYNC B8 ;  /* 0x0000000000087941 */ /* 0x000fea0003800000 */
.L_x_694:
[C---:B------:R-:W-:Y:S01]  /*1e220*/  ISETP.NE.AND P0, PT, R60.reuse, RZ, PT ;  /* 0x000000ff3c00720c */ /* 0x040fe20003f05270 */
[----:B------:R0:W-:Y:S04]  /*1e230*/  STL.64 [R18], R12 ;  /* 0x0000000c12007387 */ /* 0x0001e80000100a00 */
[----:B------:R-:W2:Y:S07]  /*1e240*/  LDL.64 R20, [R1+0xb0] ;  /* 0x0000b00001147983 */ /* 0x000eae0000100a00 */
[----:B0-----:R-:W3:Y:S04]  /*1e250*/  @P0 LDL.64 R12, [R1+0xa8] ;  /* 0x0000a800010c0983 */ /* 0x001ee80000100a00 */
[----:B------:R-:W4:Y:S01]  /*1e260*/  LDL.64 R18, [R1+0xb8] ;  /* 0x0000b80001127983 */ /* 0x000f220000100a00 */
[----:B------:R-:W-:Y:S01]  /*1e270*/  @P0 IADD3 R11, -R60, 0x40, RZ ;  /* 0x000000403c0b0810 */ /* 0x000fe20007ffe1ff */
[----:B------:R-:W-:Y:S01]  /*1e280*/  UMOV UR7, URZ ;  /* 0x0000003f00077c82 */ /* 0x000fe20008000000 */
[----:B------:R-:W-:-:S02]  /*1e290*/  IADD3 R56, R56, -c[0x0][0x20], RZ ;  /* 0x8000080038387a10 */ /* 0x000fc40007ffe0ff */
[CC--:B--2---:R-:W-:Y:S02]  /*1e2a0*/  @P0 SHF.L.U32 R14, R20.reuse, R60.reuse, RZ ;  /* 0x0000003c140e0219 */ /* 0x0c4fe400000006ff */
[CCC-:B------:R-:W-:Y:S02]  /*1e2b0*/  @P0 SHF.R.U64 R16, R20.reuse, R11.reuse, R21.reuse ;  /* 0x0000000b14100219 */ /* 0x1c0fe40000001215 */
[----:B------:R-:W-:Y:S02]  /*1e2c0*/  @P0 SHF.L.U64.HI R15, R20, R60, R21 ;  /* 0x0000003c140f0219 */ /* 0x000fe40000010215 */
[-CC-:B---3--:R-:W-:Y:S02]  /*1e2d0*/  @P0 SHF.R.U64 R12, R12, R11.reuse, R13.reuse ;  /* 0x0000000b0c0c0219 */ /* 0x188fe4000000120d */
[----:B------:R-:W-:Y:S02]  /*1e2e0*/  @P0 SHF.R.U32.HI R13, RZ, R11, R13 ;  /* 0x0000000bff0d0219 */ /* 0x000fe4000001160d */
[----:B------:R-:W-:-:S02]  /*1e2f0*/  @P0 LOP3.LUT R20, R12, R14, RZ, 0xfc, !PT ;  /* 0x0000000e0c140212 */ /* 0x000fc400078efcff */
[CC--:B----4-:R-:W-:Y:S02]  /*1e300*/  @P0 SHF.L.U32 R12, R18.reuse, R60.reuse, RZ ;  /* 0x0000003c120c0219 */ /* 0x0d0fe400000006ff */
[----:B------:R-:W-:Y:S02]  /*1e310*/  @P0 SHF.R.U32.HI R11, RZ, R11, R21 ;  /* 0x0000000bff0b0219 */ /* 0x000fe40000011615 */
[----:B------:R-:W-:Y:S02]  /*1e320*/  @P0 LOP3.LUT R21, R13, R15, RZ, 0xfc, !PT ;  /* 0x0000000f0d150212 */ /* 0x000fe400078efcff */
[----:B------:R-:W-:Y:S02]  /*1e330*/  @P0 SHF.L.U64.HI R13, R18, R60, R19 ;  /* 0x0000003c120d0219 */ /* 0x000fe40000010213 */
[----:B------:R-:W-:Y:S02]  /*1e340*/  @P0 LOP3.LUT R18, R12, R16, RZ, 0xfc, !PT ;  /* 0x000000100c120212 */ /* 0x000fe400078efcff */
[----:B------:R-:W-:-:S02]  /*1e350*/  SHF.L.U64.HI R16, R20, 0x2, R21 ;  /* 0x0000000214107819 */ /* 0x000fc40000010215 */
[----:B------:R-:W-:Y:S01]  /*1e360*/  SHF.L.U32 R17, R20, 0x2, RZ ;  /* 0x0000000214117819 */ /* 0x000fe200000006ff */
[----:B------:R-:W-:Y:S01]  /*1e370*/  IMAD.SHL.U32 R15, R18, 0x4, RZ ;  /* 0x00000004120f7824 */ /* 0x000fe200078e00ff */
[----:B------:R-:W-:Y:S02]  /*1e380*/  SHF.R.U32.HI R21, RZ, 0x1e, R21 ;  /* 0x0000001eff157819 */ /* 0x000fe40000011615 */
[----:B------:R-:W-:Y:S02]  /*1e390*/  @P0 LOP3.LUT R19, R13, R11, RZ, 0xfc, !PT ;  /* 0x0000000b0d130212 */ /* 0x000fe400078efcff */
[----:B------:R-:W-:Y:S02]  /*1e3a0*/  IADD3 RZ, P0, RZ, -R17, RZ ;  /* 0x80000011ffff7210 */ /* 0x000fe40007f1e0ff */
[----:B------:R-:W-:Y:S02]  /*1e3b0*/  LOP3.LUT R11, RZ, R16, RZ, 0x33, !PT ;  /* 0x00000010ff0b7212 */ /* 0x000fe400078e33ff */
[----:B------:R-:W-:-:S02]  /*1e3c0*/  LOP3.LUT R15, R21, R15, RZ, 0xfc, !PT ;  /* 0x0000000f150f7212 */ /* 0x000fc400078efcff */
[--C-:B------:R-:W-:Y:S02]  /*1e3d0*/  SHF.L.U64.HI R18, R18, 0x2, R19.reuse ;  /* 0x0000000212127819 */ /* 0x100fe40000010213 */
[----:B------:R-:W-:Y:S02]  /*1e3e0*/  IADD3.X R11, P0, RZ, R11, RZ, P0, !PT ;  /* 0x0000000bff0b7210 */ /* 0x000fe4000071e4ff */
[----:B------:R-:W-:Y:S02]  /*1e3f0*/  LOP3.LUT R12, RZ, R15, RZ, 0x33, !PT ;  /* 0x0000000fff0c7212 */ /* 0x000fe400078e33ff */
[----:B------:R-:W-:Y:S02]  /*1e400*/  SHF.R.U32.HI R14, RZ, 0x1d, R19 ;  /* 0x0000001dff0e7819 */ /* 0x000fe40000011613 */
[----:B------:R-:W-:Y:S02]  /*1e410*/  LOP3.LUT R13, RZ, R18, RZ, 0x33, !PT ;  /* 0x00000012ff0d7212 */ /* 0x000fe400078e33ff */
[----:B------:R-:W-:-:S02]  /*1e420*/  IADD3.X R12, P0, RZ, R12, RZ, P0, !PT ;  /* 0x0000000cff0c7210 */ /* 0x000fc4000071e4ff */
[----:B------:R-:W-:-:S03]  /*1e430*/  LOP3.LUT R14, R14, 0x1, RZ, 0xc0, !PT ;  /* 0x000000010e0e7812 */ /* 0x000fc600078ec0ff */
[----:B------:R-:W-:Y:S01]  /*1e440*/  IMAD.X R13, RZ, RZ, R13, P0 ;  /* 0x000000ffff0d7224 */ /* 0x000fe200000e060d */
[----:B------:R-:W-:Y:S02]  /*1e450*/  ISETP.NE.AND P5, PT, R14, RZ, PT ;  /* 0x000000ff0e00720c */ /* 0x000fe40003fa5270 */
[----:B------:R-:W-:Y:S02]  /*1e460*/  LEA.HI R14, R19, R14, RZ, 0x2 ;  /* 0x0000000e130e7211 */ /* 0x000fe400078f10ff */
[----:B------:R-:W-:Y:S02]  /*1e470*/  SEL R20, R18, R13, !P5 ;  /* 0x0000000d12147207 */ /* 0x000fe40006800000 */
[----:B------:R-:W-:Y:S02]  /*1e480*/  SEL R18, R15, R12, !P5 ;  /* 0x0000000c0f127207 */ /* 0x000fe40006800000 */
[----:B------:R-:W-:-:S04]  /*1e490*/  ISETP.NE.U32.AND P0, PT, R20, RZ, PT ;  /* 0x000000ff1400720c */ /* 0x000fc80003f05070 */
[----:B------:R-:W-:Y:S01]  /*1e4a0*/  SEL R12, R18, R20, !P0 ;  /* 0x00000014120c7207 */ /* 0x000fe20004000000 */
[----:B------:R-:W-:-:S05]  /*1e4b0*/  @P5 IMAD.MOV R17, RZ, RZ, -R17 ;  /* 0x000000ffff115224 */ /* 0x000fca00078e0a11 */
[----:B------:R-:W0:Y:S02]  /*1e4c0*/  FLO.U32 R12, R12 ;  /* 0x0000000c000c7300 */ /* 0x000e2400000e0000 */
[C---:B0-----:R-:W-:Y:S02]  /*1e4d0*/  IADD3 R13, -R12.reuse, 0x1f, RZ ;  /* 0x0000001f0c0d7810 */ /* 0x041fe40007ffe1ff */
[----:B------:R-:W-:-:S05]  /*1e4e0*/  IADD3 R15, -R12, 0x3f, RZ ;  /* 0x0000003f0c0f7810 */ /* 0x000fca0007ffe1ff */
[----:B------:R-:W-:Y:S01]  /*1e4f0*/  @P0 IMAD.MOV R15, RZ, RZ, R13 ;  /* 0x000000ffff0f0224 */ /* 0x000fe200078e020d */
[----:B------:R-:W-:-:S04]  /*1e500*/  SEL R13, R16, R11, !P5 ;  /* 0x0000000b100d7207 */ /* 0x000fc80006800000 */
[C---:B------:R-:W-:Y:S02]  /*1e510*/  ISETP.NE.U32.AND P0, PT, R15.reuse, RZ, PT ;  /* 0x000000ff0f00720c */ /* 0x040fe40003f05070 */
[----:B------:R-:W-:Y:S02]  /*1e520*/  IADD3 R16, -R15, 0x40, RZ ;  /* 0x000000400f107810 */ /* 0x000fe40007ffe1ff */
[----:B------:R-:W-:Y:S02]  /*1e530*/  ISETP.NE.AND.EX P0, PT, RZ, RZ, PT, P0 ;  /* 0x000000ffff00720c */ /* 0x000fe40003f05300 */
[CC--:B------:R-:W-:Y:S02]  /*1e540*/  SHF.L.U32 R12, R18.reuse, R15.reuse, RZ ;  /* 0x0000000f120c7219 */ /* 0x0c0fe400000006ff */
[----:B------:R-:W-:Y:S02]  /*1e550*/  SHF.R.U64 R11, R17, R16, R13 ;  /* 0x00000010110b7219 */ /* 0x000fe4000000120d */
[----:B------:R-:W-:-:S02]  /*1e560*/  SHF.L.U64.HI R17, R18, R15, R20 ;  /* 0x0000000f12117219 */ /* 0x000fc40000010214 */
[----:B------:R-:W-:Y:S01]  /*1e570*/  SHF.R.U32.HI R16, RZ, R16, R13 ;  /* 0x00000010ff107219 */ /* 0x000fe2000001160d */
[----:B------:R-:W-:-:S03]  /*1e580*/  IMAD.MOV.U32 R13, RZ, RZ, RZ ;  /* 0x000000ffff0d7224 */ /* 0x000fc600078e00ff */
[----:B------:R-:W-:Y:S02]  /*1e590*/  @P0 LOP3.LUT R18, R11, R12, RZ, 0xfc, !PT ;  /* 0x0000000c0b120212 */ /* 0x000fe400078efcff */
[----:B------:R-:W-:Y:S02]  /*1e5a0*/  LOP3.LUT R11, R24, 0x80000000, RZ, 0xc0, !PT ;  /* 0x80000000180b7812 */ /* 0x000fe400078ec0ff */
[----:B------:R-:W-:Y:S01]  /*1e5b0*/  @P0 LOP3.LUT R20, R16, R17, RZ, 0xfc, !PT ;  /* 0x0000001110140212 */ /* 0x000fe200078efcff */
[----:B------:R-:W-:Y:S01]  /*1e5c0*/  IMAD.WIDE.U32 R58, R18, 0x2168c235, RZ ;  /* 0x2168c235123a7825 */ /* 0x000fe200078e00ff */
[C---:B------:R-:W-:Y:S02]  /*1e5d0*/  ISETP.NE.AND P1, PT, R11.reuse, RZ, PT ;  /* 0x000000ff0b00720c */ /* 0x040fe40003f25270 */
[----:B------:R-:W-:Y:S01]  /*1e5e0*/  @P5 LOP3.LUT R11, R11, 0x80000000, RZ, 0x3c, !PT ;  /* 0x800000000b0b5812 */ /* 0x000fe200078e3cff */
[----:B------:R-:W-:-:S04]  /*1e5f0*/  IMAD.HI.U32 R16, R20, -0x36f0255e, RZ ;  /* 0xc90fdaa214107827 */ /* 0x000fc800078e00ff */
[----:B------:R-:W-:Y:S02]  /*1e600*/  IMAD.MOV.U32 R12, RZ, RZ, R59 ;  /* 0x000000ffff0c7224 */ /* 0x000fe400078e003b */
[----:B------:R-:W-:Y:S02]  /*1e610*/  IMAD.MOV R17, RZ, RZ, -R14 ;  /* 0x000000ffff117224 */ /* 0x000fe400078e0a0e */
[----:B------:R-:W-:-:S04]  /*1e620*/  IMAD.WIDE.U32 R12, R18, -0x36f0255e, R12 ;  /* 0xc90fdaa2120c7825 */ /* 0x000fc800078e000c */
[----:B------:R-:W-:Y:S01]  /*1e630*/  @P1 IMAD.MOV.U32 R14, RZ, RZ, R17 ;  /* 0x000000ffff0e1224 */ /* 0x000fe200078e0011 */
[----:B------:R-:W-:-:S03]  /*1e640*/  IADD3 RZ, P1, R58, R58, RZ ;  /* 0x0000003a3aff7210 */ /* 0x000fc60007f3e0ff */
[----:B------:R-:W-:-:S04]  /*1e650*/  IMAD.WIDE.U32 R12, P0, R20, 0x2168c235, R12 ;  /* 0x2168c235140c7825 */ /* 0x000fc8000780000c */
[----:B------:R-:W-:Y:S01]  /*1e660*/  IMAD R20, R20, -0x36f0255e, RZ ;  /* 0xc90fdaa214147824 */ /* 0x000fe200078e02ff */
[----:B------:R0:W-:Y:S01]  /*1e670*/  STL [R56], R14 ;  /* 0x0000000e38007387 */ /* 0x0001e20000100800 */
[----:B------:R-:W-:Y:S01]  /*1e680*/  IMAD.X R16, RZ, RZ, R16, P0 ;  /* 0x000000ffff107224 */ /* 0x000fe200000e0610 */
[----:B------:R-:W-:Y:S02]  /*1e690*/  IADD3.X RZ, P1, R12, R12, RZ, P1, !PT ;  /* 0x0000000c0cff7210 */ /* 0x000fe40000f3e4ff */
[----:B------:R-:W-:-:S04]  /*1e6a0*/  IADD3 R13, P0, R20, R13, RZ ;  /* 0x0000000d140d7210 */ /* 0x000fc80007f1e0ff */
[C---:B------:R-:W-:Y:S01]  /*1e6b0*/  IADD3.X R12, P1, R13.reuse, R13, RZ, P1, !PT ;  /* 0x0000000d0d0c7210 */ /* 0x040fe20000f3e4ff */
[----:B------:R-:W-:Y:S01]  /*1e6c0*/  IMAD.X R16, RZ, RZ, R16, P0 ;  /* 0x000000ffff107224 */ /* 0x000fe200000e0610 */
[----:B------:R-:W-:-:S04]  /*1e6d0*/  ISETP.GT.U32.AND P0, PT, R13, RZ, PT ;  /* 0x000000ff0d00720c */ /* 0x000fc80003f04070 */
[C---:B------:R-:W-:Y:S02]  /*1e6e0*/  ISETP.GT.AND.EX P0, PT, R16.reuse, RZ, PT, P0 ;  /* 0x000000ff1000720c */ /* 0x040fe40003f04300 */
[-C--:B------:R-:W-:Y:S02]  /*1e6f0*/  IADD3.X R17, R16, R16.reuse, RZ, P1, !PT ;  /* 0x0000001010117210 */ /* 0x080fe40000ffe4ff */
[----:B------:R-:W-:Y:S02]  /*1e700*/  SEL R12, R12, R13, P0 ;  /* 0x0000000d0c0c7207 */ /* 0x000fe40000000000 */
[----:B------:R-:W-:Y:S02]  /*1e710*/  SEL R13, R17, R16, P0 ;  /* 0x00000010110d7207 */ /* 0x000fe40000000000 */
[----:B------:R-:W-:Y:S02]  /*1e720*/  IADD3 R12, P1, R12, 0x1, RZ ;  /* 0x000000010c0c7810 */ /* 0x000fe40007f3e0ff */
[----:B------:R-:W-:-:S03]  /*1e730*/  SEL R16, RZ, 0x1, !P0 ;  /* 0x00000001ff107807 */ /* 0x000fc60004000000 */
[----:B------:R-:W-:Y:S02]  /*1e740*/  IMAD.X R13, RZ, RZ, R13, P1 ;  /* 0x000000ffff0d7224 */ /* 0x000fe400008e060d */
[----:B0-----:R-:W-:-:S03]  /*1e750*/  IMAD.IADD R14, R16, 0x1, R15 ;  /* 0x00000001100e7824 */ /* 0x001fc600078e020f */
[----:B------:R-:W-:Y:S01]  /*1e760*/  SHF.R.U64 R12, R12, 0xa, R13 ;  /* 0x0000000a0c0c7819 */ /* 0x000fe2000000120d */
[----:B------:R-:W-:-:S03]  /*1e770*/  IMAD.SHL.U32 R14, R14, 0x100000, RZ ;  /* 0x001000000e0e7824 */ /* 0x000fc600078e00ff */
[----:B------:R-:W-:-:S04]  /*1e780*/  IADD3 R12, P1, R12, 0x1, RZ ;  /* 0x000000010c0c7810 */ /* 0x000fc80007f3e0ff */
[----:B------:R-:W-:-:S04]  /*1e790*/  LEA.HI.X R13, R13, RZ, RZ, 0x16, P1 ;  /* 0x000000ff0d0d7211 */ /* 0x000fc800008fb4ff */
[--C-:B------:R-:W-:Y:S02]  /*1e7a0*/  SHF.R.U64 R12, R12, 0x1, R13.reuse ;  /* 0x000000010c0c7819 */ /* 0x100fe4000000120d */
[----:B------:R-:W-:Y:S02]  /*1e7b0*/  SHF.R.U32.HI R13, RZ, 0x1, R13 ;  /* 0x00000001ff0d7819 */ /* 0x000fe4000001160d */
[----:B------:R-:W-:-:S04]  /*1e7c0*/  IADD3 R15, P0, P1, R12, -UR7, RZ ;  /* 0x800000070c0f7c10 */ /* 0x000fc8000f91e0ff */
[----:B------:R-:W-:-:S04]  /*1e7d0*/  IADD3.X R12, R13, 0x3fe00000, ~R14, P0, P1 ;  /* 0x3fe000000d0c7810 */ /* 0x000fc800007e2c0e */
[----:B------:R-:W-:-:S03]  /*1e7e0*/  LOP3.LUT R14, R12, R11, RZ, 0xfc, !PT ;  /* 0x0000000b0c0e7212 */ /* 0x000fc600078efcff */
.L_x_693:
[----:B------:R-:W-:Y:S02]  /*1e7f0*/  IMAD.MOV.U32 R12, RZ, RZ, R15 ;  /* 0x000000ffff0c7224 */ /* 0x000fe400078e000f */
[----:B------:R-:W-:Y:S02]  /*1e800*/  IMAD.MOV.U32 R13, RZ, RZ, R14 ;  /* 0x000000ffff0d7224 */ /* 0x000fe400078e000e */
[----:B------:R-:W-:Y:S02]  /*1e810*/  IMAD.MOV.U32 R14, RZ, RZ, R12 ;  /* 0x000000ffff0e7224 */ /* 0x000fe400078e000c */
[----:B------:R-:W-:Y:S02]  /*1e820*/  IMAD.MOV.U32 R15, RZ, RZ, R13 ;  /* 0x000000ffff0f7224 */ /* 0x000fe400078e000d */
[----:B------:R-:W-:Y:S02]  /*1e830*/  IMAD.MOV.U32 R12, RZ, RZ, R57 ;  /* 0x000000ffff0c7224 */ /* 0x000fe400078e0039 */
[----:B------:R-:W-:-:S06]  /*1e840*/  IMAD.MOV.U32 R13, RZ, RZ, 0x0 ;  /* 0x00000000ff0d7424 */ /* 0x000fcc00078e00ff */
[----:B------:R-:W-:Y:S05]  /*1e850*/  RET.REL.NODEC R12 `(extractFeats_gridded) ;  /* 0xfffe17a00c007950 */ /* 0x000fea0003c3ffff */
.L_x_697:
[----:B------:R-:W-:-:S00]  /*1e860*/  BRA `(.L_x_697) ;  /* 0xfffffff000007947 */ /* 0x000fc0000383ffff */
[----:B------:R-:W-:-:S00]  /*1e870*/  NOP ;  /* 0x0000000000007918 */ /* 0x000fc00000000000 */
.L_x_705:


//--------------------- .nv.global.init           --------------------------
	.section	.nv.global.init,"aw",@progbits
	.align	8
.nv.global.init:
	.type		__cudart_sin_cos_coeffs,@object
	.size		__cudart_sin_cos_coeffs,(__cudart_i2opi_d - __cudart_sin_cos_coeffs)
__cudart_sin_cos_coeffs:
        /* <DEDUP_REMOVED lines=8> */
	.type		__cudart_i2opi_d,@object
	.size		__cudart_i2opi_d,($str - __cudart_i2opi_d)
__cudart_i2opi_d:
        /* <DEDUP_REMOVED lines=9> */
	.type		$str,@object
	.size		$str,(.L_0 - $str)
$str:
        /*0110*/ 	.byte	0x6e, 0x75, 0x6d, 0x56, 0x61, 0x6c, 0x69, 0x64, 0x20, 0x3d, 0x20, 0x25, 0x64, 0x0a, 0x00
.L_0:


//--------------------- .nv.shared.aggregate_feats --------------------------
	.section	.nv.shared.aggregate_feats,"aw",@nobits
	.align	16


//--------------------- .nv.shared.extractFeats_gridded --------------------------
	.section	.nv.shared.extractFeats_gridded,"aw",@nobits
	.align	16


//--------------------- SYMBOLS --------------------------

	.type		vprintf,@function
